//
// Generated by NVIDIA NVVM Compiler
//
// Compiler Build ID: CL-36424714
// Cuda compilation tools, release 13.0, V13.0.88
// Based on NVVM 20.0.0
//

.version 9.0
.target sm_100
.address_size 64

	// .globl	_Z14sgemm_naive_v0PfS_S_iii
// _ZZ27sgemm_one_dim_tid_access_v4ILi32ELi32ELi32ELi4ELi4EEvPfS0_S0_iiiE6smem_a has been demoted
// _ZZ27sgemm_one_dim_tid_access_v4ILi32ELi32ELi32ELi4ELi4EEvPfS0_S0_iiiE6smem_b has been demoted
// _ZZ19sgemm_double_bufferILi32ELi32ELi32ELi4ELi4EEvPKfS1_PfiiiE6smem_A has been demoted
// _ZZ19sgemm_double_bufferILi32ELi32ELi32ELi4ELi4EEvPKfS1_PfiiiE6smem_B has been demoted

.visible .entry _Z14sgemm_naive_v0PfS_S_iii(
	.param .u64 .ptr .align 1 _Z14sgemm_naive_v0PfS_S_iii_param_0,
	.param .u64 .ptr .align 1 _Z14sgemm_naive_v0PfS_S_iii_param_1,
	.param .u64 .ptr .align 1 _Z14sgemm_naive_v0PfS_S_iii_param_2,
	.param .u32 _Z14sgemm_naive_v0PfS_S_iii_param_3,
	.param .u32 _Z14sgemm_naive_v0PfS_S_iii_param_4,
	.param .u32 _Z14sgemm_naive_v0PfS_S_iii_param_5
)
{
	.reg .pred 	%p<13>;
	.reg .b32 	%r<41>;
	.reg .b32 	%f<68>;
	.reg .b64 	%rd<53>;

	ld.param.u64 	%rd7, [_Z14sgemm_naive_v0PfS_S_iii_param_0];
	ld.param.u64 	%rd8, [_Z14sgemm_naive_v0PfS_S_iii_param_1];
	ld.param.u64 	%rd6, [_Z14sgemm_naive_v0PfS_S_iii_param_2];
	ld.param.u32 	%r18, [_Z14sgemm_naive_v0PfS_S_iii_param_3];
	ld.param.u32 	%r19, [_Z14sgemm_naive_v0PfS_S_iii_param_4];
	ld.param.u32 	%r20, [_Z14sgemm_naive_v0PfS_S_iii_param_5];
	cvta.to.global.u64 	%rd1, %rd8;
	cvta.to.global.u64 	%rd2, %rd7;
	mov.u32 	%r21, %ctaid.x;
	mov.u32 	%r22, %ctaid.y;
	mov.u32 	%r23, %tid.x;
	mov.u32 	%r24, %tid.y;
	mov.u32 	%r25, %ntid.y;
	mad.lo.s32 	%r1, %r22, %r25, %r24;
	mov.u32 	%r26, %ntid.x;
	mad.lo.s32 	%r2, %r21, %r26, %r23;
	setp.ge.s32 	%p1, %r1, %r18;
	setp.ge.s32 	%p2, %r2, %r19;
	or.pred  	%p3, %p1, %p2;
	@%p3 bra 	$L__BB0_14;
	setp.lt.s32 	%p4, %r20, 1;
	mov.f32 	%f67, 0f00000000;
	@%p4 bra 	$L__BB0_13;
	mul.lo.s32 	%r3, %r20, %r1;
	and.b32  	%r4, %r20, 7;
	setp.lt.u32 	%p5, %r20, 8;
	mov.f32 	%f67, 0f00000000;
	mov.b32 	%r39, 0;
	@%p5 bra 	$L__BB0_5;
	and.b32  	%r39, %r20, 2147483640;
	neg.s32 	%r37, %r39;
	shl.b32 	%r7, %r19, 3;
	mul.wide.u32 	%rd9, %r3, 4;
	add.s64 	%rd10, %rd9, %rd2;
	add.s64 	%rd52, %rd10, 16;
	mov.f32 	%f67, 0f00000000;
	mul.wide.s32 	%rd13, %r19, 4;
	mov.u32 	%r36, %r2;
$L__BB0_4:
	.pragma "nounroll";
	ld.global.f32 	%f17, [%rd52+-16];
	mul.wide.s32 	%rd11, %r36, 4;
	add.s64 	%rd12, %rd1, %rd11;
	ld.global.f32 	%f18, [%rd12];
	fma.rn.f32 	%f19, %f17, %f18, %f67;
	ld.global.f32 	%f20, [%rd52+-12];
	add.s64 	%rd14, %rd12, %rd13;
	ld.global.f32 	%f21, [%rd14];
	fma.rn.f32 	%f22, %f20, %f21, %f19;
	ld.global.f32 	%f23, [%rd52+-8];
	add.s64 	%rd15, %rd14, %rd13;
	ld.global.f32 	%f24, [%rd15];
	fma.rn.f32 	%f25, %f23, %f24, %f22;
	ld.global.f32 	%f26, [%rd52+-4];
	add.s64 	%rd16, %rd15, %rd13;
	ld.global.f32 	%f27, [%rd16];
	fma.rn.f32 	%f28, %f26, %f27, %f25;
	ld.global.f32 	%f29, [%rd52];
	add.s64 	%rd17, %rd16, %rd13;
	ld.global.f32 	%f30, [%rd17];
	fma.rn.f32 	%f31, %f29, %f30, %f28;
	ld.global.f32 	%f32, [%rd52+4];
	add.s64 	%rd18, %rd17, %rd13;
	ld.global.f32 	%f33, [%rd18];
	fma.rn.f32 	%f34, %f32, %f33, %f31;
	ld.global.f32 	%f35, [%rd52+8];
	add.s64 	%rd19, %rd18, %rd13;
	ld.global.f32 	%f36, [%rd19];
	fma.rn.f32 	%f37, %f35, %f36, %f34;
	ld.global.f32 	%f38, [%rd52+12];
	add.s64 	%rd20, %rd19, %rd13;
	ld.global.f32 	%f39, [%rd20];
	fma.rn.f32 	%f67, %f38, %f39, %f37;
	add.s32 	%r37, %r37, 8;
	add.s32 	%r36, %r36, %r7;
	add.s64 	%rd52, %rd52, 32;
	setp.ne.s32 	%p6, %r37, 0;
	@%p6 bra 	$L__BB0_4;
$L__BB0_5:
	setp.eq.s32 	%p7, %r4, 0;
	@%p7 bra 	$L__BB0_13;
	and.b32  	%r13, %r20, 3;
	setp.lt.u32 	%p8, %r4, 4;
	@%p8 bra 	$L__BB0_8;
	add.s32 	%r28, %r39, %r3;
	mul.wide.u32 	%rd21, %r28, 4;
	add.s64 	%rd22, %rd2, %rd21;
	ld.global.f32 	%f41, [%rd22];
	mad.lo.s32 	%r29, %r39, %r19, %r2;
	mul.wide.s32 	%rd23, %r29, 4;
	add.s64 	%rd24, %rd1, %rd23;
	ld.global.f32 	%f42, [%rd24];
	fma.rn.f32 	%f43, %f41, %f42, %f67;
	cvt.u64.u32 	%rd25, %r3;
	cvt.u64.u32 	%rd26, %r39;
	add.s64 	%rd27, %rd26, %rd25;
	shl.b64 	%rd28, %rd27, 2;
	add.s64 	%rd29, %rd2, %rd28;
	ld.global.f32 	%f44, [%rd29+4];
	mul.wide.s32 	%rd30, %r19, 4;
	add.s64 	%rd31, %rd24, %rd30;
	ld.global.f32 	%f45, [%rd31];
	fma.rn.f32 	%f46, %f44, %f45, %f43;
	ld.global.f32 	%f47, [%rd29+8];
	add.s64 	%rd32, %rd31, %rd30;
	ld.global.f32 	%f48, [%rd32];
	fma.rn.f32 	%f49, %f47, %f48, %f46;
	ld.global.f32 	%f50, [%rd29+12];
	add.s64 	%rd33, %rd32, %rd30;
	ld.global.f32 	%f51, [%rd33];
	fma.rn.f32 	%f67, %f50, %f51, %f49;
	add.s32 	%r39, %r39, 4;
$L__BB0_8:
	setp.eq.s32 	%p9, %r13, 0;
	@%p9 bra 	$L__BB0_13;
	setp.eq.s32 	%p10, %r13, 1;
	@%p10 bra 	$L__BB0_11;
	add.s32 	%r30, %r39, %r3;
	mul.wide.u32 	%rd34, %r30, 4;
	add.s64 	%rd35, %rd2, %rd34;
	ld.global.f32 	%f53, [%rd35];
	mad.lo.s32 	%r31, %r39, %r19, %r2;
	mul.wide.s32 	%rd36, %r31, 4;
	add.s64 	%rd37, %rd1, %rd36;
	ld.global.f32 	%f54, [%rd37];
	fma.rn.f32 	%f55, %f53, %f54, %f67;
	cvt.u64.u32 	%rd38, %r3;
	cvt.u64.u32 	%rd39, %r39;
	add.s64 	%rd40, %rd39, %rd38;
	shl.b64 	%rd41, %rd40, 2;
	add.s64 	%rd42, %rd2, %rd41;
	ld.global.f32 	%f56, [%rd42+4];
	mul.wide.s32 	%rd43, %r19, 4;
	add.s64 	%rd44, %rd37, %rd43;
	ld.global.f32 	%f57, [%rd44];
	fma.rn.f32 	%f67, %f56, %f57, %f55;
	add.s32 	%r39, %r39, 2;
$L__BB0_11:
	and.b32  	%r32, %r20, 1;
	setp.eq.b32 	%p11, %r32, 1;
	not.pred 	%p12, %p11;
	@%p12 bra 	$L__BB0_13;
	add.s32 	%r33, %r39, %r3;
	mul.wide.u32 	%rd45, %r33, 4;
	add.s64 	%rd46, %rd2, %rd45;
	ld.global.f32 	%f58, [%rd46];
	mad.lo.s32 	%r34, %r39, %r19, %r2;
	mul.wide.s32 	%rd47, %r34, 4;
	add.s64 	%rd48, %rd1, %rd47;
	ld.global.f32 	%f59, [%rd48];
	fma.rn.f32 	%f67, %f58, %f59, %f67;
$L__BB0_13:
	mad.lo.s32 	%r35, %r18, %r1, %r2;
	cvta.to.global.u64 	%rd49, %rd6;
	mul.wide.s32 	%rd50, %r35, 4;
	add.s64 	%rd51, %rd49, %rd50;
	st.global.f32 	[%rd51], %f67;
$L__BB0_14:
	ret;

}
	// .globl	_Z27sgemm_one_dim_tid_access_v4ILi32ELi32ELi32ELi4ELi4EEvPfS0_S0_iii
.visible .entry _Z27sgemm_one_dim_tid_access_v4ILi32ELi32ELi32ELi4ELi4EEvPfS0_S0_iii(
	.param .u64 .ptr .align 1 _Z27sgemm_one_dim_tid_access_v4ILi32ELi32ELi32ELi4ELi4EEvPfS0_S0_iii_param_0,
	.param .u64 .ptr .align 1 _Z27sgemm_one_dim_tid_access_v4ILi32ELi32ELi32ELi4ELi4EEvPfS0_S0_iii_param_1,
	.param .u64 .ptr .align 1 _Z27sgemm_one_dim_tid_access_v4ILi32ELi32ELi32ELi4ELi4EEvPfS0_S0_iii_param_2,
	.param .u32 _Z27sgemm_one_dim_tid_access_v4ILi32ELi32ELi32ELi4ELi4EEvPfS0_S0_iii_param_3,
	.param .u32 _Z27sgemm_one_dim_tid_access_v4ILi32ELi32ELi32ELi4ELi4EEvPfS0_S0_iii_param_4,
	.param .u32 _Z27sgemm_one_dim_tid_access_v4ILi32ELi32ELi32ELi4ELi4EEvPfS0_S0_iii_param_5
)
{
	.reg .pred 	%p<105>;
	.reg .b32 	%r<252>;
	.reg .b32 	%f<173>;
	.reg .b64 	%rd<60>;
	// demoted variable
	.shared .align 4 .b8 _ZZ27sgemm_one_dim_tid_access_v4ILi32ELi32ELi32ELi4ELi4EEvPfS0_S0_iiiE6smem_a[4096];
	// demoted variable
	.shared .align 4 .b8 _ZZ27sgemm_one_dim_tid_access_v4ILi32ELi32ELi32ELi4ELi4EEvPfS0_S0_iiiE6smem_b[4096];
	ld.param.u64 	%rd9, [_Z27sgemm_one_dim_tid_access_v4ILi32ELi32ELi32ELi4ELi4EEvPfS0_S0_iii_param_0];
	ld.param.u64 	%rd10, [_Z27sgemm_one_dim_tid_access_v4ILi32ELi32ELi32ELi4ELi4EEvPfS0_S0_iii_param_1];
	ld.param.u64 	%rd11, [_Z27sgemm_one_dim_tid_access_v4ILi32ELi32ELi32ELi4ELi4EEvPfS0_S0_iii_param_2];
	ld.param.u32 	%r95, [_Z27sgemm_one_dim_tid_access_v4ILi32ELi32ELi32ELi4ELi4EEvPfS0_S0_iii_param_3];
	ld.param.u32 	%r96, [_Z27sgemm_one_dim_tid_access_v4ILi32ELi32ELi32ELi4ELi4EEvPfS0_S0_iii_param_4];
	ld.param.u32 	%r97, [_Z27sgemm_one_dim_tid_access_v4ILi32ELi32ELi32ELi4ELi4EEvPfS0_S0_iii_param_5];
	cvta.to.global.u64 	%rd1, %rd9;
	cvta.to.global.u64 	%rd2, %rd10;
	cvta.to.global.u64 	%rd3, %rd11;
	mov.u32 	%r98, %ctaid.x;
	mov.u32 	%r99, %ctaid.y;
	mov.u32 	%r100, %tid.x;
	mov.u32 	%r101, %tid.y;
	shl.b32 	%r102, %r101, 3;
	add.s32 	%r1, %r102, %r100;
	shl.b32 	%r2, %r99, 5;
	shl.b32 	%r3, %r101, 2;
	add.s32 	%r4, %r2, %r3;
	shl.b32 	%r5, %r98, 5;
	shl.b32 	%r6, %r100, 2;
	add.s32 	%r7, %r5, %r6;
	setp.lt.s32 	%p1, %r97, 1;
	mov.f32 	%f141, 0f00000000;
	mov.f32 	%f142, %f141;
	mov.f32 	%f143, %f141;
	mov.f32 	%f144, %f141;
	mov.f32 	%f145, %f141;
	mov.f32 	%f146, %f141;
	mov.f32 	%f147, %f141;
	mov.f32 	%f148, %f141;
	mov.f32 	%f149, %f141;
	mov.f32 	%f150, %f141;
	mov.f32 	%f151, %f141;
	mov.f32 	%f152, %f141;
	mov.f32 	%f153, %f141;
	mov.f32 	%f154, %f141;
	mov.f32 	%f155, %f141;
	mov.f32 	%f156, %f141;
	@%p1 bra 	$L__BB1_56;
	max.u32 	%r104, %r1, 960;
	sub.s32 	%r105, %r104, %r1;
	add.s32 	%r8, %r105, 63;
	shr.u32 	%r106, %r8, 6;
	add.s32 	%r107, %r106, 1;
	and.b32  	%r9, %r107, 3;
	shr.u32 	%r10, %r1, 5;
	and.b32  	%r11, %r1, 31;
	add.s32 	%r12, %r10, %r2;
	add.s32 	%r13, %r1, 64;
	shr.u32 	%r14, %r13, 5;
	add.s32 	%r15, %r14, %r2;
	add.s32 	%r16, %r1, 128;
	shr.u32 	%r17, %r16, 5;
	add.s32 	%r18, %r17, %r2;
	shl.b32 	%r108, %r17, 7;
	mov.u32 	%r109, _ZZ27sgemm_one_dim_tid_access_v4ILi32ELi32ELi32ELi4ELi4EEvPfS0_S0_iiiE6smem_a;
	add.s32 	%r110, %r109, %r108;
	shl.b32 	%r111, %r1, 2;
	and.b32  	%r112, %r111, 124;
	add.s32 	%r19, %r110, %r112;
	add.s32 	%r20, %r11, %r5;
	mov.b32 	%r234, 0;
	mov.f32 	%f141, 0f00000000;
$L__BB1_2:
	setp.gt.u32 	%p2, %r1, 1023;
	@%p2 bra 	$L__BB1_53;
	setp.eq.s32 	%p3, %r9, 0;
	mov.u32 	%r235, %r1;
	@%p3 bra 	$L__BB1_13;
	setp.ge.s32 	%p4, %r12, %r95;
	add.s32 	%r22, %r11, %r234;
	setp.ge.s32 	%p5, %r22, %r97;
	mov.f32 	%f137, 0f00000000;
	or.pred  	%p6, %p4, %p5;
	@%p6 bra 	$L__BB1_6;
	mad.lo.s32 	%r114, %r12, %r97, %r22;
	mul.wide.u32 	%rd12, %r114, 4;
	add.s64 	%rd13, %rd1, %rd12;
	ld.global.f32 	%f137, [%rd13];
$L__BB1_6:
	setp.eq.s32 	%p7, %r9, 1;
	shl.b32 	%r115, %r10, 7;
	mov.u32 	%r116, _ZZ27sgemm_one_dim_tid_access_v4ILi32ELi32ELi32ELi4ELi4EEvPfS0_S0_iiiE6smem_a;
	add.s32 	%r117, %r116, %r115;
	shl.b32 	%r118, %r11, 2;
	add.s32 	%r119, %r117, %r118;
	st.shared.f32 	[%r119], %f137;
	mov.u32 	%r235, %r13;
	@%p7 bra 	$L__BB1_13;
	setp.ge.s32 	%p9, %r15, %r95;
	mov.f32 	%f138, 0f00000000;
	or.pred  	%p10, %p9, %p5;
	@%p10 bra 	$L__BB1_9;
	mad.lo.s32 	%r120, %r15, %r97, %r22;
	mul.wide.u32 	%rd14, %r120, 4;
	add.s64 	%rd15, %rd1, %rd14;
	ld.global.f32 	%f138, [%rd15];
$L__BB1_9:
	setp.eq.s32 	%p11, %r9, 2;
	shl.b32 	%r121, %r14, 7;
	mov.u32 	%r122, _ZZ27sgemm_one_dim_tid_access_v4ILi32ELi32ELi32ELi4ELi4EEvPfS0_S0_iiiE6smem_a;
	add.s32 	%r123, %r122, %r121;
	shl.b32 	%r124, %r11, 2;
	add.s32 	%r125, %r123, %r124;
	st.shared.f32 	[%r125], %f138;
	mov.u32 	%r235, %r16;
	@%p11 bra 	$L__BB1_13;
	add.s32 	%r235, %r1, 192;
	setp.lt.s32 	%p12, %r22, %r97;
	setp.lt.s32 	%p13, %r18, %r95;
	and.pred  	%p14, %p13, %p12;
	@%p14 bra 	$L__BB1_12;
	mov.b32 	%r126, 0;
	st.shared.u32 	[%r19], %r126;
	bra.uni 	$L__BB1_13;
$L__BB1_12:
	mad.lo.s32 	%r127, %r18, %r97, %r22;
	mul.wide.u32 	%rd16, %r127, 4;
	add.s64 	%rd17, %rd1, %rd16;
	ld.global.f32 	%f77, [%rd17];
	st.shared.f32 	[%r19], %f77;
$L__BB1_13:
	setp.lt.u32 	%p15, %r8, 192;
	@%p15 bra 	$L__BB1_17;
	and.b32  	%r128, %r235, 31;
	add.s32 	%r25, %r128, %r234;
	add.s32 	%r129, %r235, 192;
	shr.u32 	%r130, %r129, 5;
	shl.b32 	%r131, %r130, 7;
	shl.b32 	%r132, %r235, 2;
	and.b32  	%r133, %r132, 124;
	or.b32  	%r134, %r131, %r133;
	mov.u32 	%r135, _ZZ27sgemm_one_dim_tid_access_v4ILi32ELi32ELi32ELi4ELi4EEvPfS0_S0_iiiE6smem_a;
	add.s32 	%r248, %r135, %r134;
	add.s32 	%r246, %r2, %r130;
	mad.lo.s32 	%r136, %r97, %r246, %r234;
	add.s32 	%r247, %r136, %r128;
	add.s32 	%r137, %r235, 128;
	shr.u32 	%r138, %r137, 5;
	shl.b32 	%r139, %r138, 7;
	or.b32  	%r140, %r139, %r133;
	add.s32 	%r245, %r135, %r140;
	add.s32 	%r243, %r2, %r138;
	mad.lo.s32 	%r141, %r97, %r243, %r234;
	add.s32 	%r244, %r141, %r128;
	add.s32 	%r142, %r235, 64;
	shr.u32 	%r143, %r142, 5;
	shl.b32 	%r144, %r143, 7;
	or.b32  	%r145, %r144, %r133;
	add.s32 	%r242, %r135, %r145;
	add.s32 	%r240, %r2, %r143;
	mad.lo.s32 	%r146, %r97, %r240, %r234;
	add.s32 	%r241, %r146, %r128;
	shr.u32 	%r147, %r235, 5;
	shl.b32 	%r148, %r147, 7;
	or.b32  	%r149, %r148, %r133;
	add.s32 	%r239, %r135, %r149;
	add.s32 	%r237, %r2, %r147;
	mad.lo.s32 	%r150, %r97, %r237, %r234;
	add.s32 	%r238, %r150, %r128;
$L__BB1_15:
	setp.ge.s32 	%p16, %r25, %r97;
	setp.ge.s32 	%p17, %r237, %r95;
	or.pred  	%p18, %p17, %p16;
	@%p18 bra 	$L__BB1_31;
	mul.wide.u32 	%rd18, %r238, 4;
	add.s64 	%rd19, %rd1, %rd18;
	ld.global.f32 	%f78, [%rd19];
	st.shared.f32 	[%r239], %f78;
	bra.uni 	$L__BB1_32;
$L__BB1_17:
	mov.u32 	%r236, %r1;
	@%p3 bra 	$L__BB1_27;
	setp.ge.s32 	%p30, %r20, %r96;
	add.s32 	%r38, %r10, %r234;
	setp.ge.s32 	%p31, %r38, %r97;
	mov.f32 	%f139, 0f00000000;
	or.pred  	%p32, %p31, %p30;
	@%p32 bra 	$L__BB1_20;
	mad.lo.s32 	%r157, %r38, %r96, %r20;
	mul.wide.s32 	%rd26, %r157, 4;
	add.s64 	%rd27, %rd2, %rd26;
	ld.global.f32 	%f139, [%rd27];
$L__BB1_20:
	setp.eq.s32 	%p33, %r9, 1;
	shl.b32 	%r158, %r10, 7;
	mov.u32 	%r159, _ZZ27sgemm_one_dim_tid_access_v4ILi32ELi32ELi32ELi4ELi4EEvPfS0_S0_iiiE6smem_b;
	add.s32 	%r160, %r159, %r158;
	shl.b32 	%r161, %r11, 2;
	add.s32 	%r162, %r160, %r161;
	st.shared.f32 	[%r162], %f139;
	mov.u32 	%r236, %r13;
	@%p33 bra 	$L__BB1_27;
	add.s32 	%r39, %r14, %r234;
	setp.ge.s32 	%p35, %r39, %r97;
	mov.f32 	%f140, 0f00000000;
	or.pred  	%p36, %p35, %p30;
	@%p36 bra 	$L__BB1_23;
	mad.lo.s32 	%r164, %r39, %r96, %r20;
	mul.wide.s32 	%rd28, %r164, 4;
	add.s64 	%rd29, %rd2, %rd28;
	ld.global.f32 	%f140, [%rd29];
$L__BB1_23:
	setp.eq.s32 	%p37, %r9, 2;
	shl.b32 	%r165, %r14, 7;
	mov.u32 	%r166, _ZZ27sgemm_one_dim_tid_access_v4ILi32ELi32ELi32ELi4ELi4EEvPfS0_S0_iiiE6smem_b;
	add.s32 	%r167, %r166, %r165;
	shl.b32 	%r168, %r11, 2;
	add.s32 	%r169, %r167, %r168;
	st.shared.f32 	[%r169], %f140;
	mov.u32 	%r236, %r16;
	@%p37 bra 	$L__BB1_27;
	add.s32 	%r236, %r1, 192;
	shl.b32 	%r170, %r17, 7;
	mov.u32 	%r171, _ZZ27sgemm_one_dim_tid_access_v4ILi32ELi32ELi32ELi4ELi4EEvPfS0_S0_iiiE6smem_b;
	add.s32 	%r172, %r171, %r170;
	shl.b32 	%r173, %r11, 2;
	add.s32 	%r41, %r172, %r173;
	setp.lt.s32 	%p38, %r20, %r96;
	add.s32 	%r42, %r17, %r234;
	setp.lt.s32 	%p39, %r42, %r97;
	and.pred  	%p40, %p39, %p38;
	@%p40 bra 	$L__BB1_26;
	mov.b32 	%r175, 0;
	st.shared.u32 	[%r41], %r175;
	bra.uni 	$L__BB1_27;
$L__BB1_26:
	mad.lo.s32 	%r176, %r42, %r96, %r20;
	mul.wide.s32 	%rd30, %r176, 4;
	add.s64 	%rd31, %rd2, %rd30;
	ld.global.f32 	%f84, [%rd31];
	st.shared.f32 	[%r41], %f84;
$L__BB1_27:
	@%p15 bra 	$L__BB1_53;
	and.b32  	%r177, %r236, 31;
	add.s32 	%r44, %r177, %r5;
	shl.b32 	%r178, %r236, 2;
	and.b32  	%r179, %r178, 124;
	mov.u32 	%r180, _ZZ27sgemm_one_dim_tid_access_v4ILi32ELi32ELi32ELi4ELi4EEvPfS0_S0_iiiE6smem_b;
	add.s32 	%r45, %r180, %r179;
$L__BB1_29:
	setp.ge.s32 	%p42, %r44, %r96;
	shr.u32 	%r73, %r236, 5;
	add.s32 	%r74, %r73, %r234;
	setp.ge.s32 	%p43, %r74, %r97;
	or.pred  	%p44, %p43, %p42;
	@%p44 bra 	$L__BB1_42;
	mad.lo.s32 	%r185, %r74, %r96, %r44;
	mul.wide.s32 	%rd32, %r185, 4;
	add.s64 	%rd33, %rd2, %rd32;
	ld.global.f32 	%f85, [%rd33];
	shl.b32 	%r186, %r73, 7;
	add.s32 	%r187, %r45, %r186;
	st.shared.f32 	[%r187], %f85;
	bra.uni 	$L__BB1_43;
$L__BB1_31:
	mov.b32 	%r151, 0;
	st.shared.u32 	[%r239], %r151;
$L__BB1_32:
	setp.lt.s32 	%p19, %r25, %r97;
	setp.lt.s32 	%p20, %r240, %r95;
	and.pred  	%p21, %p20, %p19;
	@%p21 bra 	$L__BB1_34;
	mov.b32 	%r152, 0;
	st.shared.u32 	[%r242], %r152;
	bra.uni 	$L__BB1_35;
$L__BB1_34:
	mul.wide.u32 	%rd20, %r241, 4;
	add.s64 	%rd21, %rd1, %rd20;
	ld.global.f32 	%f79, [%rd21];
	st.shared.f32 	[%r242], %f79;
$L__BB1_35:
	setp.lt.s32 	%p23, %r243, %r95;
	and.pred  	%p24, %p23, %p19;
	@%p24 bra 	$L__BB1_37;
	mov.b32 	%r153, 0;
	st.shared.u32 	[%r245], %r153;
	bra.uni 	$L__BB1_38;
$L__BB1_37:
	mul.wide.u32 	%rd22, %r244, 4;
	add.s64 	%rd23, %rd1, %rd22;
	ld.global.f32 	%f80, [%rd23];
	st.shared.f32 	[%r245], %f80;
$L__BB1_38:
	setp.lt.s32 	%p26, %r246, %r95;
	and.pred  	%p27, %p26, %p19;
	@%p27 bra 	$L__BB1_40;
	mov.b32 	%r154, 0;
	st.shared.u32 	[%r248], %r154;
	bra.uni 	$L__BB1_41;
$L__BB1_40:
	mul.wide.u32 	%rd24, %r247, 4;
	add.s64 	%rd25, %rd1, %rd24;
	ld.global.f32 	%f81, [%rd25];
	st.shared.f32 	[%r248], %f81;
$L__BB1_41:
	add.s32 	%r59, %r235, 256;
	add.s32 	%r248, %r248, 1024;
	shl.b32 	%r155, %r97, 3;
	add.s32 	%r247, %r247, %r155;
	add.s32 	%r246, %r246, 8;
	add.s32 	%r245, %r245, 1024;
	add.s32 	%r244, %r244, %r155;
	add.s32 	%r243, %r243, 8;
	add.s32 	%r242, %r242, 1024;
	add.s32 	%r241, %r241, %r155;
	add.s32 	%r240, %r240, 8;
	add.s32 	%r239, %r239, 1024;
	add.s32 	%r238, %r238, %r155;
	add.s32 	%r237, %r237, 8;
	setp.lt.u32 	%p28, %r235, 768;
	mov.u32 	%r235, %r59;
	@%p28 bra 	$L__BB1_15;
	bra.uni 	$L__BB1_17;
$L__BB1_42:
	shl.b32 	%r182, %r73, 7;
	add.s32 	%r183, %r45, %r182;
	mov.b32 	%r184, 0;
	st.shared.u32 	[%r183], %r184;
$L__BB1_43:
	setp.lt.s32 	%p45, %r44, %r96;
	add.s32 	%r189, %r236, 64;
	shr.u32 	%r75, %r189, 5;
	add.s32 	%r76, %r75, %r234;
	setp.lt.s32 	%p46, %r76, %r97;
	and.pred  	%p47, %p46, %p45;
	@%p47 bra 	$L__BB1_45;
	shl.b32 	%r190, %r75, 7;
	add.s32 	%r191, %r45, %r190;
	mov.b32 	%r192, 0;
	st.shared.u32 	[%r191], %r192;
	bra.uni 	$L__BB1_46;
$L__BB1_45:
	mad.lo.s32 	%r193, %r76, %r96, %r44;
	mul.wide.s32 	%rd34, %r193, 4;
	add.s64 	%rd35, %rd2, %rd34;
	ld.global.f32 	%f86, [%rd35];
	shl.b32 	%r194, %r75, 7;
	add.s32 	%r195, %r45, %r194;
	st.shared.f32 	[%r195], %f86;
$L__BB1_46:
	add.s32 	%r197, %r236, 128;
	shr.u32 	%r77, %r197, 5;
	add.s32 	%r78, %r77, %r234;
	setp.lt.s32 	%p49, %r78, %r97;
	and.pred  	%p50, %p49, %p45;
	@%p50 bra 	$L__BB1_48;
	shl.b32 	%r198, %r77, 7;
	add.s32 	%r199, %r45, %r198;
	mov.b32 	%r200, 0;
	st.shared.u32 	[%r199], %r200;
	bra.uni 	$L__BB1_49;
$L__BB1_48:
	mad.lo.s32 	%r201, %r78, %r96, %r44;
	mul.wide.s32 	%rd36, %r201, 4;
	add.s64 	%rd37, %rd2, %rd36;
	ld.global.f32 	%f87, [%rd37];
	shl.b32 	%r202, %r77, 7;
	add.s32 	%r203, %r45, %r202;
	st.shared.f32 	[%r203], %f87;
$L__BB1_49:
	add.s32 	%r205, %r236, 192;
	shr.u32 	%r79, %r205, 5;
	add.s32 	%r80, %r79, %r234;
	setp.lt.s32 	%p52, %r80, %r97;
	and.pred  	%p53, %p52, %p45;
	@%p53 bra 	$L__BB1_51;
	shl.b32 	%r206, %r79, 7;
	add.s32 	%r207, %r45, %r206;
	mov.b32 	%r208, 0;
	st.shared.u32 	[%r207], %r208;
	bra.uni 	$L__BB1_52;
$L__BB1_51:
	mad.lo.s32 	%r209, %r80, %r96, %r44;
	mul.wide.s32 	%rd38, %r209, 4;
	add.s64 	%rd39, %rd2, %rd38;
	ld.global.f32 	%f88, [%rd39];
	shl.b32 	%r210, %r79, 7;
	add.s32 	%r211, %r45, %r210;
	st.shared.f32 	[%r211], %f88;
$L__BB1_52:
	add.s32 	%r81, %r236, 256;
	setp.lt.u32 	%p54, %r236, 768;
	mov.u32 	%r236, %r81;
	@%p54 bra 	$L__BB1_29;
$L__BB1_53:
	bar.sync 	0;
	mov.b32 	%r251, 0;
$L__BB1_54:
	shl.b32 	%r213, %r251, 2;
	mov.u32 	%r214, _ZZ27sgemm_one_dim_tid_access_v4ILi32ELi32ELi32ELi4ELi4EEvPfS0_S0_iiiE6smem_a;
	add.s32 	%r215, %r214, %r213;
	shl.b32 	%r216, %r3, 7;
	add.s32 	%r217, %r215, %r216;
	ld.shared.f32 	%f89, [%r217];
	ld.shared.f32 	%f90, [%r217+128];
	ld.shared.f32 	%f91, [%r217+256];
	ld.shared.f32 	%f92, [%r217+384];
	shl.b32 	%r218, %r251, 7;
	mov.u32 	%r219, _ZZ27sgemm_one_dim_tid_access_v4ILi32ELi32ELi32ELi4ELi4EEvPfS0_S0_iiiE6smem_b;
	add.s32 	%r220, %r219, %r218;
	shl.b32 	%r221, %r6, 2;
	add.s32 	%r222, %r220, %r221;
	ld.shared.f32 	%f93, [%r222];
	ld.shared.f32 	%f94, [%r222+4];
	ld.shared.f32 	%f95, [%r222+8];
	ld.shared.f32 	%f96, [%r222+12];
	fma.rn.f32 	%f97, %f89, %f93, %f148;
	fma.rn.f32 	%f98, %f89, %f94, %f147;
	fma.rn.f32 	%f99, %f89, %f95, %f146;
	fma.rn.f32 	%f100, %f89, %f96, %f145;
	fma.rn.f32 	%f101, %f90, %f93, %f144;
	fma.rn.f32 	%f102, %f90, %f94, %f143;
	fma.rn.f32 	%f103, %f90, %f95, %f142;
	fma.rn.f32 	%f104, %f90, %f96, %f141;
	fma.rn.f32 	%f105, %f91, %f93, %f149;
	fma.rn.f32 	%f106, %f91, %f94, %f150;
	fma.rn.f32 	%f107, %f91, %f95, %f151;
	fma.rn.f32 	%f108, %f91, %f96, %f152;
	fma.rn.f32 	%f109, %f92, %f93, %f153;
	fma.rn.f32 	%f110, %f92, %f94, %f154;
	fma.rn.f32 	%f111, %f92, %f95, %f155;
	fma.rn.f32 	%f112, %f92, %f96, %f156;
	ld.shared.f32 	%f113, [%r217+4];
	ld.shared.f32 	%f114, [%r217+132];
	ld.shared.f32 	%f115, [%r217+260];
	ld.shared.f32 	%f116, [%r217+388];
	ld.shared.f32 	%f117, [%r222+128];
	ld.shared.f32 	%f118, [%r222+132];
	ld.shared.f32 	%f119, [%r222+136];
	ld.shared.f32 	%f120, [%r222+140];
	fma.rn.f32 	%f148, %f113, %f117, %f97;
	fma.rn.f32 	%f147, %f113, %f118, %f98;
	fma.rn.f32 	%f146, %f113, %f119, %f99;
	fma.rn.f32 	%f145, %f113, %f120, %f100;
	fma.rn.f32 	%f144, %f114, %f117, %f101;
	fma.rn.f32 	%f143, %f114, %f118, %f102;
	fma.rn.f32 	%f142, %f114, %f119, %f103;
	fma.rn.f32 	%f141, %f114, %f120, %f104;
	fma.rn.f32 	%f149, %f115, %f117, %f105;
	fma.rn.f32 	%f150, %f115, %f118, %f106;
	fma.rn.f32 	%f151, %f115, %f119, %f107;
	fma.rn.f32 	%f152, %f115, %f120, %f108;
	fma.rn.f32 	%f153, %f116, %f117, %f109;
	fma.rn.f32 	%f154, %f116, %f118, %f110;
	fma.rn.f32 	%f155, %f116, %f119, %f111;
	fma.rn.f32 	%f156, %f116, %f120, %f112;
	add.s32 	%r251, %r251, 2;
	setp.ne.s32 	%p55, %r251, 32;
	@%p55 bra 	$L__BB1_54;
	bar.sync 	0;
	add.s32 	%r234, %r234, 32;
	setp.lt.s32 	%p56, %r234, %r97;
	@%p56 bra 	$L__BB1_2;
$L__BB1_56:
	setp.ge.s32 	%p57, %r4, %r95;
	mul.lo.s32 	%r85, %r4, %r96;
	setp.ge.s32 	%p58, %r7, %r96;
	or.pred  	%p59, %p57, %p58;
	@%p59 bra 	$L__BB1_58;
	add.s32 	%r224, %r7, %r85;
	mul.wide.s32 	%rd40, %r224, 4;
	add.s64 	%rd41, %rd3, %rd40;
	st.global.f32 	[%rd41], %f148;
$L__BB1_58:
	setp.ge.s32 	%p60, %r4, %r95;
	add.s32 	%r86, %r7, 1;
	setp.ge.s32 	%p61, %r86, %r96;
	cvt.s64.s32 	%rd42, %r85;
	cvt.u64.u32 	%rd4, %r7;
	add.s64 	%rd43, %rd4, %rd42;
	shl.b64 	%rd44, %rd43, 2;
	add.s64 	%rd5, %rd3, %rd44;
	or.pred  	%p62, %p60, %p61;
	@%p62 bra 	$L__BB1_60;
	st.global.f32 	[%rd5+4], %f147;
$L__BB1_60:
	setp.ge.s32 	%p63, %r4, %r95;
	add.s32 	%r87, %r7, 2;
	setp.ge.s32 	%p64, %r87, %r96;
	or.pred  	%p65, %p63, %p64;
	@%p65 bra 	$L__BB1_62;
	st.global.f32 	[%rd5+8], %f146;
$L__BB1_62:
	setp.ge.s32 	%p66, %r4, %r95;
	add.s32 	%r88, %r7, 3;
	setp.ge.s32 	%p67, %r88, %r96;
	or.pred  	%p68, %p66, %p67;
	@%p68 bra 	$L__BB1_64;
	st.global.f32 	[%rd5+12], %f145;
$L__BB1_64:
	setp.ge.s32 	%p69, %r7, %r96;
	add.s32 	%r89, %r4, 1;
	setp.ge.s32 	%p70, %r89, %r95;
	add.s32 	%r90, %r85, %r96;
	or.pred  	%p71, %p70, %p69;
	@%p71 bra 	$L__BB1_66;
	add.s32 	%r229, %r7, %r90;
	mul.wide.s32 	%rd45, %r229, 4;
	add.s64 	%rd46, %rd3, %rd45;
	st.global.f32 	[%rd46], %f144;
$L__BB1_66:
	setp.ge.s32 	%p72, %r89, %r95;
	setp.ge.s32 	%p73, %r86, %r96;
	cvt.s64.s32 	%rd47, %r90;
	add.s64 	%rd48, %rd4, %rd47;
	shl.b64 	%rd49, %rd48, 2;
	add.s64 	%rd6, %rd3, %rd49;
	or.pred  	%p74, %p72, %p73;
	@%p74 bra 	$L__BB1_68;
	st.global.f32 	[%rd6+4], %f143;
$L__BB1_68:
	setp.ge.s32 	%p75, %r89, %r95;
	setp.ge.s32 	%p76, %r87, %r96;
	or.pred  	%p77, %p75, %p76;
	@%p77 bra 	$L__BB1_70;
	st.global.f32 	[%rd6+8], %f142;
$L__BB1_70:
	setp.ge.s32 	%p78, %r89, %r95;
	setp.ge.s32 	%p79, %r88, %r96;
	or.pred  	%p80, %p78, %p79;
	@%p80 bra 	$L__BB1_72;
	st.global.f32 	[%rd6+12], %f141;
$L__BB1_72:
	setp.ge.s32 	%p81, %r7, %r96;
	add.s32 	%r91, %r4, 2;
	setp.ge.s32 	%p82, %r91, %r95;
	add.s32 	%r92, %r90, %r96;
	or.pred  	%p83, %p82, %p81;
	@%p83 bra 	$L__BB1_74;
	add.s32 	%r231, %r7, %r92;
	mul.wide.s32 	%rd50, %r231, 4;
	add.s64 	%rd51, %rd3, %rd50;
	st.global.f32 	[%rd51], %f149;
$L__BB1_74:
	setp.ge.s32 	%p84, %r91, %r95;
	setp.ge.s32 	%p85, %r86, %r96;
	cvt.s64.s32 	%rd52, %r92;
	add.s64 	%rd53, %rd4, %rd52;
	shl.b64 	%rd54, %rd53, 2;
	add.s64 	%rd7, %rd3, %rd54;
	or.pred  	%p86, %p84, %p85;
	@%p86 bra 	$L__BB1_76;
	st.global.f32 	[%rd7+4], %f150;
$L__BB1_76:
	setp.ge.s32 	%p87, %r91, %r95;
	setp.ge.s32 	%p88, %r87, %r96;
	or.pred  	%p89, %p87, %p88;
	@%p89 bra 	$L__BB1_78;
	st.global.f32 	[%rd7+8], %f151;
$L__BB1_78:
	setp.ge.s32 	%p90, %r91, %r95;
	setp.ge.s32 	%p91, %r88, %r96;
	or.pred  	%p92, %p90, %p91;
	@%p92 bra 	$L__BB1_80;
	st.global.f32 	[%rd7+12], %f152;
$L__BB1_80:
	setp.ge.s32 	%p93, %r7, %r96;
	add.s32 	%r93, %r4, 3;
	setp.ge.s32 	%p94, %r93, %r95;
	add.s32 	%r94, %r92, %r96;
	or.pred  	%p95, %p94, %p93;
	@%p95 bra 	$L__BB1_82;
	add.s32 	%r233, %r7, %r94;
	mul.wide.s32 	%rd55, %r233, 4;
	add.s64 	%rd56, %rd3, %rd55;
	st.global.f32 	[%rd56], %f153;
$L__BB1_82:
	setp.ge.s32 	%p96, %r93, %r95;
	setp.ge.s32 	%p97, %r86, %r96;
	cvt.s64.s32 	%rd57, %r94;
	add.s64 	%rd58, %rd4, %rd57;
	shl.b64 	%rd59, %rd58, 2;
	add.s64 	%rd8, %rd3, %rd59;
	or.pred  	%p98, %p96, %p97;
	@%p98 bra 	$L__BB1_84;
	st.global.f32 	[%rd8+4], %f154;
$L__BB1_84:
	setp.ge.s32 	%p99, %r93, %r95;
	setp.ge.s32 	%p100, %r87, %r96;
	or.pred  	%p101, %p99, %p100;
	@%p101 bra 	$L__BB1_86;
	st.global.f32 	[%rd8+8], %f155;
$L__BB1_86:
	setp.ge.s32 	%p102, %r93, %r95;
	setp.ge.s32 	%p103, %r88, %r96;
	or.pred  	%p104, %p102, %p103;
	@%p104 bra 	$L__BB1_88;
	st.global.f32 	[%rd8+12], %f156;
$L__BB1_88:
	ret;

}
	// .globl	_Z19sgemm_double_bufferILi32ELi32ELi32ELi4ELi4EEvPKfS1_Pfiii
.visible .entry _Z19sgemm_double_bufferILi32ELi32ELi32ELi4ELi4EEvPKfS1_Pfiii(
	.param .u64 .ptr .align 1 _Z19sgemm_double_bufferILi32ELi32ELi32ELi4ELi4EEvPKfS1_Pfiii_param_0,
	.param .u64 .ptr .align 1 _Z19sgemm_double_bufferILi32ELi32ELi32ELi4ELi4EEvPKfS1_Pfiii_param_1,
	.param .u64 .ptr .align 1 _Z19sgemm_double_bufferILi32ELi32ELi32ELi4ELi4EEvPKfS1_Pfiii_param_2,
	.param .u32 _Z19sgemm_double_bufferILi32ELi32ELi32ELi4ELi4EEvPKfS1_Pfiii_param_3,
	.param .u32 _Z19sgemm_double_bufferILi32ELi32ELi32ELi4ELi4EEvPKfS1_Pfiii_param_4,
	.param .u32 _Z19sgemm_double_bufferILi32ELi32ELi32ELi4ELi4EEvPKfS1_Pfiii_param_5
)
{
	.reg .pred 	%p<1559>;
	.reg .b32 	%r<2944>;
	.reg .b32 	%f<4053>;
	.reg .b64 	%rd<799>;
	// demoted variable
	.shared .align 4 .b8 _ZZ19sgemm_double_bufferILi32ELi32ELi32ELi4ELi4EEvPKfS1_PfiiiE6smem_A[8192];
	// demoted variable
	.shared .align 4 .b8 _ZZ19sgemm_double_bufferILi32ELi32ELi32ELi4ELi4EEvPKfS1_PfiiiE6smem_B[8192];
	ld.param.u64 	%rd56, [_Z19sgemm_double_bufferILi32ELi32ELi32ELi4ELi4EEvPKfS1_Pfiii_param_0];
	ld.param.u64 	%rd57, [_Z19sgemm_double_bufferILi32ELi32ELi32ELi4ELi4EEvPKfS1_Pfiii_param_1];
	ld.param.u32 	%r112, [_Z19sgemm_double_bufferILi32ELi32ELi32ELi4ELi4EEvPKfS1_Pfiii_param_3];
	ld.param.u32 	%r114, [_Z19sgemm_double_bufferILi32ELi32ELi32ELi4ELi4EEvPKfS1_Pfiii_param_5];
	cvta.to.global.u64 	%rd1, %rd56;
	cvta.to.global.u64 	%rd2, %rd57;
	mov.u32 	%r115, %tid.x;
	mov.u32 	%r116, %tid.y;
	mov.u32 	%r117, %ctaid.x;
	mov.u32 	%r118, %ctaid.y;
	shl.b32 	%r119, %r118, 5;
	shl.b32 	%r120, %r117, 5;
	shl.b32 	%r1, %r116, 2;
	add.s32 	%r2, %r119, %r1;
	shl.b32 	%r3, %r115, 2;
	add.s32 	%r4, %r120, %r3;
	setp.ge.s32 	%p1, %r2, %r112;
	mul.lo.s32 	%r5, %r2, %r114;
	setp.lt.s32 	%p2, %r114, 1;
	mul.wide.u32 	%rd59, %r5, 4;
	add.s64 	%rd3, %rd1, %rd59;
	mov.f32 	%f3308, 0f00000000;
	or.pred  	%p3, %p1, %p2;
	@%p3 bra 	$L__BB2_2;
	ld.global.nc.f32 	%f3308, [%rd3];
$L__BB2_2:
	ld.param.u32 	%r2426, [_Z19sgemm_double_bufferILi32ELi32ELi32ELi4ELi4EEvPKfS1_Pfiii_param_5];
	ld.param.u32 	%r1782, [_Z19sgemm_double_bufferILi32ELi32ELi32ELi4ELi4EEvPKfS1_Pfiii_param_3];
	shl.b32 	%r121, %r1, 7;
	mov.u32 	%r122, _ZZ19sgemm_double_bufferILi32ELi32ELi32ELi4ELi4EEvPKfS1_PfiiiE6smem_A;
	add.s32 	%r6, %r122, %r121;
	setp.ge.s32 	%p4, %r2, %r1782;
	st.shared.f32 	[%r6], %f3308;
	setp.lt.s32 	%p5, %r2426, 2;
	mov.f32 	%f3309, 0f00000000;
	or.pred  	%p6, %p4, %p5;
	@%p6 bra 	$L__BB2_4;
	ld.global.nc.f32 	%f3309, [%rd3+4];
$L__BB2_4:
	ld.param.u32 	%r2427, [_Z19sgemm_double_bufferILi32ELi32ELi32ELi4ELi4EEvPKfS1_Pfiii_param_5];
	ld.param.u32 	%r1783, [_Z19sgemm_double_bufferILi32ELi32ELi32ELi4ELi4EEvPKfS1_Pfiii_param_3];
	setp.ge.s32 	%p7, %r2, %r1783;
	st.shared.f32 	[%r6+4], %f3309;
	setp.lt.s32 	%p8, %r2427, 3;
	mov.f32 	%f3310, 0f00000000;
	or.pred  	%p9, %p7, %p8;
	@%p9 bra 	$L__BB2_6;
	ld.global.nc.f32 	%f3310, [%rd3+8];
$L__BB2_6:
	ld.param.u32 	%r2428, [_Z19sgemm_double_bufferILi32ELi32ELi32ELi4ELi4EEvPKfS1_Pfiii_param_5];
	ld.param.u32 	%r1784, [_Z19sgemm_double_bufferILi32ELi32ELi32ELi4ELi4EEvPKfS1_Pfiii_param_3];
	setp.ge.s32 	%p10, %r2, %r1784;
	st.shared.f32 	[%r6+8], %f3310;
	setp.lt.s32 	%p11, %r2428, 4;
	mov.f32 	%f3311, 0f00000000;
	or.pred  	%p12, %p10, %p11;
	@%p12 bra 	$L__BB2_8;
	ld.global.nc.f32 	%f3311, [%rd3+12];
$L__BB2_8:
	ld.param.u32 	%r2429, [_Z19sgemm_double_bufferILi32ELi32ELi32ELi4ELi4EEvPKfS1_Pfiii_param_5];
	ld.param.u32 	%r1785, [_Z19sgemm_double_bufferILi32ELi32ELi32ELi4ELi4EEvPKfS1_Pfiii_param_3];
	setp.ge.s32 	%p13, %r2, %r1785;
	st.shared.f32 	[%r6+12], %f3311;
	setp.lt.s32 	%p14, %r2429, 5;
	mov.f32 	%f3312, 0f00000000;
	or.pred  	%p15, %p13, %p14;
	@%p15 bra 	$L__BB2_10;
	ld.global.nc.f32 	%f3312, [%rd3+16];
$L__BB2_10:
	ld.param.u32 	%r2430, [_Z19sgemm_double_bufferILi32ELi32ELi32ELi4ELi4EEvPKfS1_Pfiii_param_5];
	ld.param.u32 	%r1786, [_Z19sgemm_double_bufferILi32ELi32ELi32ELi4ELi4EEvPKfS1_Pfiii_param_3];
	setp.ge.s32 	%p16, %r2, %r1786;
	st.shared.f32 	[%r6+16], %f3312;
	setp.lt.s32 	%p17, %r2430, 6;
	mov.f32 	%f3313, 0f00000000;
	or.pred  	%p18, %p16, %p17;
	@%p18 bra 	$L__BB2_12;
	ld.global.nc.f32 	%f3313, [%rd3+20];
$L__BB2_12:
	ld.param.u32 	%r2431, [_Z19sgemm_double_bufferILi32ELi32ELi32ELi4ELi4EEvPKfS1_Pfiii_param_5];
	ld.param.u32 	%r1787, [_Z19sgemm_double_bufferILi32ELi32ELi32ELi4ELi4EEvPKfS1_Pfiii_param_3];
	setp.ge.s32 	%p19, %r2, %r1787;
	st.shared.f32 	[%r6+20], %f3313;
	setp.lt.s32 	%p20, %r2431, 7;
	mov.f32 	%f3314, 0f00000000;
	or.pred  	%p21, %p19, %p20;
	@%p21 bra 	$L__BB2_14;
	ld.global.nc.f32 	%f3314, [%rd3+24];
$L__BB2_14:
	ld.param.u32 	%r2432, [_Z19sgemm_double_bufferILi32ELi32ELi32ELi4ELi4EEvPKfS1_Pfiii_param_5];
	ld.param.u32 	%r1788, [_Z19sgemm_double_bufferILi32ELi32ELi32ELi4ELi4EEvPKfS1_Pfiii_param_3];
	setp.ge.s32 	%p22, %r2, %r1788;
	st.shared.f32 	[%r6+24], %f3314;
	setp.lt.s32 	%p23, %r2432, 8;
	mov.f32 	%f3315, 0f00000000;
	or.pred  	%p24, %p22, %p23;
	@%p24 bra 	$L__BB2_16;
	ld.global.nc.f32 	%f3315, [%rd3+28];
$L__BB2_16:
	ld.param.u32 	%r2433, [_Z19sgemm_double_bufferILi32ELi32ELi32ELi4ELi4EEvPKfS1_Pfiii_param_5];
	ld.param.u32 	%r1789, [_Z19sgemm_double_bufferILi32ELi32ELi32ELi4ELi4EEvPKfS1_Pfiii_param_3];
	setp.ge.s32 	%p25, %r2, %r1789;
	st.shared.f32 	[%r6+28], %f3315;
	setp.lt.s32 	%p26, %r2433, 9;
	mov.f32 	%f3316, 0f00000000;
	or.pred  	%p27, %p25, %p26;
	@%p27 bra 	$L__BB2_18;
	ld.global.nc.f32 	%f3316, [%rd3+32];
$L__BB2_18:
	ld.param.u32 	%r2434, [_Z19sgemm_double_bufferILi32ELi32ELi32ELi4ELi4EEvPKfS1_Pfiii_param_5];
	ld.param.u32 	%r1790, [_Z19sgemm_double_bufferILi32ELi32ELi32ELi4ELi4EEvPKfS1_Pfiii_param_3];
	setp.ge.s32 	%p28, %r2, %r1790;
	st.shared.f32 	[%r6+32], %f3316;
	setp.lt.s32 	%p29, %r2434, 10;
	mov.f32 	%f3317, 0f00000000;
	or.pred  	%p30, %p28, %p29;
	@%p30 bra 	$L__BB2_20;
	ld.global.nc.f32 	%f3317, [%rd3+36];
$L__BB2_20:
	ld.param.u32 	%r2435, [_Z19sgemm_double_bufferILi32ELi32ELi32ELi4ELi4EEvPKfS1_Pfiii_param_5];
	ld.param.u32 	%r1791, [_Z19sgemm_double_bufferILi32ELi32ELi32ELi4ELi4EEvPKfS1_Pfiii_param_3];
	setp.ge.s32 	%p31, %r2, %r1791;
	st.shared.f32 	[%r6+36], %f3317;
	setp.lt.s32 	%p32, %r2435, 11;
	mov.f32 	%f3318, 0f00000000;
	or.pred  	%p33, %p31, %p32;
	@%p33 bra 	$L__BB2_22;
	ld.global.nc.f32 	%f3318, [%rd3+40];
$L__BB2_22:
	ld.param.u32 	%r2436, [_Z19sgemm_double_bufferILi32ELi32ELi32ELi4ELi4EEvPKfS1_Pfiii_param_5];
	ld.param.u32 	%r1792, [_Z19sgemm_double_bufferILi32ELi32ELi32ELi4ELi4EEvPKfS1_Pfiii_param_3];
	setp.ge.s32 	%p34, %r2, %r1792;
	st.shared.f32 	[%r6+40], %f3318;
	setp.lt.s32 	%p35, %r2436, 12;
	mov.f32 	%f3319, 0f00000000;
	or.pred  	%p36, %p34, %p35;
	@%p36 bra 	$L__BB2_24;
	ld.global.nc.f32 	%f3319, [%rd3+44];
$L__BB2_24:
	ld.param.u32 	%r2437, [_Z19sgemm_double_bufferILi32ELi32ELi32ELi4ELi4EEvPKfS1_Pfiii_param_5];
	ld.param.u32 	%r1793, [_Z19sgemm_double_bufferILi32ELi32ELi32ELi4ELi4EEvPKfS1_Pfiii_param_3];
	setp.ge.s32 	%p37, %r2, %r1793;
	st.shared.f32 	[%r6+44], %f3319;
	setp.lt.s32 	%p38, %r2437, 13;
	mov.f32 	%f3320, 0f00000000;
	or.pred  	%p39, %p37, %p38;
	@%p39 bra 	$L__BB2_26;
	ld.global.nc.f32 	%f3320, [%rd3+48];
$L__BB2_26:
	ld.param.u32 	%r2438, [_Z19sgemm_double_bufferILi32ELi32ELi32ELi4ELi4EEvPKfS1_Pfiii_param_5];
	ld.param.u32 	%r1794, [_Z19sgemm_double_bufferILi32ELi32ELi32ELi4ELi4EEvPKfS1_Pfiii_param_3];
	setp.ge.s32 	%p40, %r2, %r1794;
	st.shared.f32 	[%r6+48], %f3320;
	setp.lt.s32 	%p41, %r2438, 14;
	mov.f32 	%f3321, 0f00000000;
	or.pred  	%p42, %p40, %p41;
	@%p42 bra 	$L__BB2_28;
	ld.global.nc.f32 	%f3321, [%rd3+52];
$L__BB2_28:
	ld.param.u32 	%r2439, [_Z19sgemm_double_bufferILi32ELi32ELi32ELi4ELi4EEvPKfS1_Pfiii_param_5];
	ld.param.u32 	%r1795, [_Z19sgemm_double_bufferILi32ELi32ELi32ELi4ELi4EEvPKfS1_Pfiii_param_3];
	setp.ge.s32 	%p43, %r2, %r1795;
	st.shared.f32 	[%r6+52], %f3321;
	setp.lt.s32 	%p44, %r2439, 15;
	mov.f32 	%f3322, 0f00000000;
	or.pred  	%p45, %p43, %p44;
	@%p45 bra 	$L__BB2_30;
	ld.global.nc.f32 	%f3322, [%rd3+56];
$L__BB2_30:
	ld.param.u32 	%r2440, [_Z19sgemm_double_bufferILi32ELi32ELi32ELi4ELi4EEvPKfS1_Pfiii_param_5];
	ld.param.u32 	%r1796, [_Z19sgemm_double_bufferILi32ELi32ELi32ELi4ELi4EEvPKfS1_Pfiii_param_3];
	setp.ge.s32 	%p46, %r2, %r1796;
	st.shared.f32 	[%r6+56], %f3322;
	setp.lt.s32 	%p47, %r2440, 16;
	mov.f32 	%f3323, 0f00000000;
	or.pred  	%p48, %p46, %p47;
	@%p48 bra 	$L__BB2_32;
	ld.global.nc.f32 	%f3323, [%rd3+60];
$L__BB2_32:
	ld.param.u32 	%r2441, [_Z19sgemm_double_bufferILi32ELi32ELi32ELi4ELi4EEvPKfS1_Pfiii_param_5];
	ld.param.u32 	%r1797, [_Z19sgemm_double_bufferILi32ELi32ELi32ELi4ELi4EEvPKfS1_Pfiii_param_3];
	setp.ge.s32 	%p49, %r2, %r1797;
	st.shared.f32 	[%r6+60], %f3323;
	setp.lt.s32 	%p50, %r2441, 17;
	mov.f32 	%f3324, 0f00000000;
	or.pred  	%p51, %p49, %p50;
	@%p51 bra 	$L__BB2_34;
	ld.global.nc.f32 	%f3324, [%rd3+64];
$L__BB2_34:
	ld.param.u32 	%r2442, [_Z19sgemm_double_bufferILi32ELi32ELi32ELi4ELi4EEvPKfS1_Pfiii_param_5];
	ld.param.u32 	%r1798, [_Z19sgemm_double_bufferILi32ELi32ELi32ELi4ELi4EEvPKfS1_Pfiii_param_3];
	setp.ge.s32 	%p52, %r2, %r1798;
	st.shared.f32 	[%r6+64], %f3324;
	setp.lt.s32 	%p53, %r2442, 18;
	mov.f32 	%f3325, 0f00000000;
	or.pred  	%p54, %p52, %p53;
	@%p54 bra 	$L__BB2_36;
	ld.global.nc.f32 	%f3325, [%rd3+68];
$L__BB2_36:
	ld.param.u32 	%r2443, [_Z19sgemm_double_bufferILi32ELi32ELi32ELi4ELi4EEvPKfS1_Pfiii_param_5];
	ld.param.u32 	%r1799, [_Z19sgemm_double_bufferILi32ELi32ELi32ELi4ELi4EEvPKfS1_Pfiii_param_3];
	setp.ge.s32 	%p55, %r2, %r1799;
	st.shared.f32 	[%r6+68], %f3325;
	setp.lt.s32 	%p56, %r2443, 19;
	mov.f32 	%f3326, 0f00000000;
	or.pred  	%p57, %p55, %p56;
	@%p57 bra 	$L__BB2_38;
	ld.global.nc.f32 	%f3326, [%rd3+72];
$L__BB2_38:
	ld.param.u32 	%r2444, [_Z19sgemm_double_bufferILi32ELi32ELi32ELi4ELi4EEvPKfS1_Pfiii_param_5];
	ld.param.u32 	%r1800, [_Z19sgemm_double_bufferILi32ELi32ELi32ELi4ELi4EEvPKfS1_Pfiii_param_3];
	setp.ge.s32 	%p58, %r2, %r1800;
	st.shared.f32 	[%r6+72], %f3326;
	setp.lt.s32 	%p59, %r2444, 20;
	mov.f32 	%f3327, 0f00000000;
	or.pred  	%p60, %p58, %p59;
	@%p60 bra 	$L__BB2_40;
	ld.global.nc.f32 	%f3327, [%rd3+76];
$L__BB2_40:
	ld.param.u32 	%r2445, [_Z19sgemm_double_bufferILi32ELi32ELi32ELi4ELi4EEvPKfS1_Pfiii_param_5];
	ld.param.u32 	%r1801, [_Z19sgemm_double_bufferILi32ELi32ELi32ELi4ELi4EEvPKfS1_Pfiii_param_3];
	setp.ge.s32 	%p61, %r2, %r1801;
	st.shared.f32 	[%r6+76], %f3327;
	setp.lt.s32 	%p62, %r2445, 21;
	mov.f32 	%f3328, 0f00000000;
	or.pred  	%p63, %p61, %p62;
	@%p63 bra 	$L__BB2_42;
	ld.global.nc.f32 	%f3328, [%rd3+80];
$L__BB2_42:
	ld.param.u32 	%r2446, [_Z19sgemm_double_bufferILi32ELi32ELi32ELi4ELi4EEvPKfS1_Pfiii_param_5];
	ld.param.u32 	%r1802, [_Z19sgemm_double_bufferILi32ELi32ELi32ELi4ELi4EEvPKfS1_Pfiii_param_3];
	setp.ge.s32 	%p64, %r2, %r1802;
	st.shared.f32 	[%r6+80], %f3328;
	setp.lt.s32 	%p65, %r2446, 22;
	mov.f32 	%f3329, 0f00000000;
	or.pred  	%p66, %p64, %p65;
	@%p66 bra 	$L__BB2_44;
	ld.global.nc.f32 	%f3329, [%rd3+84];
$L__BB2_44:
	ld.param.u32 	%r2447, [_Z19sgemm_double_bufferILi32ELi32ELi32ELi4ELi4EEvPKfS1_Pfiii_param_5];
	ld.param.u32 	%r1803, [_Z19sgemm_double_bufferILi32ELi32ELi32ELi4ELi4EEvPKfS1_Pfiii_param_3];
	setp.ge.s32 	%p67, %r2, %r1803;
	st.shared.f32 	[%r6+84], %f3329;
	setp.lt.s32 	%p68, %r2447, 23;
	mov.f32 	%f3330, 0f00000000;
	or.pred  	%p69, %p67, %p68;
	@%p69 bra 	$L__BB2_46;
	ld.global.nc.f32 	%f3330, [%rd3+88];
$L__BB2_46:
	ld.param.u32 	%r2448, [_Z19sgemm_double_bufferILi32ELi32ELi32ELi4ELi4EEvPKfS1_Pfiii_param_5];
	ld.param.u32 	%r1804, [_Z19sgemm_double_bufferILi32ELi32ELi32ELi4ELi4EEvPKfS1_Pfiii_param_3];
	setp.ge.s32 	%p70, %r2, %r1804;
	st.shared.f32 	[%r6+88], %f3330;
	setp.lt.s32 	%p71, %r2448, 24;
	mov.f32 	%f3331, 0f00000000;
	or.pred  	%p72, %p70, %p71;
	@%p72 bra 	$L__BB2_48;
	ld.global.nc.f32 	%f3331, [%rd3+92];
$L__BB2_48:
	ld.param.u32 	%r2449, [_Z19sgemm_double_bufferILi32ELi32ELi32ELi4ELi4EEvPKfS1_Pfiii_param_5];
	ld.param.u32 	%r1805, [_Z19sgemm_double_bufferILi32ELi32ELi32ELi4ELi4EEvPKfS1_Pfiii_param_3];
	setp.ge.s32 	%p73, %r2, %r1805;
	st.shared.f32 	[%r6+92], %f3331;
	setp.lt.s32 	%p74, %r2449, 25;
	mov.f32 	%f3332, 0f00000000;
	or.pred  	%p75, %p73, %p74;
	@%p75 bra 	$L__BB2_50;
	ld.global.nc.f32 	%f3332, [%rd3+96];
$L__BB2_50:
	ld.param.u32 	%r2450, [_Z19sgemm_double_bufferILi32ELi32ELi32ELi4ELi4EEvPKfS1_Pfiii_param_5];
	ld.param.u32 	%r1806, [_Z19sgemm_double_bufferILi32ELi32ELi32ELi4ELi4EEvPKfS1_Pfiii_param_3];
	setp.ge.s32 	%p76, %r2, %r1806;
	st.shared.f32 	[%r6+96], %f3332;
	setp.lt.s32 	%p77, %r2450, 26;
	mov.f32 	%f3333, 0f00000000;
	or.pred  	%p78, %p76, %p77;
	@%p78 bra 	$L__BB2_52;
	ld.global.nc.f32 	%f3333, [%rd3+100];
$L__BB2_52:
	ld.param.u32 	%r2451, [_Z19sgemm_double_bufferILi32ELi32ELi32ELi4ELi4EEvPKfS1_Pfiii_param_5];
	ld.param.u32 	%r1807, [_Z19sgemm_double_bufferILi32ELi32ELi32ELi4ELi4EEvPKfS1_Pfiii_param_3];
	setp.ge.s32 	%p79, %r2, %r1807;
	st.shared.f32 	[%r6+100], %f3333;
	setp.lt.s32 	%p80, %r2451, 27;
	mov.f32 	%f3334, 0f00000000;
	or.pred  	%p81, %p79, %p80;
	@%p81 bra 	$L__BB2_54;
	ld.global.nc.f32 	%f3334, [%rd3+104];
$L__BB2_54:
	ld.param.u32 	%r2452, [_Z19sgemm_double_bufferILi32ELi32ELi32ELi4ELi4EEvPKfS1_Pfiii_param_5];
	ld.param.u32 	%r1808, [_Z19sgemm_double_bufferILi32ELi32ELi32ELi4ELi4EEvPKfS1_Pfiii_param_3];
	setp.ge.s32 	%p82, %r2, %r1808;
	st.shared.f32 	[%r6+104], %f3334;
	setp.lt.s32 	%p83, %r2452, 28;
	mov.f32 	%f3335, 0f00000000;
	or.pred  	%p84, %p82, %p83;
	@%p84 bra 	$L__BB2_56;
	ld.global.nc.f32 	%f3335, [%rd3+108];
$L__BB2_56:
	ld.param.u32 	%r2453, [_Z19sgemm_double_bufferILi32ELi32ELi32ELi4ELi4EEvPKfS1_Pfiii_param_5];
	ld.param.u32 	%r1809, [_Z19sgemm_double_bufferILi32ELi32ELi32ELi4ELi4EEvPKfS1_Pfiii_param_3];
	setp.ge.s32 	%p85, %r2, %r1809;
	st.shared.f32 	[%r6+108], %f3335;
	setp.lt.s32 	%p86, %r2453, 29;
	mov.f32 	%f3336, 0f00000000;
	or.pred  	%p87, %p85, %p86;
	@%p87 bra 	$L__BB2_58;
	ld.global.nc.f32 	%f3336, [%rd3+112];
$L__BB2_58:
	ld.param.u32 	%r2454, [_Z19sgemm_double_bufferILi32ELi32ELi32ELi4ELi4EEvPKfS1_Pfiii_param_5];
	ld.param.u32 	%r1810, [_Z19sgemm_double_bufferILi32ELi32ELi32ELi4ELi4EEvPKfS1_Pfiii_param_3];
	setp.ge.s32 	%p88, %r2, %r1810;
	st.shared.f32 	[%r6+112], %f3336;
	setp.lt.s32 	%p89, %r2454, 30;
	mov.f32 	%f3337, 0f00000000;
	or.pred  	%p90, %p88, %p89;
	@%p90 bra 	$L__BB2_60;
	ld.global.nc.f32 	%f3337, [%rd3+116];
$L__BB2_60:
	ld.param.u32 	%r2455, [_Z19sgemm_double_bufferILi32ELi32ELi32ELi4ELi4EEvPKfS1_Pfiii_param_5];
	ld.param.u32 	%r1811, [_Z19sgemm_double_bufferILi32ELi32ELi32ELi4ELi4EEvPKfS1_Pfiii_param_3];
	setp.ge.s32 	%p91, %r2, %r1811;
	st.shared.f32 	[%r6+116], %f3337;
	setp.lt.s32 	%p92, %r2455, 31;
	mov.f32 	%f3338, 0f00000000;
	or.pred  	%p93, %p91, %p92;
	@%p93 bra 	$L__BB2_62;
	ld.global.nc.f32 	%f3338, [%rd3+120];
$L__BB2_62:
	ld.param.u32 	%r2456, [_Z19sgemm_double_bufferILi32ELi32ELi32ELi4ELi4EEvPKfS1_Pfiii_param_5];
	ld.param.u32 	%r1812, [_Z19sgemm_double_bufferILi32ELi32ELi32ELi4ELi4EEvPKfS1_Pfiii_param_3];
	setp.ge.s32 	%p94, %r2, %r1812;
	st.shared.f32 	[%r6+120], %f3338;
	setp.lt.s32 	%p95, %r2456, 32;
	mov.f32 	%f3339, 0f00000000;
	or.pred  	%p96, %p94, %p95;
	@%p96 bra 	$L__BB2_64;
	ld.global.nc.f32 	%f3339, [%rd3+124];
$L__BB2_64:
	ld.param.u32 	%r2457, [_Z19sgemm_double_bufferILi32ELi32ELi32ELi4ELi4EEvPKfS1_Pfiii_param_5];
	ld.param.u32 	%r1813, [_Z19sgemm_double_bufferILi32ELi32ELi32ELi4ELi4EEvPKfS1_Pfiii_param_3];
	setp.lt.s32 	%p97, %r2457, 1;
	st.shared.f32 	[%r6+124], %f3339;
	add.s32 	%r7, %r2, 1;
	setp.ge.s32 	%p98, %r7, %r1813;
	add.s32 	%r8, %r5, %r2457;
	mul.wide.u32 	%rd60, %r8, 4;
	add.s64 	%rd4, %rd1, %rd60;
	mov.f32 	%f3340, 0f00000000;
	or.pred  	%p99, %p98, %p97;
	@%p99 bra 	$L__BB2_66;
	ld.global.nc.f32 	%f3340, [%rd4];
$L__BB2_66:
	ld.param.u32 	%r2458, [_Z19sgemm_double_bufferILi32ELi32ELi32ELi4ELi4EEvPKfS1_Pfiii_param_5];
	ld.param.u32 	%r1814, [_Z19sgemm_double_bufferILi32ELi32ELi32ELi4ELi4EEvPKfS1_Pfiii_param_3];
	setp.ge.s32 	%p100, %r7, %r1814;
	setp.lt.s32 	%p101, %r2458, 2;
	st.shared.f32 	[%r6+128], %f3340;
	mov.f32 	%f3341, 0f00000000;
	or.pred  	%p102, %p100, %p101;
	@%p102 bra 	$L__BB2_68;
	ld.global.nc.f32 	%f3341, [%rd4+4];
$L__BB2_68:
	ld.param.u32 	%r2459, [_Z19sgemm_double_bufferILi32ELi32ELi32ELi4ELi4EEvPKfS1_Pfiii_param_5];
	ld.param.u32 	%r1815, [_Z19sgemm_double_bufferILi32ELi32ELi32ELi4ELi4EEvPKfS1_Pfiii_param_3];
	setp.ge.s32 	%p103, %r7, %r1815;
	setp.lt.s32 	%p104, %r2459, 3;
	st.shared.f32 	[%r6+132], %f3341;
	mov.f32 	%f3342, 0f00000000;
	or.pred  	%p105, %p103, %p104;
	@%p105 bra 	$L__BB2_70;
	ld.global.nc.f32 	%f3342, [%rd4+8];
$L__BB2_70:
	ld.param.u32 	%r2460, [_Z19sgemm_double_bufferILi32ELi32ELi32ELi4ELi4EEvPKfS1_Pfiii_param_5];
	ld.param.u32 	%r1816, [_Z19sgemm_double_bufferILi32ELi32ELi32ELi4ELi4EEvPKfS1_Pfiii_param_3];
	setp.ge.s32 	%p106, %r7, %r1816;
	setp.lt.s32 	%p107, %r2460, 4;
	st.shared.f32 	[%r6+136], %f3342;
	mov.f32 	%f3343, 0f00000000;
	or.pred  	%p108, %p106, %p107;
	@%p108 bra 	$L__BB2_72;
	ld.global.nc.f32 	%f3343, [%rd4+12];
$L__BB2_72:
	ld.param.u32 	%r2461, [_Z19sgemm_double_bufferILi32ELi32ELi32ELi4ELi4EEvPKfS1_Pfiii_param_5];
	ld.param.u32 	%r1817, [_Z19sgemm_double_bufferILi32ELi32ELi32ELi4ELi4EEvPKfS1_Pfiii_param_3];
	setp.ge.s32 	%p109, %r7, %r1817;
	setp.lt.s32 	%p110, %r2461, 5;
	st.shared.f32 	[%r6+140], %f3343;
	mov.f32 	%f3344, 0f00000000;
	or.pred  	%p111, %p109, %p110;
	@%p111 bra 	$L__BB2_74;
	ld.global.nc.f32 	%f3344, [%rd4+16];
$L__BB2_74:
	ld.param.u32 	%r2462, [_Z19sgemm_double_bufferILi32ELi32ELi32ELi4ELi4EEvPKfS1_Pfiii_param_5];
	ld.param.u32 	%r1818, [_Z19sgemm_double_bufferILi32ELi32ELi32ELi4ELi4EEvPKfS1_Pfiii_param_3];
	setp.ge.s32 	%p112, %r7, %r1818;
	setp.lt.s32 	%p113, %r2462, 6;
	st.shared.f32 	[%r6+144], %f3344;
	mov.f32 	%f3345, 0f00000000;
	or.pred  	%p114, %p112, %p113;
	@%p114 bra 	$L__BB2_76;
	ld.global.nc.f32 	%f3345, [%rd4+20];
$L__BB2_76:
	ld.param.u32 	%r2463, [_Z19sgemm_double_bufferILi32ELi32ELi32ELi4ELi4EEvPKfS1_Pfiii_param_5];
	ld.param.u32 	%r1819, [_Z19sgemm_double_bufferILi32ELi32ELi32ELi4ELi4EEvPKfS1_Pfiii_param_3];
	setp.ge.s32 	%p115, %r7, %r1819;
	setp.lt.s32 	%p116, %r2463, 7;
	st.shared.f32 	[%r6+148], %f3345;
	mov.f32 	%f3346, 0f00000000;
	or.pred  	%p117, %p115, %p116;
	@%p117 bra 	$L__BB2_78;
	ld.global.nc.f32 	%f3346, [%rd4+24];
$L__BB2_78:
	ld.param.u32 	%r2464, [_Z19sgemm_double_bufferILi32ELi32ELi32ELi4ELi4EEvPKfS1_Pfiii_param_5];
	ld.param.u32 	%r1820, [_Z19sgemm_double_bufferILi32ELi32ELi32ELi4ELi4EEvPKfS1_Pfiii_param_3];
	setp.ge.s32 	%p118, %r7, %r1820;
	setp.lt.s32 	%p119, %r2464, 8;
	st.shared.f32 	[%r6+152], %f3346;
	mov.f32 	%f3347, 0f00000000;
	or.pred  	%p120, %p118, %p119;
	@%p120 bra 	$L__BB2_80;
	ld.global.nc.f32 	%f3347, [%rd4+28];
$L__BB2_80:
	ld.param.u32 	%r2465, [_Z19sgemm_double_bufferILi32ELi32ELi32ELi4ELi4EEvPKfS1_Pfiii_param_5];
	ld.param.u32 	%r1821, [_Z19sgemm_double_bufferILi32ELi32ELi32ELi4ELi4EEvPKfS1_Pfiii_param_3];
	setp.ge.s32 	%p121, %r7, %r1821;
	setp.lt.s32 	%p122, %r2465, 9;
	st.shared.f32 	[%r6+156], %f3347;
	mov.f32 	%f3348, 0f00000000;
	or.pred  	%p123, %p121, %p122;
	@%p123 bra 	$L__BB2_82;
	ld.global.nc.f32 	%f3348, [%rd4+32];
$L__BB2_82:
	ld.param.u32 	%r2466, [_Z19sgemm_double_bufferILi32ELi32ELi32ELi4ELi4EEvPKfS1_Pfiii_param_5];
	ld.param.u32 	%r1822, [_Z19sgemm_double_bufferILi32ELi32ELi32ELi4ELi4EEvPKfS1_Pfiii_param_3];
	setp.ge.s32 	%p124, %r7, %r1822;
	setp.lt.s32 	%p125, %r2466, 10;
	st.shared.f32 	[%r6+160], %f3348;
	mov.f32 	%f3349, 0f00000000;
	or.pred  	%p126, %p124, %p125;
	@%p126 bra 	$L__BB2_84;
	ld.global.nc.f32 	%f3349, [%rd4+36];
$L__BB2_84:
	ld.param.u32 	%r2467, [_Z19sgemm_double_bufferILi32ELi32ELi32ELi4ELi4EEvPKfS1_Pfiii_param_5];
	ld.param.u32 	%r1823, [_Z19sgemm_double_bufferILi32ELi32ELi32ELi4ELi4EEvPKfS1_Pfiii_param_3];
	setp.ge.s32 	%p127, %r7, %r1823;
	setp.lt.s32 	%p128, %r2467, 11;
	st.shared.f32 	[%r6+164], %f3349;
	mov.f32 	%f3350, 0f00000000;
	or.pred  	%p129, %p127, %p128;
	@%p129 bra 	$L__BB2_86;
	ld.global.nc.f32 	%f3350, [%rd4+40];
$L__BB2_86:
	ld.param.u32 	%r2468, [_Z19sgemm_double_bufferILi32ELi32ELi32ELi4ELi4EEvPKfS1_Pfiii_param_5];
	ld.param.u32 	%r1824, [_Z19sgemm_double_bufferILi32ELi32ELi32ELi4ELi4EEvPKfS1_Pfiii_param_3];
	setp.ge.s32 	%p130, %r7, %r1824;
	setp.lt.s32 	%p131, %r2468, 12;
	st.shared.f32 	[%r6+168], %f3350;
	mov.f32 	%f3351, 0f00000000;
	or.pred  	%p132, %p130, %p131;
	@%p132 bra 	$L__BB2_88;
	ld.global.nc.f32 	%f3351, [%rd4+44];
$L__BB2_88:
	ld.param.u32 	%r2469, [_Z19sgemm_double_bufferILi32ELi32ELi32ELi4ELi4EEvPKfS1_Pfiii_param_5];
	ld.param.u32 	%r1825, [_Z19sgemm_double_bufferILi32ELi32ELi32ELi4ELi4EEvPKfS1_Pfiii_param_3];
	setp.ge.s32 	%p133, %r7, %r1825;
	setp.lt.s32 	%p134, %r2469, 13;
	st.shared.f32 	[%r6+172], %f3351;
	mov.f32 	%f3352, 0f00000000;
	or.pred  	%p135, %p133, %p134;
	@%p135 bra 	$L__BB2_90;
	ld.global.nc.f32 	%f3352, [%rd4+48];
$L__BB2_90:
	ld.param.u32 	%r2470, [_Z19sgemm_double_bufferILi32ELi32ELi32ELi4ELi4EEvPKfS1_Pfiii_param_5];
	ld.param.u32 	%r1826, [_Z19sgemm_double_bufferILi32ELi32ELi32ELi4ELi4EEvPKfS1_Pfiii_param_3];
	setp.ge.s32 	%p136, %r7, %r1826;
	setp.lt.s32 	%p137, %r2470, 14;
	st.shared.f32 	[%r6+176], %f3352;
	mov.f32 	%f3353, 0f00000000;
	or.pred  	%p138, %p136, %p137;
	@%p138 bra 	$L__BB2_92;
	ld.global.nc.f32 	%f3353, [%rd4+52];
$L__BB2_92:
	ld.param.u32 	%r2471, [_Z19sgemm_double_bufferILi32ELi32ELi32ELi4ELi4EEvPKfS1_Pfiii_param_5];
	ld.param.u32 	%r1827, [_Z19sgemm_double_bufferILi32ELi32ELi32ELi4ELi4EEvPKfS1_Pfiii_param_3];
	setp.ge.s32 	%p139, %r7, %r1827;
	setp.lt.s32 	%p140, %r2471, 15;
	st.shared.f32 	[%r6+180], %f3353;
	mov.f32 	%f3354, 0f00000000;
	or.pred  	%p141, %p139, %p140;
	@%p141 bra 	$L__BB2_94;
	ld.global.nc.f32 	%f3354, [%rd4+56];
$L__BB2_94:
	ld.param.u32 	%r2472, [_Z19sgemm_double_bufferILi32ELi32ELi32ELi4ELi4EEvPKfS1_Pfiii_param_5];
	ld.param.u32 	%r1828, [_Z19sgemm_double_bufferILi32ELi32ELi32ELi4ELi4EEvPKfS1_Pfiii_param_3];
	setp.ge.s32 	%p142, %r7, %r1828;
	setp.lt.s32 	%p143, %r2472, 16;
	st.shared.f32 	[%r6+184], %f3354;
	mov.f32 	%f3355, 0f00000000;
	or.pred  	%p144, %p142, %p143;
	@%p144 bra 	$L__BB2_96;
	ld.global.nc.f32 	%f3355, [%rd4+60];
$L__BB2_96:
	ld.param.u32 	%r2473, [_Z19sgemm_double_bufferILi32ELi32ELi32ELi4ELi4EEvPKfS1_Pfiii_param_5];
	ld.param.u32 	%r1829, [_Z19sgemm_double_bufferILi32ELi32ELi32ELi4ELi4EEvPKfS1_Pfiii_param_3];
	setp.ge.s32 	%p145, %r7, %r1829;
	setp.lt.s32 	%p146, %r2473, 17;
	st.shared.f32 	[%r6+188], %f3355;
	mov.f32 	%f3356, 0f00000000;
	or.pred  	%p147, %p145, %p146;
	@%p147 bra 	$L__BB2_98;
	ld.global.nc.f32 	%f3356, [%rd4+64];
$L__BB2_98:
	ld.param.u32 	%r2474, [_Z19sgemm_double_bufferILi32ELi32ELi32ELi4ELi4EEvPKfS1_Pfiii_param_5];
	ld.param.u32 	%r1830, [_Z19sgemm_double_bufferILi32ELi32ELi32ELi4ELi4EEvPKfS1_Pfiii_param_3];
	setp.ge.s32 	%p148, %r7, %r1830;
	setp.lt.s32 	%p149, %r2474, 18;
	st.shared.f32 	[%r6+192], %f3356;
	mov.f32 	%f3357, 0f00000000;
	or.pred  	%p150, %p148, %p149;
	@%p150 bra 	$L__BB2_100;
	ld.global.nc.f32 	%f3357, [%rd4+68];
$L__BB2_100:
	ld.param.u32 	%r2475, [_Z19sgemm_double_bufferILi32ELi32ELi32ELi4ELi4EEvPKfS1_Pfiii_param_5];
	ld.param.u32 	%r1831, [_Z19sgemm_double_bufferILi32ELi32ELi32ELi4ELi4EEvPKfS1_Pfiii_param_3];
	setp.ge.s32 	%p151, %r7, %r1831;
	setp.lt.s32 	%p152, %r2475, 19;
	st.shared.f32 	[%r6+196], %f3357;
	mov.f32 	%f3358, 0f00000000;
	or.pred  	%p153, %p151, %p152;
	@%p153 bra 	$L__BB2_102;
	ld.global.nc.f32 	%f3358, [%rd4+72];
$L__BB2_102:
	ld.param.u32 	%r2476, [_Z19sgemm_double_bufferILi32ELi32ELi32ELi4ELi4EEvPKfS1_Pfiii_param_5];
	ld.param.u32 	%r1832, [_Z19sgemm_double_bufferILi32ELi32ELi32ELi4ELi4EEvPKfS1_Pfiii_param_3];
	setp.ge.s32 	%p154, %r7, %r1832;
	setp.lt.s32 	%p155, %r2476, 20;
	st.shared.f32 	[%r6+200], %f3358;
	mov.f32 	%f3359, 0f00000000;
	or.pred  	%p156, %p154, %p155;
	@%p156 bra 	$L__BB2_104;
	ld.global.nc.f32 	%f3359, [%rd4+76];
$L__BB2_104:
	ld.param.u32 	%r2477, [_Z19sgemm_double_bufferILi32ELi32ELi32ELi4ELi4EEvPKfS1_Pfiii_param_5];
	ld.param.u32 	%r1833, [_Z19sgemm_double_bufferILi32ELi32ELi32ELi4ELi4EEvPKfS1_Pfiii_param_3];
	setp.ge.s32 	%p157, %r7, %r1833;
	setp.lt.s32 	%p158, %r2477, 21;
	st.shared.f32 	[%r6+204], %f3359;
	mov.f32 	%f3360, 0f00000000;
	or.pred  	%p159, %p157, %p158;
	@%p159 bra 	$L__BB2_106;
	ld.global.nc.f32 	%f3360, [%rd4+80];
$L__BB2_106:
	ld.param.u32 	%r2478, [_Z19sgemm_double_bufferILi32ELi32ELi32ELi4ELi4EEvPKfS1_Pfiii_param_5];
	ld.param.u32 	%r1834, [_Z19sgemm_double_bufferILi32ELi32ELi32ELi4ELi4EEvPKfS1_Pfiii_param_3];
	setp.ge.s32 	%p160, %r7, %r1834;
	setp.lt.s32 	%p161, %r2478, 22;
	st.shared.f32 	[%r6+208], %f3360;
	mov.f32 	%f3361, 0f00000000;
	or.pred  	%p162, %p160, %p161;
	@%p162 bra 	$L__BB2_108;
	ld.global.nc.f32 	%f3361, [%rd4+84];
$L__BB2_108:
	ld.param.u32 	%r2479, [_Z19sgemm_double_bufferILi32ELi32ELi32ELi4ELi4EEvPKfS1_Pfiii_param_5];
	ld.param.u32 	%r1835, [_Z19sgemm_double_bufferILi32ELi32ELi32ELi4ELi4EEvPKfS1_Pfiii_param_3];
	setp.ge.s32 	%p163, %r7, %r1835;
	setp.lt.s32 	%p164, %r2479, 23;
	st.shared.f32 	[%r6+212], %f3361;
	mov.f32 	%f3362, 0f00000000;
	or.pred  	%p165, %p163, %p164;
	@%p165 bra 	$L__BB2_110;
	ld.global.nc.f32 	%f3362, [%rd4+88];
$L__BB2_110:
	ld.param.u32 	%r2480, [_Z19sgemm_double_bufferILi32ELi32ELi32ELi4ELi4EEvPKfS1_Pfiii_param_5];
	ld.param.u32 	%r1836, [_Z19sgemm_double_bufferILi32ELi32ELi32ELi4ELi4EEvPKfS1_Pfiii_param_3];
	setp.ge.s32 	%p166, %r7, %r1836;
	setp.lt.s32 	%p167, %r2480, 24;
	st.shared.f32 	[%r6+216], %f3362;
	mov.f32 	%f3590, 0f00000000;
	or.pred  	%p168, %p166, %p167;
	@%p168 bra 	$L__BB2_112;
	ld.global.nc.f32 	%f3590, [%rd4+92];
$L__BB2_112:
	ld.param.u32 	%r2481, [_Z19sgemm_double_bufferILi32ELi32ELi32ELi4ELi4EEvPKfS1_Pfiii_param_5];
	ld.param.u32 	%r1837, [_Z19sgemm_double_bufferILi32ELi32ELi32ELi4ELi4EEvPKfS1_Pfiii_param_3];
	setp.ge.s32 	%p169, %r7, %r1837;
	setp.lt.s32 	%p170, %r2481, 25;
	st.shared.f32 	[%r6+220], %f3590;
	mov.f32 	%f3587, 0f00000000;
	or.pred  	%p171, %p169, %p170;
	@%p171 bra 	$L__BB2_114;
	ld.global.nc.f32 	%f3587, [%rd4+96];
$L__BB2_114:
	ld.param.u32 	%r2482, [_Z19sgemm_double_bufferILi32ELi32ELi32ELi4ELi4EEvPKfS1_Pfiii_param_5];
	ld.param.u32 	%r1838, [_Z19sgemm_double_bufferILi32ELi32ELi32ELi4ELi4EEvPKfS1_Pfiii_param_3];
	setp.ge.s32 	%p172, %r7, %r1838;
	setp.lt.s32 	%p173, %r2482, 26;
	st.shared.f32 	[%r6+224], %f3587;
	mov.f32 	%f3584, 0f00000000;
	or.pred  	%p174, %p172, %p173;
	@%p174 bra 	$L__BB2_116;
	ld.global.nc.f32 	%f3584, [%rd4+100];
$L__BB2_116:
	ld.param.u32 	%r2483, [_Z19sgemm_double_bufferILi32ELi32ELi32ELi4ELi4EEvPKfS1_Pfiii_param_5];
	ld.param.u32 	%r1839, [_Z19sgemm_double_bufferILi32ELi32ELi32ELi4ELi4EEvPKfS1_Pfiii_param_3];
	setp.ge.s32 	%p175, %r7, %r1839;
	setp.lt.s32 	%p176, %r2483, 27;
	st.shared.f32 	[%r6+228], %f3584;
	mov.f32 	%f3581, 0f00000000;
	or.pred  	%p177, %p175, %p176;
	@%p177 bra 	$L__BB2_118;
	ld.global.nc.f32 	%f3581, [%rd4+104];
$L__BB2_118:
	ld.param.u32 	%r2484, [_Z19sgemm_double_bufferILi32ELi32ELi32ELi4ELi4EEvPKfS1_Pfiii_param_5];
	ld.param.u32 	%r1840, [_Z19sgemm_double_bufferILi32ELi32ELi32ELi4ELi4EEvPKfS1_Pfiii_param_3];
	setp.ge.s32 	%p178, %r7, %r1840;
	setp.lt.s32 	%p179, %r2484, 28;
	st.shared.f32 	[%r6+232], %f3581;
	mov.f32 	%f3578, 0f00000000;
	or.pred  	%p180, %p178, %p179;
	@%p180 bra 	$L__BB2_120;
	ld.global.nc.f32 	%f3578, [%rd4+108];
$L__BB2_120:
	ld.param.u32 	%r2485, [_Z19sgemm_double_bufferILi32ELi32ELi32ELi4ELi4EEvPKfS1_Pfiii_param_5];
	ld.param.u32 	%r1841, [_Z19sgemm_double_bufferILi32ELi32ELi32ELi4ELi4EEvPKfS1_Pfiii_param_3];
	setp.ge.s32 	%p181, %r7, %r1841;
	setp.lt.s32 	%p182, %r2485, 29;
	st.shared.f32 	[%r6+236], %f3578;
	mov.f32 	%f3575, 0f00000000;
	or.pred  	%p183, %p181, %p182;
	@%p183 bra 	$L__BB2_122;
	ld.global.nc.f32 	%f3575, [%rd4+112];
$L__BB2_122:
	ld.param.u32 	%r2486, [_Z19sgemm_double_bufferILi32ELi32ELi32ELi4ELi4EEvPKfS1_Pfiii_param_5];
	ld.param.u32 	%r1842, [_Z19sgemm_double_bufferILi32ELi32ELi32ELi4ELi4EEvPKfS1_Pfiii_param_3];
	setp.ge.s32 	%p184, %r7, %r1842;
	setp.lt.s32 	%p185, %r2486, 30;
	st.shared.f32 	[%r6+240], %f3575;
	mov.f32 	%f3572, 0f00000000;
	or.pred  	%p186, %p184, %p185;
	@%p186 bra 	$L__BB2_124;
	ld.global.nc.f32 	%f3572, [%rd4+116];
$L__BB2_124:
	ld.param.u32 	%r2487, [_Z19sgemm_double_bufferILi32ELi32ELi32ELi4ELi4EEvPKfS1_Pfiii_param_5];
	ld.param.u32 	%r1843, [_Z19sgemm_double_bufferILi32ELi32ELi32ELi4ELi4EEvPKfS1_Pfiii_param_3];
	setp.ge.s32 	%p187, %r7, %r1843;
	setp.lt.s32 	%p188, %r2487, 31;
	st.shared.f32 	[%r6+244], %f3572;
	mov.f32 	%f3569, 0f00000000;
	or.pred  	%p189, %p187, %p188;
	@%p189 bra 	$L__BB2_126;
	ld.global.nc.f32 	%f3569, [%rd4+120];
$L__BB2_126:
	ld.param.u32 	%r2488, [_Z19sgemm_double_bufferILi32ELi32ELi32ELi4ELi4EEvPKfS1_Pfiii_param_5];
	ld.param.u32 	%r1844, [_Z19sgemm_double_bufferILi32ELi32ELi32ELi4ELi4EEvPKfS1_Pfiii_param_3];
	setp.ge.s32 	%p190, %r7, %r1844;
	setp.lt.s32 	%p191, %r2488, 32;
	st.shared.f32 	[%r6+248], %f3569;
	mov.f32 	%f3566, 0f00000000;
	or.pred  	%p192, %p190, %p191;
	@%p192 bra 	$L__BB2_128;
	ld.global.nc.f32 	%f3566, [%rd4+124];
$L__BB2_128:
	ld.param.u32 	%r2489, [_Z19sgemm_double_bufferILi32ELi32ELi32ELi4ELi4EEvPKfS1_Pfiii_param_5];
	ld.param.u32 	%r1845, [_Z19sgemm_double_bufferILi32ELi32ELi32ELi4ELi4EEvPKfS1_Pfiii_param_3];
	setp.lt.s32 	%p193, %r2489, 1;
	st.shared.f32 	[%r6+252], %f3566;
	add.s32 	%r9, %r2, 2;
	setp.ge.s32 	%p194, %r9, %r1845;
	add.s32 	%r10, %r8, %r2489;
	mul.wide.u32 	%rd61, %r10, 4;
	add.s64 	%rd5, %rd1, %rd61;
	mov.f32 	%f3764, 0f00000000;
	or.pred  	%p195, %p194, %p193;
	@%p195 bra 	$L__BB2_130;
	ld.global.nc.f32 	%f3764, [%rd5];
$L__BB2_130:
	ld.param.u32 	%r2490, [_Z19sgemm_double_bufferILi32ELi32ELi32ELi4ELi4EEvPKfS1_Pfiii_param_5];
	ld.param.u32 	%r1846, [_Z19sgemm_double_bufferILi32ELi32ELi32ELi4ELi4EEvPKfS1_Pfiii_param_3];
	setp.ge.s32 	%p196, %r9, %r1846;
	setp.lt.s32 	%p197, %r2490, 2;
	st.shared.f32 	[%r6+256], %f3764;
	mov.f32 	%f3634, 0f00000000;
	or.pred  	%p198, %p196, %p197;
	@%p198 bra 	$L__BB2_132;
	ld.global.nc.f32 	%f3634, [%rd5+4];
$L__BB2_132:
	ld.param.u32 	%r2491, [_Z19sgemm_double_bufferILi32ELi32ELi32ELi4ELi4EEvPKfS1_Pfiii_param_5];
	ld.param.u32 	%r1847, [_Z19sgemm_double_bufferILi32ELi32ELi32ELi4ELi4EEvPKfS1_Pfiii_param_3];
	setp.ge.s32 	%p199, %r9, %r1847;
	setp.lt.s32 	%p200, %r2491, 3;
	st.shared.f32 	[%r6+260], %f3634;
	mov.f32 	%f3632, 0f00000000;
	or.pred  	%p201, %p199, %p200;
	@%p201 bra 	$L__BB2_134;
	ld.global.nc.f32 	%f3632, [%rd5+8];
$L__BB2_134:
	ld.param.u32 	%r2492, [_Z19sgemm_double_bufferILi32ELi32ELi32ELi4ELi4EEvPKfS1_Pfiii_param_5];
	ld.param.u32 	%r1848, [_Z19sgemm_double_bufferILi32ELi32ELi32ELi4ELi4EEvPKfS1_Pfiii_param_3];
	setp.ge.s32 	%p202, %r9, %r1848;
	setp.lt.s32 	%p203, %r2492, 4;
	st.shared.f32 	[%r6+264], %f3632;
	mov.f32 	%f3630, 0f00000000;
	or.pred  	%p204, %p202, %p203;
	@%p204 bra 	$L__BB2_136;
	ld.global.nc.f32 	%f3630, [%rd5+12];
$L__BB2_136:
	ld.param.u32 	%r2493, [_Z19sgemm_double_bufferILi32ELi32ELi32ELi4ELi4EEvPKfS1_Pfiii_param_5];
	ld.param.u32 	%r1849, [_Z19sgemm_double_bufferILi32ELi32ELi32ELi4ELi4EEvPKfS1_Pfiii_param_3];
	setp.ge.s32 	%p205, %r9, %r1849;
	setp.lt.s32 	%p206, %r2493, 5;
	st.shared.f32 	[%r6+268], %f3630;
	mov.f32 	%f3628, 0f00000000;
	or.pred  	%p207, %p205, %p206;
	@%p207 bra 	$L__BB2_138;
	ld.global.nc.f32 	%f3628, [%rd5+16];
$L__BB2_138:
	ld.param.u32 	%r2494, [_Z19sgemm_double_bufferILi32ELi32ELi32ELi4ELi4EEvPKfS1_Pfiii_param_5];
	ld.param.u32 	%r1850, [_Z19sgemm_double_bufferILi32ELi32ELi32ELi4ELi4EEvPKfS1_Pfiii_param_3];
	setp.ge.s32 	%p208, %r9, %r1850;
	setp.lt.s32 	%p209, %r2494, 6;
	st.shared.f32 	[%r6+272], %f3628;
	mov.f32 	%f3626, 0f00000000;
	or.pred  	%p210, %p208, %p209;
	@%p210 bra 	$L__BB2_140;
	ld.global.nc.f32 	%f3626, [%rd5+20];
$L__BB2_140:
	ld.param.u32 	%r2495, [_Z19sgemm_double_bufferILi32ELi32ELi32ELi4ELi4EEvPKfS1_Pfiii_param_5];
	ld.param.u32 	%r1851, [_Z19sgemm_double_bufferILi32ELi32ELi32ELi4ELi4EEvPKfS1_Pfiii_param_3];
	setp.ge.s32 	%p211, %r9, %r1851;
	setp.lt.s32 	%p212, %r2495, 7;
	st.shared.f32 	[%r6+276], %f3626;
	mov.f32 	%f3624, 0f00000000;
	or.pred  	%p213, %p211, %p212;
	@%p213 bra 	$L__BB2_142;
	ld.global.nc.f32 	%f3624, [%rd5+24];
$L__BB2_142:
	ld.param.u32 	%r2496, [_Z19sgemm_double_bufferILi32ELi32ELi32ELi4ELi4EEvPKfS1_Pfiii_param_5];
	ld.param.u32 	%r1852, [_Z19sgemm_double_bufferILi32ELi32ELi32ELi4ELi4EEvPKfS1_Pfiii_param_3];
	setp.ge.s32 	%p214, %r9, %r1852;
	setp.lt.s32 	%p215, %r2496, 8;
	st.shared.f32 	[%r6+280], %f3624;
	mov.f32 	%f3622, 0f00000000;
	or.pred  	%p216, %p214, %p215;
	@%p216 bra 	$L__BB2_144;
	ld.global.nc.f32 	%f3622, [%rd5+28];
$L__BB2_144:
	ld.param.u32 	%r2497, [_Z19sgemm_double_bufferILi32ELi32ELi32ELi4ELi4EEvPKfS1_Pfiii_param_5];
	ld.param.u32 	%r1853, [_Z19sgemm_double_bufferILi32ELi32ELi32ELi4ELi4EEvPKfS1_Pfiii_param_3];
	setp.ge.s32 	%p217, %r9, %r1853;
	setp.lt.s32 	%p218, %r2497, 9;
	st.shared.f32 	[%r6+284], %f3622;
	mov.f32 	%f3620, 0f00000000;
	or.pred  	%p219, %p217, %p218;
	@%p219 bra 	$L__BB2_146;
	ld.global.nc.f32 	%f3620, [%rd5+32];
$L__BB2_146:
	ld.param.u32 	%r2498, [_Z19sgemm_double_bufferILi32ELi32ELi32ELi4ELi4EEvPKfS1_Pfiii_param_5];
	ld.param.u32 	%r1854, [_Z19sgemm_double_bufferILi32ELi32ELi32ELi4ELi4EEvPKfS1_Pfiii_param_3];
	setp.ge.s32 	%p220, %r9, %r1854;
	setp.lt.s32 	%p221, %r2498, 10;
	st.shared.f32 	[%r6+288], %f3620;
	mov.f32 	%f3618, 0f00000000;
	or.pred  	%p222, %p220, %p221;
	@%p222 bra 	$L__BB2_148;
	ld.global.nc.f32 	%f3618, [%rd5+36];
$L__BB2_148:
	ld.param.u32 	%r2499, [_Z19sgemm_double_bufferILi32ELi32ELi32ELi4ELi4EEvPKfS1_Pfiii_param_5];
	ld.param.u32 	%r1855, [_Z19sgemm_double_bufferILi32ELi32ELi32ELi4ELi4EEvPKfS1_Pfiii_param_3];
	setp.ge.s32 	%p223, %r9, %r1855;
	setp.lt.s32 	%p224, %r2499, 11;
	st.shared.f32 	[%r6+292], %f3618;
	mov.f32 	%f3616, 0f00000000;
	or.pred  	%p225, %p223, %p224;
	@%p225 bra 	$L__BB2_150;
	ld.global.nc.f32 	%f3616, [%rd5+40];
$L__BB2_150:
	ld.param.u32 	%r2500, [_Z19sgemm_double_bufferILi32ELi32ELi32ELi4ELi4EEvPKfS1_Pfiii_param_5];
	ld.param.u32 	%r1856, [_Z19sgemm_double_bufferILi32ELi32ELi32ELi4ELi4EEvPKfS1_Pfiii_param_3];
	setp.ge.s32 	%p226, %r9, %r1856;
	setp.lt.s32 	%p227, %r2500, 12;
	st.shared.f32 	[%r6+296], %f3616;
	mov.f32 	%f3614, 0f00000000;
	or.pred  	%p228, %p226, %p227;
	@%p228 bra 	$L__BB2_152;
	ld.global.nc.f32 	%f3614, [%rd5+44];
$L__BB2_152:
	ld.param.u32 	%r2501, [_Z19sgemm_double_bufferILi32ELi32ELi32ELi4ELi4EEvPKfS1_Pfiii_param_5];
	ld.param.u32 	%r1857, [_Z19sgemm_double_bufferILi32ELi32ELi32ELi4ELi4EEvPKfS1_Pfiii_param_3];
	setp.ge.s32 	%p229, %r9, %r1857;
	setp.lt.s32 	%p230, %r2501, 13;
	st.shared.f32 	[%r6+300], %f3614;
	mov.f32 	%f3612, 0f00000000;
	or.pred  	%p231, %p229, %p230;
	@%p231 bra 	$L__BB2_154;
	ld.global.nc.f32 	%f3612, [%rd5+48];
$L__BB2_154:
	ld.param.u32 	%r2502, [_Z19sgemm_double_bufferILi32ELi32ELi32ELi4ELi4EEvPKfS1_Pfiii_param_5];
	ld.param.u32 	%r1858, [_Z19sgemm_double_bufferILi32ELi32ELi32ELi4ELi4EEvPKfS1_Pfiii_param_3];
	setp.ge.s32 	%p232, %r9, %r1858;
	setp.lt.s32 	%p233, %r2502, 14;
	st.shared.f32 	[%r6+304], %f3612;
	mov.f32 	%f3610, 0f00000000;
	or.pred  	%p234, %p232, %p233;
	@%p234 bra 	$L__BB2_156;
	ld.global.nc.f32 	%f3610, [%rd5+52];
$L__BB2_156:
	ld.param.u32 	%r2503, [_Z19sgemm_double_bufferILi32ELi32ELi32ELi4ELi4EEvPKfS1_Pfiii_param_5];
	ld.param.u32 	%r1859, [_Z19sgemm_double_bufferILi32ELi32ELi32ELi4ELi4EEvPKfS1_Pfiii_param_3];
	setp.ge.s32 	%p235, %r9, %r1859;
	setp.lt.s32 	%p236, %r2503, 15;
	st.shared.f32 	[%r6+308], %f3610;
	mov.f32 	%f3608, 0f00000000;
	or.pred  	%p237, %p235, %p236;
	@%p237 bra 	$L__BB2_158;
	ld.global.nc.f32 	%f3608, [%rd5+56];
$L__BB2_158:
	ld.param.u32 	%r2504, [_Z19sgemm_double_bufferILi32ELi32ELi32ELi4ELi4EEvPKfS1_Pfiii_param_5];
	ld.param.u32 	%r1860, [_Z19sgemm_double_bufferILi32ELi32ELi32ELi4ELi4EEvPKfS1_Pfiii_param_3];
	setp.ge.s32 	%p238, %r9, %r1860;
	setp.lt.s32 	%p239, %r2504, 16;
	st.shared.f32 	[%r6+312], %f3608;
	mov.f32 	%f3606, 0f00000000;
	or.pred  	%p240, %p238, %p239;
	@%p240 bra 	$L__BB2_160;
	ld.global.nc.f32 	%f3606, [%rd5+60];
$L__BB2_160:
	ld.param.u32 	%r2505, [_Z19sgemm_double_bufferILi32ELi32ELi32ELi4ELi4EEvPKfS1_Pfiii_param_5];
	ld.param.u32 	%r1861, [_Z19sgemm_double_bufferILi32ELi32ELi32ELi4ELi4EEvPKfS1_Pfiii_param_3];
	setp.ge.s32 	%p241, %r9, %r1861;
	setp.lt.s32 	%p242, %r2505, 17;
	st.shared.f32 	[%r6+316], %f3606;
	mov.f32 	%f3604, 0f00000000;
	or.pred  	%p243, %p241, %p242;
	@%p243 bra 	$L__BB2_162;
	ld.global.nc.f32 	%f3604, [%rd5+64];
$L__BB2_162:
	ld.param.u32 	%r2506, [_Z19sgemm_double_bufferILi32ELi32ELi32ELi4ELi4EEvPKfS1_Pfiii_param_5];
	ld.param.u32 	%r1862, [_Z19sgemm_double_bufferILi32ELi32ELi32ELi4ELi4EEvPKfS1_Pfiii_param_3];
	setp.ge.s32 	%p244, %r9, %r1862;
	setp.lt.s32 	%p245, %r2506, 18;
	st.shared.f32 	[%r6+320], %f3604;
	mov.f32 	%f3602, 0f00000000;
	or.pred  	%p246, %p244, %p245;
	@%p246 bra 	$L__BB2_164;
	ld.global.nc.f32 	%f3602, [%rd5+68];
$L__BB2_164:
	ld.param.u32 	%r2507, [_Z19sgemm_double_bufferILi32ELi32ELi32ELi4ELi4EEvPKfS1_Pfiii_param_5];
	ld.param.u32 	%r1863, [_Z19sgemm_double_bufferILi32ELi32ELi32ELi4ELi4EEvPKfS1_Pfiii_param_3];
	setp.ge.s32 	%p247, %r9, %r1863;
	setp.lt.s32 	%p248, %r2507, 19;
	st.shared.f32 	[%r6+324], %f3602;
	mov.f32 	%f3600, 0f00000000;
	or.pred  	%p249, %p247, %p248;
	@%p249 bra 	$L__BB2_166;
	ld.global.nc.f32 	%f3600, [%rd5+72];
$L__BB2_166:
	ld.param.u32 	%r2508, [_Z19sgemm_double_bufferILi32ELi32ELi32ELi4ELi4EEvPKfS1_Pfiii_param_5];
	ld.param.u32 	%r1864, [_Z19sgemm_double_bufferILi32ELi32ELi32ELi4ELi4EEvPKfS1_Pfiii_param_3];
	setp.ge.s32 	%p250, %r9, %r1864;
	setp.lt.s32 	%p251, %r2508, 20;
	st.shared.f32 	[%r6+328], %f3600;
	mov.f32 	%f3598, 0f00000000;
	or.pred  	%p252, %p250, %p251;
	@%p252 bra 	$L__BB2_168;
	ld.global.nc.f32 	%f3598, [%rd5+76];
$L__BB2_168:
	ld.param.u32 	%r2509, [_Z19sgemm_double_bufferILi32ELi32ELi32ELi4ELi4EEvPKfS1_Pfiii_param_5];
	ld.param.u32 	%r1865, [_Z19sgemm_double_bufferILi32ELi32ELi32ELi4ELi4EEvPKfS1_Pfiii_param_3];
	setp.ge.s32 	%p253, %r9, %r1865;
	setp.lt.s32 	%p254, %r2509, 21;
	st.shared.f32 	[%r6+332], %f3598;
	mov.f32 	%f3596, 0f00000000;
	or.pred  	%p255, %p253, %p254;
	@%p255 bra 	$L__BB2_170;
	ld.global.nc.f32 	%f3596, [%rd5+80];
$L__BB2_170:
	ld.param.u32 	%r2510, [_Z19sgemm_double_bufferILi32ELi32ELi32ELi4ELi4EEvPKfS1_Pfiii_param_5];
	ld.param.u32 	%r1866, [_Z19sgemm_double_bufferILi32ELi32ELi32ELi4ELi4EEvPKfS1_Pfiii_param_3];
	setp.ge.s32 	%p256, %r9, %r1866;
	setp.lt.s32 	%p257, %r2510, 22;
	st.shared.f32 	[%r6+336], %f3596;
	mov.f32 	%f3594, 0f00000000;
	or.pred  	%p258, %p256, %p257;
	@%p258 bra 	$L__BB2_172;
	ld.global.nc.f32 	%f3594, [%rd5+84];
$L__BB2_172:
	ld.param.u32 	%r2511, [_Z19sgemm_double_bufferILi32ELi32ELi32ELi4ELi4EEvPKfS1_Pfiii_param_5];
	ld.param.u32 	%r1867, [_Z19sgemm_double_bufferILi32ELi32ELi32ELi4ELi4EEvPKfS1_Pfiii_param_3];
	setp.ge.s32 	%p259, %r9, %r1867;
	setp.lt.s32 	%p260, %r2511, 23;
	st.shared.f32 	[%r6+340], %f3594;
	mov.f32 	%f3592, 0f00000000;
	or.pred  	%p261, %p259, %p260;
	@%p261 bra 	$L__BB2_174;
	ld.global.nc.f32 	%f3592, [%rd5+88];
$L__BB2_174:
	ld.param.u32 	%r2512, [_Z19sgemm_double_bufferILi32ELi32ELi32ELi4ELi4EEvPKfS1_Pfiii_param_5];
	ld.param.u32 	%r1868, [_Z19sgemm_double_bufferILi32ELi32ELi32ELi4ELi4EEvPKfS1_Pfiii_param_3];
	setp.ge.s32 	%p262, %r9, %r1868;
	setp.lt.s32 	%p263, %r2512, 24;
	st.shared.f32 	[%r6+344], %f3592;
	mov.f32 	%f3589, 0f00000000;
	or.pred  	%p264, %p262, %p263;
	@%p264 bra 	$L__BB2_176;
	ld.global.nc.f32 	%f3589, [%rd5+92];
$L__BB2_176:
	ld.param.u32 	%r2513, [_Z19sgemm_double_bufferILi32ELi32ELi32ELi4ELi4EEvPKfS1_Pfiii_param_5];
	ld.param.u32 	%r1869, [_Z19sgemm_double_bufferILi32ELi32ELi32ELi4ELi4EEvPKfS1_Pfiii_param_3];
	setp.ge.s32 	%p265, %r9, %r1869;
	setp.lt.s32 	%p266, %r2513, 25;
	st.shared.f32 	[%r6+348], %f3589;
	mov.f32 	%f3586, 0f00000000;
	or.pred  	%p267, %p265, %p266;
	@%p267 bra 	$L__BB2_178;
	ld.global.nc.f32 	%f3586, [%rd5+96];
$L__BB2_178:
	ld.param.u32 	%r2514, [_Z19sgemm_double_bufferILi32ELi32ELi32ELi4ELi4EEvPKfS1_Pfiii_param_5];
	ld.param.u32 	%r1870, [_Z19sgemm_double_bufferILi32ELi32ELi32ELi4ELi4EEvPKfS1_Pfiii_param_3];
	setp.ge.s32 	%p268, %r9, %r1870;
	setp.lt.s32 	%p269, %r2514, 26;
	st.shared.f32 	[%r6+352], %f3586;
	mov.f32 	%f3583, 0f00000000;
	or.pred  	%p270, %p268, %p269;
	@%p270 bra 	$L__BB2_180;
	ld.global.nc.f32 	%f3583, [%rd5+100];
$L__BB2_180:
	ld.param.u32 	%r2515, [_Z19sgemm_double_bufferILi32ELi32ELi32ELi4ELi4EEvPKfS1_Pfiii_param_5];
	ld.param.u32 	%r1871, [_Z19sgemm_double_bufferILi32ELi32ELi32ELi4ELi4EEvPKfS1_Pfiii_param_3];
	setp.ge.s32 	%p271, %r9, %r1871;
	setp.lt.s32 	%p272, %r2515, 27;
	st.shared.f32 	[%r6+356], %f3583;
	mov.f32 	%f3580, 0f00000000;
	or.pred  	%p273, %p271, %p272;
	@%p273 bra 	$L__BB2_182;
	ld.global.nc.f32 	%f3580, [%rd5+104];
$L__BB2_182:
	ld.param.u32 	%r2516, [_Z19sgemm_double_bufferILi32ELi32ELi32ELi4ELi4EEvPKfS1_Pfiii_param_5];
	ld.param.u32 	%r1872, [_Z19sgemm_double_bufferILi32ELi32ELi32ELi4ELi4EEvPKfS1_Pfiii_param_3];
	setp.ge.s32 	%p274, %r9, %r1872;
	setp.lt.s32 	%p275, %r2516, 28;
	st.shared.f32 	[%r6+360], %f3580;
	mov.f32 	%f3577, 0f00000000;
	or.pred  	%p276, %p274, %p275;
	@%p276 bra 	$L__BB2_184;
	ld.global.nc.f32 	%f3577, [%rd5+108];
$L__BB2_184:
	ld.param.u32 	%r2517, [_Z19sgemm_double_bufferILi32ELi32ELi32ELi4ELi4EEvPKfS1_Pfiii_param_5];
	ld.param.u32 	%r1873, [_Z19sgemm_double_bufferILi32ELi32ELi32ELi4ELi4EEvPKfS1_Pfiii_param_3];
	setp.ge.s32 	%p277, %r9, %r1873;
	setp.lt.s32 	%p278, %r2517, 29;
	st.shared.f32 	[%r6+364], %f3577;
	mov.f32 	%f3574, 0f00000000;
	or.pred  	%p279, %p277, %p278;
	@%p279 bra 	$L__BB2_186;
	ld.global.nc.f32 	%f3574, [%rd5+112];
$L__BB2_186:
	ld.param.u32 	%r2518, [_Z19sgemm_double_bufferILi32ELi32ELi32ELi4ELi4EEvPKfS1_Pfiii_param_5];
	ld.param.u32 	%r1874, [_Z19sgemm_double_bufferILi32ELi32ELi32ELi4ELi4EEvPKfS1_Pfiii_param_3];
	setp.ge.s32 	%p280, %r9, %r1874;
	setp.lt.s32 	%p281, %r2518, 30;
	st.shared.f32 	[%r6+368], %f3574;
	mov.f32 	%f3571, 0f00000000;
	or.pred  	%p282, %p280, %p281;
	@%p282 bra 	$L__BB2_188;
	ld.global.nc.f32 	%f3571, [%rd5+116];
$L__BB2_188:
	ld.param.u32 	%r2519, [_Z19sgemm_double_bufferILi32ELi32ELi32ELi4ELi4EEvPKfS1_Pfiii_param_5];
	ld.param.u32 	%r1875, [_Z19sgemm_double_bufferILi32ELi32ELi32ELi4ELi4EEvPKfS1_Pfiii_param_3];
	setp.ge.s32 	%p283, %r9, %r1875;
	setp.lt.s32 	%p284, %r2519, 31;
	st.shared.f32 	[%r6+372], %f3571;
	mov.f32 	%f3568, 0f00000000;
	or.pred  	%p285, %p283, %p284;
	@%p285 bra 	$L__BB2_190;
	ld.global.nc.f32 	%f3568, [%rd5+120];
$L__BB2_190:
	ld.param.u32 	%r2520, [_Z19sgemm_double_bufferILi32ELi32ELi32ELi4ELi4EEvPKfS1_Pfiii_param_5];
	ld.param.u32 	%r1876, [_Z19sgemm_double_bufferILi32ELi32ELi32ELi4ELi4EEvPKfS1_Pfiii_param_3];
	setp.ge.s32 	%p286, %r9, %r1876;
	setp.lt.s32 	%p287, %r2520, 32;
	st.shared.f32 	[%r6+376], %f3568;
	mov.f32 	%f3565, 0f00000000;
	or.pred  	%p288, %p286, %p287;
	@%p288 bra 	$L__BB2_192;
	ld.global.nc.f32 	%f3565, [%rd5+124];
$L__BB2_192:
	ld.param.u32 	%r2521, [_Z19sgemm_double_bufferILi32ELi32ELi32ELi4ELi4EEvPKfS1_Pfiii_param_5];
	ld.param.u32 	%r1877, [_Z19sgemm_double_bufferILi32ELi32ELi32ELi4ELi4EEvPKfS1_Pfiii_param_3];
	setp.lt.s32 	%p289, %r2521, 1;
	st.shared.f32 	[%r6+380], %f3565;
	add.s32 	%r11, %r2, 3;
	setp.ge.s32 	%p290, %r11, %r1877;
	add.s32 	%r123, %r10, %r2521;
	mul.wide.u32 	%rd62, %r123, 4;
	add.s64 	%rd6, %rd1, %rd62;
	mov.f32 	%f3763, 0f00000000;
	or.pred  	%p291, %p290, %p289;
	@%p291 bra 	$L__BB2_194;
	ld.global.nc.f32 	%f3763, [%rd6];
$L__BB2_194:
	ld.param.u32 	%r2522, [_Z19sgemm_double_bufferILi32ELi32ELi32ELi4ELi4EEvPKfS1_Pfiii_param_5];
	ld.param.u32 	%r1878, [_Z19sgemm_double_bufferILi32ELi32ELi32ELi4ELi4EEvPKfS1_Pfiii_param_3];
	setp.ge.s32 	%p292, %r11, %r1878;
	setp.lt.s32 	%p293, %r2522, 2;
	st.shared.f32 	[%r6+384], %f3763;
	mov.f32 	%f3633, 0f00000000;
	or.pred  	%p294, %p292, %p293;
	@%p294 bra 	$L__BB2_196;
	ld.global.nc.f32 	%f3633, [%rd6+4];
$L__BB2_196:
	ld.param.u32 	%r2523, [_Z19sgemm_double_bufferILi32ELi32ELi32ELi4ELi4EEvPKfS1_Pfiii_param_5];
	ld.param.u32 	%r1879, [_Z19sgemm_double_bufferILi32ELi32ELi32ELi4ELi4EEvPKfS1_Pfiii_param_3];
	setp.ge.s32 	%p295, %r11, %r1879;
	setp.lt.s32 	%p296, %r2523, 3;
	st.shared.f32 	[%r6+388], %f3633;
	mov.f32 	%f3631, 0f00000000;
	or.pred  	%p297, %p295, %p296;
	@%p297 bra 	$L__BB2_198;
	ld.global.nc.f32 	%f3631, [%rd6+8];
$L__BB2_198:
	ld.param.u32 	%r2524, [_Z19sgemm_double_bufferILi32ELi32ELi32ELi4ELi4EEvPKfS1_Pfiii_param_5];
	ld.param.u32 	%r1880, [_Z19sgemm_double_bufferILi32ELi32ELi32ELi4ELi4EEvPKfS1_Pfiii_param_3];
	setp.ge.s32 	%p298, %r11, %r1880;
	setp.lt.s32 	%p299, %r2524, 4;
	st.shared.f32 	[%r6+392], %f3631;
	mov.f32 	%f3629, 0f00000000;
	or.pred  	%p300, %p298, %p299;
	@%p300 bra 	$L__BB2_200;
	ld.global.nc.f32 	%f3629, [%rd6+12];
$L__BB2_200:
	ld.param.u32 	%r2525, [_Z19sgemm_double_bufferILi32ELi32ELi32ELi4ELi4EEvPKfS1_Pfiii_param_5];
	ld.param.u32 	%r1881, [_Z19sgemm_double_bufferILi32ELi32ELi32ELi4ELi4EEvPKfS1_Pfiii_param_3];
	setp.ge.s32 	%p301, %r11, %r1881;
	setp.lt.s32 	%p302, %r2525, 5;
	st.shared.f32 	[%r6+396], %f3629;
	mov.f32 	%f3627, 0f00000000;
	or.pred  	%p303, %p301, %p302;
	@%p303 bra 	$L__BB2_202;
	ld.global.nc.f32 	%f3627, [%rd6+16];
$L__BB2_202:
	ld.param.u32 	%r2526, [_Z19sgemm_double_bufferILi32ELi32ELi32ELi4ELi4EEvPKfS1_Pfiii_param_5];
	ld.param.u32 	%r1882, [_Z19sgemm_double_bufferILi32ELi32ELi32ELi4ELi4EEvPKfS1_Pfiii_param_3];
	setp.ge.s32 	%p304, %r11, %r1882;
	setp.lt.s32 	%p305, %r2526, 6;
	st.shared.f32 	[%r6+400], %f3627;
	mov.f32 	%f3625, 0f00000000;
	or.pred  	%p306, %p304, %p305;
	@%p306 bra 	$L__BB2_204;
	ld.global.nc.f32 	%f3625, [%rd6+20];
$L__BB2_204:
	ld.param.u32 	%r2527, [_Z19sgemm_double_bufferILi32ELi32ELi32ELi4ELi4EEvPKfS1_Pfiii_param_5];
	ld.param.u32 	%r1883, [_Z19sgemm_double_bufferILi32ELi32ELi32ELi4ELi4EEvPKfS1_Pfiii_param_3];
	setp.ge.s32 	%p307, %r11, %r1883;
	setp.lt.s32 	%p308, %r2527, 7;
	st.shared.f32 	[%r6+404], %f3625;
	mov.f32 	%f3623, 0f00000000;
	or.pred  	%p309, %p307, %p308;
	@%p309 bra 	$L__BB2_206;
	ld.global.nc.f32 	%f3623, [%rd6+24];
$L__BB2_206:
	ld.param.u32 	%r2528, [_Z19sgemm_double_bufferILi32ELi32ELi32ELi4ELi4EEvPKfS1_Pfiii_param_5];
	ld.param.u32 	%r1884, [_Z19sgemm_double_bufferILi32ELi32ELi32ELi4ELi4EEvPKfS1_Pfiii_param_3];
	setp.ge.s32 	%p310, %r11, %r1884;
	setp.lt.s32 	%p311, %r2528, 8;
	st.shared.f32 	[%r6+408], %f3623;
	mov.f32 	%f3621, 0f00000000;
	or.pred  	%p312, %p310, %p311;
	@%p312 bra 	$L__BB2_208;
	ld.global.nc.f32 	%f3621, [%rd6+28];
$L__BB2_208:
	ld.param.u32 	%r2529, [_Z19sgemm_double_bufferILi32ELi32ELi32ELi4ELi4EEvPKfS1_Pfiii_param_5];
	ld.param.u32 	%r1885, [_Z19sgemm_double_bufferILi32ELi32ELi32ELi4ELi4EEvPKfS1_Pfiii_param_3];
	setp.ge.s32 	%p313, %r11, %r1885;
	setp.lt.s32 	%p314, %r2529, 9;
	st.shared.f32 	[%r6+412], %f3621;
	mov.f32 	%f3619, 0f00000000;
	or.pred  	%p315, %p313, %p314;
	@%p315 bra 	$L__BB2_210;
	ld.global.nc.f32 	%f3619, [%rd6+32];
$L__BB2_210:
	ld.param.u32 	%r2530, [_Z19sgemm_double_bufferILi32ELi32ELi32ELi4ELi4EEvPKfS1_Pfiii_param_5];
	ld.param.u32 	%r1886, [_Z19sgemm_double_bufferILi32ELi32ELi32ELi4ELi4EEvPKfS1_Pfiii_param_3];
	setp.ge.s32 	%p316, %r11, %r1886;
	setp.lt.s32 	%p317, %r2530, 10;
	st.shared.f32 	[%r6+416], %f3619;
	mov.f32 	%f3617, 0f00000000;
	or.pred  	%p318, %p316, %p317;
	@%p318 bra 	$L__BB2_212;
	ld.global.nc.f32 	%f3617, [%rd6+36];
$L__BB2_212:
	ld.param.u32 	%r2531, [_Z19sgemm_double_bufferILi32ELi32ELi32ELi4ELi4EEvPKfS1_Pfiii_param_5];
	ld.param.u32 	%r1887, [_Z19sgemm_double_bufferILi32ELi32ELi32ELi4ELi4EEvPKfS1_Pfiii_param_3];
	setp.ge.s32 	%p319, %r11, %r1887;
	setp.lt.s32 	%p320, %r2531, 11;
	st.shared.f32 	[%r6+420], %f3617;
	mov.f32 	%f3615, 0f00000000;
	or.pred  	%p321, %p319, %p320;
	@%p321 bra 	$L__BB2_214;
	ld.global.nc.f32 	%f3615, [%rd6+40];
$L__BB2_214:
	ld.param.u32 	%r2532, [_Z19sgemm_double_bufferILi32ELi32ELi32ELi4ELi4EEvPKfS1_Pfiii_param_5];
	ld.param.u32 	%r1888, [_Z19sgemm_double_bufferILi32ELi32ELi32ELi4ELi4EEvPKfS1_Pfiii_param_3];
	setp.ge.s32 	%p322, %r11, %r1888;
	setp.lt.s32 	%p323, %r2532, 12;
	st.shared.f32 	[%r6+424], %f3615;
	mov.f32 	%f3613, 0f00000000;
	or.pred  	%p324, %p322, %p323;
	@%p324 bra 	$L__BB2_216;
	ld.global.nc.f32 	%f3613, [%rd6+44];
$L__BB2_216:
	ld.param.u32 	%r2533, [_Z19sgemm_double_bufferILi32ELi32ELi32ELi4ELi4EEvPKfS1_Pfiii_param_5];
	ld.param.u32 	%r1889, [_Z19sgemm_double_bufferILi32ELi32ELi32ELi4ELi4EEvPKfS1_Pfiii_param_3];
	setp.ge.s32 	%p325, %r11, %r1889;
	setp.lt.s32 	%p326, %r2533, 13;
	st.shared.f32 	[%r6+428], %f3613;
	mov.f32 	%f3611, 0f00000000;
	or.pred  	%p327, %p325, %p326;
	@%p327 bra 	$L__BB2_218;
	ld.global.nc.f32 	%f3611, [%rd6+48];
$L__BB2_218:
	ld.param.u32 	%r2534, [_Z19sgemm_double_bufferILi32ELi32ELi32ELi4ELi4EEvPKfS1_Pfiii_param_5];
	ld.param.u32 	%r1890, [_Z19sgemm_double_bufferILi32ELi32ELi32ELi4ELi4EEvPKfS1_Pfiii_param_3];
	setp.ge.s32 	%p328, %r11, %r1890;
	setp.lt.s32 	%p329, %r2534, 14;
	st.shared.f32 	[%r6+432], %f3611;
	mov.f32 	%f3609, 0f00000000;
	or.pred  	%p330, %p328, %p329;
	@%p330 bra 	$L__BB2_220;
	ld.global.nc.f32 	%f3609, [%rd6+52];
$L__BB2_220:
	ld.param.u32 	%r2535, [_Z19sgemm_double_bufferILi32ELi32ELi32ELi4ELi4EEvPKfS1_Pfiii_param_5];
	ld.param.u32 	%r1891, [_Z19sgemm_double_bufferILi32ELi32ELi32ELi4ELi4EEvPKfS1_Pfiii_param_3];
	setp.ge.s32 	%p331, %r11, %r1891;
	setp.lt.s32 	%p332, %r2535, 15;
	st.shared.f32 	[%r6+436], %f3609;
	mov.f32 	%f3607, 0f00000000;
	or.pred  	%p333, %p331, %p332;
	@%p333 bra 	$L__BB2_222;
	ld.global.nc.f32 	%f3607, [%rd6+56];
$L__BB2_222:
	ld.param.u32 	%r2536, [_Z19sgemm_double_bufferILi32ELi32ELi32ELi4ELi4EEvPKfS1_Pfiii_param_5];
	ld.param.u32 	%r1892, [_Z19sgemm_double_bufferILi32ELi32ELi32ELi4ELi4EEvPKfS1_Pfiii_param_3];
	setp.ge.s32 	%p334, %r11, %r1892;
	setp.lt.s32 	%p335, %r2536, 16;
	st.shared.f32 	[%r6+440], %f3607;
	mov.f32 	%f3605, 0f00000000;
	or.pred  	%p336, %p334, %p335;
	@%p336 bra 	$L__BB2_224;
	ld.global.nc.f32 	%f3605, [%rd6+60];
$L__BB2_224:
	ld.param.u32 	%r2537, [_Z19sgemm_double_bufferILi32ELi32ELi32ELi4ELi4EEvPKfS1_Pfiii_param_5];
	ld.param.u32 	%r1893, [_Z19sgemm_double_bufferILi32ELi32ELi32ELi4ELi4EEvPKfS1_Pfiii_param_3];
	setp.ge.s32 	%p337, %r11, %r1893;
	setp.lt.s32 	%p338, %r2537, 17;
	st.shared.f32 	[%r6+444], %f3605;
	mov.f32 	%f3603, 0f00000000;
	or.pred  	%p339, %p337, %p338;
	@%p339 bra 	$L__BB2_226;
	ld.global.nc.f32 	%f3603, [%rd6+64];
$L__BB2_226:
	ld.param.u32 	%r2538, [_Z19sgemm_double_bufferILi32ELi32ELi32ELi4ELi4EEvPKfS1_Pfiii_param_5];
	ld.param.u32 	%r1894, [_Z19sgemm_double_bufferILi32ELi32ELi32ELi4ELi4EEvPKfS1_Pfiii_param_3];
	setp.ge.s32 	%p340, %r11, %r1894;
	setp.lt.s32 	%p341, %r2538, 18;
	st.shared.f32 	[%r6+448], %f3603;
	mov.f32 	%f3601, 0f00000000;
	or.pred  	%p342, %p340, %p341;
	@%p342 bra 	$L__BB2_228;
	ld.global.nc.f32 	%f3601, [%rd6+68];
$L__BB2_228:
	ld.param.u32 	%r2539, [_Z19sgemm_double_bufferILi32ELi32ELi32ELi4ELi4EEvPKfS1_Pfiii_param_5];
	ld.param.u32 	%r1895, [_Z19sgemm_double_bufferILi32ELi32ELi32ELi4ELi4EEvPKfS1_Pfiii_param_3];
	setp.ge.s32 	%p343, %r11, %r1895;
	setp.lt.s32 	%p344, %r2539, 19;
	st.shared.f32 	[%r6+452], %f3601;
	mov.f32 	%f3599, 0f00000000;
	or.pred  	%p345, %p343, %p344;
	@%p345 bra 	$L__BB2_230;
	ld.global.nc.f32 	%f3599, [%rd6+72];
$L__BB2_230:
	ld.param.u32 	%r2540, [_Z19sgemm_double_bufferILi32ELi32ELi32ELi4ELi4EEvPKfS1_Pfiii_param_5];
	ld.param.u32 	%r1896, [_Z19sgemm_double_bufferILi32ELi32ELi32ELi4ELi4EEvPKfS1_Pfiii_param_3];
	setp.ge.s32 	%p346, %r11, %r1896;
	setp.lt.s32 	%p347, %r2540, 20;
	st.shared.f32 	[%r6+456], %f3599;
	mov.f32 	%f3597, 0f00000000;
	or.pred  	%p348, %p346, %p347;
	@%p348 bra 	$L__BB2_232;
	ld.global.nc.f32 	%f3597, [%rd6+76];
$L__BB2_232:
	ld.param.u32 	%r2541, [_Z19sgemm_double_bufferILi32ELi32ELi32ELi4ELi4EEvPKfS1_Pfiii_param_5];
	ld.param.u32 	%r1897, [_Z19sgemm_double_bufferILi32ELi32ELi32ELi4ELi4EEvPKfS1_Pfiii_param_3];
	setp.ge.s32 	%p349, %r11, %r1897;
	setp.lt.s32 	%p350, %r2541, 21;
	st.shared.f32 	[%r6+460], %f3597;
	mov.f32 	%f3595, 0f00000000;
	or.pred  	%p351, %p349, %p350;
	@%p351 bra 	$L__BB2_234;
	ld.global.nc.f32 	%f3595, [%rd6+80];
$L__BB2_234:
	ld.param.u32 	%r2542, [_Z19sgemm_double_bufferILi32ELi32ELi32ELi4ELi4EEvPKfS1_Pfiii_param_5];
	ld.param.u32 	%r1898, [_Z19sgemm_double_bufferILi32ELi32ELi32ELi4ELi4EEvPKfS1_Pfiii_param_3];
	setp.ge.s32 	%p352, %r11, %r1898;
	setp.lt.s32 	%p353, %r2542, 22;
	st.shared.f32 	[%r6+464], %f3595;
	mov.f32 	%f3593, 0f00000000;
	or.pred  	%p354, %p352, %p353;
	@%p354 bra 	$L__BB2_236;
	ld.global.nc.f32 	%f3593, [%rd6+84];
$L__BB2_236:
	ld.param.u32 	%r2543, [_Z19sgemm_double_bufferILi32ELi32ELi32ELi4ELi4EEvPKfS1_Pfiii_param_5];
	ld.param.u32 	%r1899, [_Z19sgemm_double_bufferILi32ELi32ELi32ELi4ELi4EEvPKfS1_Pfiii_param_3];
	setp.ge.s32 	%p355, %r11, %r1899;
	setp.lt.s32 	%p356, %r2543, 23;
	st.shared.f32 	[%r6+468], %f3593;
	mov.f32 	%f3591, 0f00000000;
	or.pred  	%p357, %p355, %p356;
	@%p357 bra 	$L__BB2_238;
	ld.global.nc.f32 	%f3591, [%rd6+88];
$L__BB2_238:
	ld.param.u32 	%r2544, [_Z19sgemm_double_bufferILi32ELi32ELi32ELi4ELi4EEvPKfS1_Pfiii_param_5];
	ld.param.u32 	%r1900, [_Z19sgemm_double_bufferILi32ELi32ELi32ELi4ELi4EEvPKfS1_Pfiii_param_3];
	setp.ge.s32 	%p358, %r11, %r1900;
	setp.lt.s32 	%p359, %r2544, 24;
	st.shared.f32 	[%r6+472], %f3591;
	mov.f32 	%f3588, 0f00000000;
	or.pred  	%p360, %p358, %p359;
	@%p360 bra 	$L__BB2_240;
	ld.global.nc.f32 	%f3588, [%rd6+92];
$L__BB2_240:
	ld.param.u32 	%r2545, [_Z19sgemm_double_bufferILi32ELi32ELi32ELi4ELi4EEvPKfS1_Pfiii_param_5];
	ld.param.u32 	%r1901, [_Z19sgemm_double_bufferILi32ELi32ELi32ELi4ELi4EEvPKfS1_Pfiii_param_3];
	setp.ge.s32 	%p361, %r11, %r1901;
	setp.lt.s32 	%p362, %r2545, 25;
	st.shared.f32 	[%r6+476], %f3588;
	mov.f32 	%f3585, 0f00000000;
	or.pred  	%p363, %p361, %p362;
	@%p363 bra 	$L__BB2_242;
	ld.global.nc.f32 	%f3585, [%rd6+96];
$L__BB2_242:
	ld.param.u32 	%r2546, [_Z19sgemm_double_bufferILi32ELi32ELi32ELi4ELi4EEvPKfS1_Pfiii_param_5];
	ld.param.u32 	%r1902, [_Z19sgemm_double_bufferILi32ELi32ELi32ELi4ELi4EEvPKfS1_Pfiii_param_3];
	setp.ge.s32 	%p364, %r11, %r1902;
	setp.lt.s32 	%p365, %r2546, 26;
	st.shared.f32 	[%r6+480], %f3585;
	mov.f32 	%f3582, 0f00000000;
	or.pred  	%p366, %p364, %p365;
	@%p366 bra 	$L__BB2_244;
	ld.global.nc.f32 	%f3582, [%rd6+100];
$L__BB2_244:
	ld.param.u32 	%r2547, [_Z19sgemm_double_bufferILi32ELi32ELi32ELi4ELi4EEvPKfS1_Pfiii_param_5];
	ld.param.u32 	%r1903, [_Z19sgemm_double_bufferILi32ELi32ELi32ELi4ELi4EEvPKfS1_Pfiii_param_3];
	setp.ge.s32 	%p367, %r11, %r1903;
	setp.lt.s32 	%p368, %r2547, 27;
	st.shared.f32 	[%r6+484], %f3582;
	mov.f32 	%f3579, 0f00000000;
	or.pred  	%p369, %p367, %p368;
	@%p369 bra 	$L__BB2_246;
	ld.global.nc.f32 	%f3579, [%rd6+104];
$L__BB2_246:
	ld.param.u32 	%r2548, [_Z19sgemm_double_bufferILi32ELi32ELi32ELi4ELi4EEvPKfS1_Pfiii_param_5];
	ld.param.u32 	%r1904, [_Z19sgemm_double_bufferILi32ELi32ELi32ELi4ELi4EEvPKfS1_Pfiii_param_3];
	setp.ge.s32 	%p370, %r11, %r1904;
	setp.lt.s32 	%p371, %r2548, 28;
	st.shared.f32 	[%r6+488], %f3579;
	mov.f32 	%f3576, 0f00000000;
	or.pred  	%p372, %p370, %p371;
	@%p372 bra 	$L__BB2_248;
	ld.global.nc.f32 	%f3576, [%rd6+108];
$L__BB2_248:
	ld.param.u32 	%r2549, [_Z19sgemm_double_bufferILi32ELi32ELi32ELi4ELi4EEvPKfS1_Pfiii_param_5];
	ld.param.u32 	%r1905, [_Z19sgemm_double_bufferILi32ELi32ELi32ELi4ELi4EEvPKfS1_Pfiii_param_3];
	setp.ge.s32 	%p373, %r11, %r1905;
	setp.lt.s32 	%p374, %r2549, 29;
	st.shared.f32 	[%r6+492], %f3576;
	mov.f32 	%f3573, 0f00000000;
	or.pred  	%p375, %p373, %p374;
	@%p375 bra 	$L__BB2_250;
	ld.global.nc.f32 	%f3573, [%rd6+112];
$L__BB2_250:
	ld.param.u32 	%r2550, [_Z19sgemm_double_bufferILi32ELi32ELi32ELi4ELi4EEvPKfS1_Pfiii_param_5];
	ld.param.u32 	%r1906, [_Z19sgemm_double_bufferILi32ELi32ELi32ELi4ELi4EEvPKfS1_Pfiii_param_3];
	setp.ge.s32 	%p376, %r11, %r1906;
	setp.lt.s32 	%p377, %r2550, 30;
	st.shared.f32 	[%r6+496], %f3573;
	mov.f32 	%f3570, 0f00000000;
	or.pred  	%p378, %p376, %p377;
	@%p378 bra 	$L__BB2_252;
	ld.global.nc.f32 	%f3570, [%rd6+116];
$L__BB2_252:
	ld.param.u32 	%r2551, [_Z19sgemm_double_bufferILi32ELi32ELi32ELi4ELi4EEvPKfS1_Pfiii_param_5];
	ld.param.u32 	%r1907, [_Z19sgemm_double_bufferILi32ELi32ELi32ELi4ELi4EEvPKfS1_Pfiii_param_3];
	setp.ge.s32 	%p379, %r11, %r1907;
	setp.lt.s32 	%p380, %r2551, 31;
	st.shared.f32 	[%r6+500], %f3570;
	mov.f32 	%f3567, 0f00000000;
	or.pred  	%p381, %p379, %p380;
	@%p381 bra 	$L__BB2_254;
	ld.global.nc.f32 	%f3567, [%rd6+120];
$L__BB2_254:
	ld.param.u32 	%r2552, [_Z19sgemm_double_bufferILi32ELi32ELi32ELi4ELi4EEvPKfS1_Pfiii_param_5];
	ld.param.u32 	%r1908, [_Z19sgemm_double_bufferILi32ELi32ELi32ELi4ELi4EEvPKfS1_Pfiii_param_3];
	setp.ge.s32 	%p382, %r11, %r1908;
	setp.lt.s32 	%p383, %r2552, 32;
	st.shared.f32 	[%r6+504], %f3567;
	mov.f32 	%f3564, 0f00000000;
	or.pred  	%p384, %p382, %p383;
	@%p384 bra 	$L__BB2_256;
	ld.global.nc.f32 	%f3564, [%rd6+124];
$L__BB2_256:
	ld.param.u32 	%r2553, [_Z19sgemm_double_bufferILi32ELi32ELi32ELi4ELi4EEvPKfS1_Pfiii_param_5];
	ld.param.u32 	%r2041, [_Z19sgemm_double_bufferILi32ELi32ELi32ELi4ELi4EEvPKfS1_Pfiii_param_4];
	setp.lt.s32 	%p385, %r2553, 1;
	st.shared.f32 	[%r6+508], %f3564;
	setp.ge.s32 	%p386, %r4, %r2041;
	mul.wide.u32 	%rd63, %r4, 4;
	add.s64 	%rd7, %rd2, %rd63;
	mov.f32 	%f3762, 0f00000000;
	or.pred  	%p387, %p385, %p386;
	@%p387 bra 	$L__BB2_258;
	ld.global.nc.f32 	%f3762, [%rd7];
$L__BB2_258:
	ld.param.u32 	%r2554, [_Z19sgemm_double_bufferILi32ELi32ELi32ELi4ELi4EEvPKfS1_Pfiii_param_5];
	ld.param.u32 	%r2042, [_Z19sgemm_double_bufferILi32ELi32ELi32ELi4ELi4EEvPKfS1_Pfiii_param_4];
	setp.lt.s32 	%p388, %r2554, 1;
	shl.b32 	%r124, %r3, 2;
	mov.u32 	%r125, _ZZ19sgemm_double_bufferILi32ELi32ELi32ELi4ELi4EEvPKfS1_PfiiiE6smem_B;
	add.s32 	%r12, %r125, %r124;
	st.shared.f32 	[%r12], %f3762;
	add.s32 	%r13, %r4, 1;
	setp.ge.s32 	%p389, %r13, %r2042;
	mov.f32 	%f3761, 0f00000000;
	or.pred  	%p390, %p388, %p389;
	@%p390 bra 	$L__BB2_260;
	ld.global.nc.f32 	%f3761, [%rd7+4];
$L__BB2_260:
	ld.param.u32 	%r2555, [_Z19sgemm_double_bufferILi32ELi32ELi32ELi4ELi4EEvPKfS1_Pfiii_param_5];
	ld.param.u32 	%r2043, [_Z19sgemm_double_bufferILi32ELi32ELi32ELi4ELi4EEvPKfS1_Pfiii_param_4];
	setp.lt.s32 	%p391, %r2555, 1;
	st.shared.f32 	[%r12+4], %f3761;
	add.s32 	%r14, %r4, 2;
	setp.ge.s32 	%p392, %r14, %r2043;
	mov.f32 	%f3760, 0f00000000;
	or.pred  	%p393, %p391, %p392;
	@%p393 bra 	$L__BB2_262;
	ld.global.nc.f32 	%f3760, [%rd7+8];
$L__BB2_262:
	ld.param.u32 	%r2556, [_Z19sgemm_double_bufferILi32ELi32ELi32ELi4ELi4EEvPKfS1_Pfiii_param_5];
	ld.param.u32 	%r2044, [_Z19sgemm_double_bufferILi32ELi32ELi32ELi4ELi4EEvPKfS1_Pfiii_param_4];
	setp.lt.s32 	%p394, %r2556, 1;
	st.shared.f32 	[%r12+8], %f3760;
	add.s32 	%r15, %r4, 3;
	setp.ge.s32 	%p395, %r15, %r2044;
	mov.f32 	%f3759, 0f00000000;
	or.pred  	%p396, %p394, %p395;
	@%p396 bra 	$L__BB2_264;
	ld.global.nc.f32 	%f3759, [%rd7+12];
$L__BB2_264:
	ld.param.u32 	%r2557, [_Z19sgemm_double_bufferILi32ELi32ELi32ELi4ELi4EEvPKfS1_Pfiii_param_5];
	ld.param.u32 	%r2045, [_Z19sgemm_double_bufferILi32ELi32ELi32ELi4ELi4EEvPKfS1_Pfiii_param_4];
	setp.ge.s32 	%p397, %r4, %r2045;
	setp.lt.s32 	%p398, %r2557, 2;
	st.shared.f32 	[%r12+12], %f3759;
	mov.f32 	%f3758, 0f00000000;
	or.pred  	%p399, %p398, %p397;
	@%p399 bra 	$L__BB2_266;
	ld.param.u32 	%r2046, [_Z19sgemm_double_bufferILi32ELi32ELi32ELi4ELi4EEvPKfS1_Pfiii_param_4];
	mul.wide.s32 	%rd64, %r2046, 4;
	add.s64 	%rd65, %rd7, %rd64;
	ld.global.nc.f32 	%f3758, [%rd65];
$L__BB2_266:
	ld.param.u32 	%r2558, [_Z19sgemm_double_bufferILi32ELi32ELi32ELi4ELi4EEvPKfS1_Pfiii_param_5];
	ld.param.u32 	%r2047, [_Z19sgemm_double_bufferILi32ELi32ELi32ELi4ELi4EEvPKfS1_Pfiii_param_4];
	setp.ge.s32 	%p400, %r13, %r2047;
	setp.lt.s32 	%p401, %r2558, 2;
	st.shared.f32 	[%r12+128], %f3758;
	mul.wide.s32 	%rd66, %r2047, 4;
	add.s64 	%rd8, %rd7, %rd66;
	mov.f32 	%f3757, 0f00000000;
	or.pred  	%p402, %p401, %p400;
	@%p402 bra 	$L__BB2_268;
	ld.global.nc.f32 	%f3757, [%rd8+4];
$L__BB2_268:
	ld.param.u32 	%r2559, [_Z19sgemm_double_bufferILi32ELi32ELi32ELi4ELi4EEvPKfS1_Pfiii_param_5];
	ld.param.u32 	%r2048, [_Z19sgemm_double_bufferILi32ELi32ELi32ELi4ELi4EEvPKfS1_Pfiii_param_4];
	setp.ge.s32 	%p403, %r14, %r2048;
	setp.lt.s32 	%p404, %r2559, 2;
	st.shared.f32 	[%r12+132], %f3757;
	mov.f32 	%f3756, 0f00000000;
	or.pred  	%p405, %p404, %p403;
	@%p405 bra 	$L__BB2_270;
	ld.global.nc.f32 	%f3756, [%rd8+8];
$L__BB2_270:
	ld.param.u32 	%r2560, [_Z19sgemm_double_bufferILi32ELi32ELi32ELi4ELi4EEvPKfS1_Pfiii_param_5];
	ld.param.u32 	%r2049, [_Z19sgemm_double_bufferILi32ELi32ELi32ELi4ELi4EEvPKfS1_Pfiii_param_4];
	setp.ge.s32 	%p406, %r15, %r2049;
	setp.lt.s32 	%p407, %r2560, 2;
	st.shared.f32 	[%r12+136], %f3756;
	mov.f32 	%f3755, 0f00000000;
	or.pred  	%p408, %p407, %p406;
	@%p408 bra 	$L__BB2_272;
	ld.global.nc.f32 	%f3755, [%rd8+12];
$L__BB2_272:
	ld.param.u32 	%r2561, [_Z19sgemm_double_bufferILi32ELi32ELi32ELi4ELi4EEvPKfS1_Pfiii_param_5];
	ld.param.u32 	%r2050, [_Z19sgemm_double_bufferILi32ELi32ELi32ELi4ELi4EEvPKfS1_Pfiii_param_4];
	setp.ge.s32 	%p409, %r4, %r2050;
	setp.lt.s32 	%p410, %r2561, 3;
	st.shared.f32 	[%r12+140], %f3755;
	shl.b32 	%r16, %r2050, 1;
	mov.f32 	%f3754, 0f00000000;
	or.pred  	%p411, %p410, %p409;
	@%p411 bra 	$L__BB2_274;
	add.s32 	%r126, %r4, %r16;
	mul.wide.s32 	%rd67, %r126, 4;
	add.s64 	%rd68, %rd2, %rd67;
	ld.global.nc.f32 	%f3754, [%rd68];
$L__BB2_274:
	ld.param.u32 	%r2562, [_Z19sgemm_double_bufferILi32ELi32ELi32ELi4ELi4EEvPKfS1_Pfiii_param_5];
	ld.param.u32 	%r2051, [_Z19sgemm_double_bufferILi32ELi32ELi32ELi4ELi4EEvPKfS1_Pfiii_param_4];
	setp.ge.s32 	%p412, %r13, %r2051;
	setp.lt.s32 	%p413, %r2562, 3;
	st.shared.f32 	[%r12+256], %f3754;
	mul.wide.s32 	%rd69, %r16, 4;
	add.s64 	%rd9, %rd7, %rd69;
	mov.f32 	%f3753, 0f00000000;
	or.pred  	%p414, %p413, %p412;
	@%p414 bra 	$L__BB2_276;
	ld.global.nc.f32 	%f3753, [%rd9+4];
$L__BB2_276:
	ld.param.u32 	%r2563, [_Z19sgemm_double_bufferILi32ELi32ELi32ELi4ELi4EEvPKfS1_Pfiii_param_5];
	ld.param.u32 	%r2052, [_Z19sgemm_double_bufferILi32ELi32ELi32ELi4ELi4EEvPKfS1_Pfiii_param_4];
	setp.ge.s32 	%p415, %r14, %r2052;
	setp.lt.s32 	%p416, %r2563, 3;
	st.shared.f32 	[%r12+260], %f3753;
	mov.f32 	%f3752, 0f00000000;
	or.pred  	%p417, %p416, %p415;
	@%p417 bra 	$L__BB2_278;
	ld.global.nc.f32 	%f3752, [%rd9+8];
$L__BB2_278:
	ld.param.u32 	%r2564, [_Z19sgemm_double_bufferILi32ELi32ELi32ELi4ELi4EEvPKfS1_Pfiii_param_5];
	ld.param.u32 	%r2053, [_Z19sgemm_double_bufferILi32ELi32ELi32ELi4ELi4EEvPKfS1_Pfiii_param_4];
	setp.ge.s32 	%p418, %r15, %r2053;
	setp.lt.s32 	%p419, %r2564, 3;
	st.shared.f32 	[%r12+264], %f3752;
	mov.f32 	%f3751, 0f00000000;
	or.pred  	%p420, %p419, %p418;
	@%p420 bra 	$L__BB2_280;
	ld.global.nc.f32 	%f3751, [%rd9+12];
$L__BB2_280:
	ld.param.u32 	%r2565, [_Z19sgemm_double_bufferILi32ELi32ELi32ELi4ELi4EEvPKfS1_Pfiii_param_5];
	ld.param.u32 	%r2054, [_Z19sgemm_double_bufferILi32ELi32ELi32ELi4ELi4EEvPKfS1_Pfiii_param_4];
	setp.ge.s32 	%p421, %r4, %r2054;
	setp.lt.s32 	%p422, %r2565, 4;
	st.shared.f32 	[%r12+268], %f3751;
	mul.lo.s32 	%r17, %r2054, 3;
	mov.f32 	%f3750, 0f00000000;
	or.pred  	%p423, %p422, %p421;
	@%p423 bra 	$L__BB2_282;
	add.s32 	%r127, %r4, %r17;
	mul.wide.s32 	%rd70, %r127, 4;
	add.s64 	%rd71, %rd2, %rd70;
	ld.global.nc.f32 	%f3750, [%rd71];
$L__BB2_282:
	ld.param.u32 	%r2566, [_Z19sgemm_double_bufferILi32ELi32ELi32ELi4ELi4EEvPKfS1_Pfiii_param_5];
	ld.param.u32 	%r2055, [_Z19sgemm_double_bufferILi32ELi32ELi32ELi4ELi4EEvPKfS1_Pfiii_param_4];
	setp.ge.s32 	%p424, %r13, %r2055;
	setp.lt.s32 	%p425, %r2566, 4;
	st.shared.f32 	[%r12+384], %f3750;
	mul.wide.s32 	%rd72, %r17, 4;
	add.s64 	%rd10, %rd7, %rd72;
	mov.f32 	%f3749, 0f00000000;
	or.pred  	%p426, %p425, %p424;
	@%p426 bra 	$L__BB2_284;
	ld.global.nc.f32 	%f3749, [%rd10+4];
$L__BB2_284:
	ld.param.u32 	%r2567, [_Z19sgemm_double_bufferILi32ELi32ELi32ELi4ELi4EEvPKfS1_Pfiii_param_5];
	ld.param.u32 	%r2056, [_Z19sgemm_double_bufferILi32ELi32ELi32ELi4ELi4EEvPKfS1_Pfiii_param_4];
	setp.ge.s32 	%p427, %r14, %r2056;
	setp.lt.s32 	%p428, %r2567, 4;
	st.shared.f32 	[%r12+388], %f3749;
	mov.f32 	%f3748, 0f00000000;
	or.pred  	%p429, %p428, %p427;
	@%p429 bra 	$L__BB2_286;
	ld.global.nc.f32 	%f3748, [%rd10+8];
$L__BB2_286:
	ld.param.u32 	%r2568, [_Z19sgemm_double_bufferILi32ELi32ELi32ELi4ELi4EEvPKfS1_Pfiii_param_5];
	ld.param.u32 	%r2057, [_Z19sgemm_double_bufferILi32ELi32ELi32ELi4ELi4EEvPKfS1_Pfiii_param_4];
	setp.ge.s32 	%p430, %r15, %r2057;
	setp.lt.s32 	%p431, %r2568, 4;
	st.shared.f32 	[%r12+392], %f3748;
	mov.f32 	%f3747, 0f00000000;
	or.pred  	%p432, %p431, %p430;
	@%p432 bra 	$L__BB2_288;
	ld.global.nc.f32 	%f3747, [%rd10+12];
$L__BB2_288:
	ld.param.u32 	%r2569, [_Z19sgemm_double_bufferILi32ELi32ELi32ELi4ELi4EEvPKfS1_Pfiii_param_5];
	ld.param.u32 	%r2058, [_Z19sgemm_double_bufferILi32ELi32ELi32ELi4ELi4EEvPKfS1_Pfiii_param_4];
	setp.ge.s32 	%p433, %r4, %r2058;
	setp.lt.s32 	%p434, %r2569, 5;
	st.shared.f32 	[%r12+396], %f3747;
	mov.f32 	%f3746, 0f00000000;
	or.pred  	%p435, %p434, %p433;
	@%p435 bra 	$L__BB2_290;
	ld.param.u32 	%r2059, [_Z19sgemm_double_bufferILi32ELi32ELi32ELi4ELi4EEvPKfS1_Pfiii_param_4];
	shl.b32 	%r128, %r2059, 2;
	add.s32 	%r129, %r4, %r128;
	mul.wide.s32 	%rd73, %r129, 4;
	add.s64 	%rd74, %rd2, %rd73;
	ld.global.nc.f32 	%f3746, [%rd74];
$L__BB2_290:
	ld.param.u32 	%r2570, [_Z19sgemm_double_bufferILi32ELi32ELi32ELi4ELi4EEvPKfS1_Pfiii_param_5];
	ld.param.u32 	%r2060, [_Z19sgemm_double_bufferILi32ELi32ELi32ELi4ELi4EEvPKfS1_Pfiii_param_4];
	setp.ge.s32 	%p436, %r13, %r2060;
	setp.lt.s32 	%p437, %r2570, 5;
	st.shared.f32 	[%r12+512], %f3746;
	mov.f32 	%f3745, 0f00000000;
	or.pred  	%p438, %p437, %p436;
	@%p438 bra 	$L__BB2_292;
	ld.param.u32 	%r2061, [_Z19sgemm_double_bufferILi32ELi32ELi32ELi4ELi4EEvPKfS1_Pfiii_param_4];
	shl.b32 	%r130, %r2061, 2;
	mul.wide.s32 	%rd75, %r130, 4;
	add.s64 	%rd76, %rd7, %rd75;
	ld.global.nc.f32 	%f3745, [%rd76+4];
$L__BB2_292:
	ld.param.u32 	%r2571, [_Z19sgemm_double_bufferILi32ELi32ELi32ELi4ELi4EEvPKfS1_Pfiii_param_5];
	ld.param.u32 	%r2062, [_Z19sgemm_double_bufferILi32ELi32ELi32ELi4ELi4EEvPKfS1_Pfiii_param_4];
	setp.ge.s32 	%p439, %r14, %r2062;
	setp.lt.s32 	%p440, %r2571, 5;
	st.shared.f32 	[%r12+516], %f3745;
	mov.f32 	%f3744, 0f00000000;
	or.pred  	%p441, %p440, %p439;
	@%p441 bra 	$L__BB2_294;
	ld.param.u32 	%r2063, [_Z19sgemm_double_bufferILi32ELi32ELi32ELi4ELi4EEvPKfS1_Pfiii_param_4];
	shl.b32 	%r131, %r2063, 2;
	mul.wide.s32 	%rd77, %r131, 4;
	add.s64 	%rd78, %rd7, %rd77;
	ld.global.nc.f32 	%f3744, [%rd78+8];
$L__BB2_294:
	ld.param.u32 	%r2572, [_Z19sgemm_double_bufferILi32ELi32ELi32ELi4ELi4EEvPKfS1_Pfiii_param_5];
	ld.param.u32 	%r2064, [_Z19sgemm_double_bufferILi32ELi32ELi32ELi4ELi4EEvPKfS1_Pfiii_param_4];
	setp.ge.s32 	%p442, %r15, %r2064;
	setp.lt.s32 	%p443, %r2572, 5;
	st.shared.f32 	[%r12+520], %f3744;
	mov.f32 	%f3743, 0f00000000;
	or.pred  	%p444, %p443, %p442;
	@%p444 bra 	$L__BB2_296;
	ld.param.u32 	%r2065, [_Z19sgemm_double_bufferILi32ELi32ELi32ELi4ELi4EEvPKfS1_Pfiii_param_4];
	shl.b32 	%r132, %r2065, 2;
	mul.wide.s32 	%rd79, %r132, 4;
	add.s64 	%rd80, %rd7, %rd79;
	ld.global.nc.f32 	%f3743, [%rd80+12];
$L__BB2_296:
	ld.param.u32 	%r2573, [_Z19sgemm_double_bufferILi32ELi32ELi32ELi4ELi4EEvPKfS1_Pfiii_param_5];
	ld.param.u32 	%r2066, [_Z19sgemm_double_bufferILi32ELi32ELi32ELi4ELi4EEvPKfS1_Pfiii_param_4];
	setp.ge.s32 	%p445, %r4, %r2066;
	setp.lt.s32 	%p446, %r2573, 6;
	st.shared.f32 	[%r12+524], %f3743;
	mov.f32 	%f3742, 0f00000000;
	or.pred  	%p447, %p446, %p445;
	@%p447 bra 	$L__BB2_298;
	ld.param.u32 	%r2067, [_Z19sgemm_double_bufferILi32ELi32ELi32ELi4ELi4EEvPKfS1_Pfiii_param_4];
	mad.lo.s32 	%r133, %r2067, 5, %r4;
	mul.wide.s32 	%rd81, %r133, 4;
	add.s64 	%rd82, %rd2, %rd81;
	ld.global.nc.f32 	%f3742, [%rd82];
$L__BB2_298:
	ld.param.u32 	%r2574, [_Z19sgemm_double_bufferILi32ELi32ELi32ELi4ELi4EEvPKfS1_Pfiii_param_5];
	ld.param.u32 	%r2068, [_Z19sgemm_double_bufferILi32ELi32ELi32ELi4ELi4EEvPKfS1_Pfiii_param_4];
	setp.ge.s32 	%p448, %r13, %r2068;
	setp.lt.s32 	%p449, %r2574, 6;
	st.shared.f32 	[%r12+640], %f3742;
	mov.f32 	%f3741, 0f00000000;
	or.pred  	%p450, %p449, %p448;
	@%p450 bra 	$L__BB2_300;
	ld.param.u32 	%r2069, [_Z19sgemm_double_bufferILi32ELi32ELi32ELi4ELi4EEvPKfS1_Pfiii_param_4];
	mul.lo.s32 	%r134, %r2069, 5;
	mul.wide.s32 	%rd85, %r134, 4;
	add.s64 	%rd86, %rd7, %rd85;
	ld.global.nc.f32 	%f3741, [%rd86+4];
$L__BB2_300:
	ld.param.u32 	%r2575, [_Z19sgemm_double_bufferILi32ELi32ELi32ELi4ELi4EEvPKfS1_Pfiii_param_5];
	ld.param.u32 	%r2070, [_Z19sgemm_double_bufferILi32ELi32ELi32ELi4ELi4EEvPKfS1_Pfiii_param_4];
	setp.ge.s32 	%p451, %r14, %r2070;
	setp.lt.s32 	%p452, %r2575, 6;
	st.shared.f32 	[%r12+644], %f3741;
	mov.f32 	%f3740, 0f00000000;
	or.pred  	%p453, %p452, %p451;
	@%p453 bra 	$L__BB2_302;
	ld.param.u32 	%r2071, [_Z19sgemm_double_bufferILi32ELi32ELi32ELi4ELi4EEvPKfS1_Pfiii_param_4];
	mul.lo.s32 	%r135, %r2071, 5;
	mul.wide.s32 	%rd89, %r135, 4;
	add.s64 	%rd90, %rd7, %rd89;
	ld.global.nc.f32 	%f3740, [%rd90+8];
$L__BB2_302:
	ld.param.u32 	%r2576, [_Z19sgemm_double_bufferILi32ELi32ELi32ELi4ELi4EEvPKfS1_Pfiii_param_5];
	ld.param.u32 	%r2072, [_Z19sgemm_double_bufferILi32ELi32ELi32ELi4ELi4EEvPKfS1_Pfiii_param_4];
	setp.ge.s32 	%p454, %r15, %r2072;
	setp.lt.s32 	%p455, %r2576, 6;
	st.shared.f32 	[%r12+648], %f3740;
	mov.f32 	%f3739, 0f00000000;
	or.pred  	%p456, %p455, %p454;
	@%p456 bra 	$L__BB2_304;
	ld.param.u32 	%r2073, [_Z19sgemm_double_bufferILi32ELi32ELi32ELi4ELi4EEvPKfS1_Pfiii_param_4];
	mul.lo.s32 	%r137, %r2073, 5;
	mul.wide.s32 	%rd93, %r137, 4;
	add.s64 	%rd94, %rd7, %rd93;
	ld.global.nc.f32 	%f3739, [%rd94+12];
$L__BB2_304:
	ld.param.u32 	%r2577, [_Z19sgemm_double_bufferILi32ELi32ELi32ELi4ELi4EEvPKfS1_Pfiii_param_5];
	ld.param.u32 	%r2074, [_Z19sgemm_double_bufferILi32ELi32ELi32ELi4ELi4EEvPKfS1_Pfiii_param_4];
	setp.ge.s32 	%p457, %r4, %r2074;
	setp.lt.s32 	%p458, %r2577, 7;
	st.shared.f32 	[%r12+652], %f3739;
	mov.f32 	%f3738, 0f00000000;
	or.pred  	%p459, %p458, %p457;
	@%p459 bra 	$L__BB2_306;
	ld.param.u32 	%r2075, [_Z19sgemm_double_bufferILi32ELi32ELi32ELi4ELi4EEvPKfS1_Pfiii_param_4];
	mad.lo.s32 	%r138, %r2075, 6, %r4;
	mul.wide.s32 	%rd95, %r138, 4;
	add.s64 	%rd96, %rd2, %rd95;
	ld.global.nc.f32 	%f3738, [%rd96];
$L__BB2_306:
	ld.param.u32 	%r2578, [_Z19sgemm_double_bufferILi32ELi32ELi32ELi4ELi4EEvPKfS1_Pfiii_param_5];
	ld.param.u32 	%r2076, [_Z19sgemm_double_bufferILi32ELi32ELi32ELi4ELi4EEvPKfS1_Pfiii_param_4];
	setp.ge.s32 	%p460, %r13, %r2076;
	setp.lt.s32 	%p461, %r2578, 7;
	st.shared.f32 	[%r12+768], %f3738;
	mov.f32 	%f3737, 0f00000000;
	or.pred  	%p462, %p461, %p460;
	@%p462 bra 	$L__BB2_308;
	ld.param.u32 	%r2077, [_Z19sgemm_double_bufferILi32ELi32ELi32ELi4ELi4EEvPKfS1_Pfiii_param_4];
	mul.lo.s32 	%r140, %r2077, 6;
	mul.wide.s32 	%rd99, %r140, 4;
	add.s64 	%rd100, %rd7, %rd99;
	ld.global.nc.f32 	%f3737, [%rd100+4];
$L__BB2_308:
	ld.param.u32 	%r2579, [_Z19sgemm_double_bufferILi32ELi32ELi32ELi4ELi4EEvPKfS1_Pfiii_param_5];
	ld.param.u32 	%r2078, [_Z19sgemm_double_bufferILi32ELi32ELi32ELi4ELi4EEvPKfS1_Pfiii_param_4];
	setp.ge.s32 	%p463, %r14, %r2078;
	setp.lt.s32 	%p464, %r2579, 7;
	st.shared.f32 	[%r12+772], %f3737;
	mov.f32 	%f3736, 0f00000000;
	or.pred  	%p465, %p464, %p463;
	@%p465 bra 	$L__BB2_310;
	ld.param.u32 	%r2079, [_Z19sgemm_double_bufferILi32ELi32ELi32ELi4ELi4EEvPKfS1_Pfiii_param_4];
	mul.lo.s32 	%r142, %r2079, 6;
	mul.wide.s32 	%rd103, %r142, 4;
	add.s64 	%rd104, %rd7, %rd103;
	ld.global.nc.f32 	%f3736, [%rd104+8];
$L__BB2_310:
	ld.param.u32 	%r2580, [_Z19sgemm_double_bufferILi32ELi32ELi32ELi4ELi4EEvPKfS1_Pfiii_param_5];
	ld.param.u32 	%r2080, [_Z19sgemm_double_bufferILi32ELi32ELi32ELi4ELi4EEvPKfS1_Pfiii_param_4];
	setp.ge.s32 	%p466, %r15, %r2080;
	setp.lt.s32 	%p467, %r2580, 7;
	st.shared.f32 	[%r12+776], %f3736;
	mov.f32 	%f3735, 0f00000000;
	or.pred  	%p468, %p467, %p466;
	@%p468 bra 	$L__BB2_312;
	ld.param.u32 	%r2081, [_Z19sgemm_double_bufferILi32ELi32ELi32ELi4ELi4EEvPKfS1_Pfiii_param_4];
	mul.lo.s32 	%r144, %r2081, 6;
	mul.wide.s32 	%rd107, %r144, 4;
	add.s64 	%rd108, %rd7, %rd107;
	ld.global.nc.f32 	%f3735, [%rd108+12];
$L__BB2_312:
	ld.param.u32 	%r2581, [_Z19sgemm_double_bufferILi32ELi32ELi32ELi4ELi4EEvPKfS1_Pfiii_param_5];
	ld.param.u32 	%r2082, [_Z19sgemm_double_bufferILi32ELi32ELi32ELi4ELi4EEvPKfS1_Pfiii_param_4];
	setp.ge.s32 	%p469, %r4, %r2082;
	setp.lt.s32 	%p470, %r2581, 8;
	st.shared.f32 	[%r12+780], %f3735;
	mov.f32 	%f3734, 0f00000000;
	or.pred  	%p471, %p470, %p469;
	@%p471 bra 	$L__BB2_314;
	ld.param.u32 	%r2083, [_Z19sgemm_double_bufferILi32ELi32ELi32ELi4ELi4EEvPKfS1_Pfiii_param_4];
	ld.param.u64 	%rd697, [_Z19sgemm_double_bufferILi32ELi32ELi32ELi4ELi4EEvPKfS1_Pfiii_param_1];
	mad.lo.s32 	%r145, %r2083, 7, %r4;
	cvta.to.global.u64 	%rd109, %rd697;
	mul.wide.s32 	%rd110, %r145, 4;
	add.s64 	%rd111, %rd109, %rd110;
	ld.global.nc.f32 	%f3734, [%rd111];
$L__BB2_314:
	ld.param.u32 	%r2582, [_Z19sgemm_double_bufferILi32ELi32ELi32ELi4ELi4EEvPKfS1_Pfiii_param_5];
	ld.param.u32 	%r2084, [_Z19sgemm_double_bufferILi32ELi32ELi32ELi4ELi4EEvPKfS1_Pfiii_param_4];
	setp.ge.s32 	%p472, %r13, %r2084;
	setp.lt.s32 	%p473, %r2582, 8;
	st.shared.f32 	[%r12+896], %f3734;
	mov.f32 	%f3733, 0f00000000;
	or.pred  	%p474, %p473, %p472;
	@%p474 bra 	$L__BB2_316;
	ld.param.u32 	%r2085, [_Z19sgemm_double_bufferILi32ELi32ELi32ELi4ELi4EEvPKfS1_Pfiii_param_4];
	ld.param.u64 	%rd698, [_Z19sgemm_double_bufferILi32ELi32ELi32ELi4ELi4EEvPKfS1_Pfiii_param_1];
	mul.lo.s32 	%r147, %r2085, 7;
	cvta.to.global.u64 	%rd112, %rd698;
	add.s64 	%rd114, %rd112, %rd63;
	mul.wide.s32 	%rd115, %r147, 4;
	add.s64 	%rd116, %rd114, %rd115;
	ld.global.nc.f32 	%f3733, [%rd116+4];
$L__BB2_316:
	ld.param.u32 	%r2583, [_Z19sgemm_double_bufferILi32ELi32ELi32ELi4ELi4EEvPKfS1_Pfiii_param_5];
	ld.param.u32 	%r2086, [_Z19sgemm_double_bufferILi32ELi32ELi32ELi4ELi4EEvPKfS1_Pfiii_param_4];
	setp.ge.s32 	%p475, %r14, %r2086;
	setp.lt.s32 	%p476, %r2583, 8;
	st.shared.f32 	[%r12+900], %f3733;
	mov.f32 	%f3732, 0f00000000;
	or.pred  	%p477, %p476, %p475;
	@%p477 bra 	$L__BB2_318;
	ld.param.u32 	%r2087, [_Z19sgemm_double_bufferILi32ELi32ELi32ELi4ELi4EEvPKfS1_Pfiii_param_4];
	ld.param.u64 	%rd699, [_Z19sgemm_double_bufferILi32ELi32ELi32ELi4ELi4EEvPKfS1_Pfiii_param_1];
	mul.lo.s32 	%r149, %r2087, 7;
	cvta.to.global.u64 	%rd117, %rd699;
	add.s64 	%rd119, %rd117, %rd63;
	mul.wide.s32 	%rd120, %r149, 4;
	add.s64 	%rd121, %rd119, %rd120;
	ld.global.nc.f32 	%f3732, [%rd121+8];
$L__BB2_318:
	ld.param.u32 	%r2584, [_Z19sgemm_double_bufferILi32ELi32ELi32ELi4ELi4EEvPKfS1_Pfiii_param_5];
	ld.param.u32 	%r2088, [_Z19sgemm_double_bufferILi32ELi32ELi32ELi4ELi4EEvPKfS1_Pfiii_param_4];
	setp.ge.s32 	%p478, %r15, %r2088;
	setp.lt.s32 	%p479, %r2584, 8;
	shl.b32 	%r152, %r115, 4;
	add.s32 	%r154, %r125, %r152;
	st.shared.f32 	[%r154+904], %f3732;
	mov.f32 	%f3731, 0f00000000;
	or.pred  	%p480, %p479, %p478;
	@%p480 bra 	$L__BB2_320;
	ld.param.u32 	%r2089, [_Z19sgemm_double_bufferILi32ELi32ELi32ELi4ELi4EEvPKfS1_Pfiii_param_4];
	ld.param.u64 	%rd700, [_Z19sgemm_double_bufferILi32ELi32ELi32ELi4ELi4EEvPKfS1_Pfiii_param_1];
	mul.lo.s32 	%r155, %r2089, 7;
	cvta.to.global.u64 	%rd122, %rd700;
	add.s64 	%rd124, %rd122, %rd63;
	mul.wide.s32 	%rd125, %r155, 4;
	add.s64 	%rd126, %rd124, %rd125;
	ld.global.nc.f32 	%f3731, [%rd126+12];
$L__BB2_320:
	ld.param.u32 	%r2585, [_Z19sgemm_double_bufferILi32ELi32ELi32ELi4ELi4EEvPKfS1_Pfiii_param_5];
	ld.param.u32 	%r2090, [_Z19sgemm_double_bufferILi32ELi32ELi32ELi4ELi4EEvPKfS1_Pfiii_param_4];
	setp.ge.s32 	%p481, %r4, %r2090;
	setp.lt.s32 	%p482, %r2585, 9;
	st.shared.f32 	[%r154+908], %f3731;
	mov.f32 	%f3730, 0f00000000;
	or.pred  	%p483, %p482, %p481;
	@%p483 bra 	$L__BB2_322;
	ld.param.u32 	%r2091, [_Z19sgemm_double_bufferILi32ELi32ELi32ELi4ELi4EEvPKfS1_Pfiii_param_4];
	ld.param.u64 	%rd701, [_Z19sgemm_double_bufferILi32ELi32ELi32ELi4ELi4EEvPKfS1_Pfiii_param_1];
	shl.b32 	%r160, %r2091, 3;
	add.s32 	%r166, %r4, %r160;
	cvta.to.global.u64 	%rd127, %rd701;
	mul.wide.s32 	%rd128, %r166, 4;
	add.s64 	%rd129, %rd127, %rd128;
	ld.global.nc.f32 	%f3730, [%rd129];
$L__BB2_322:
	ld.param.u32 	%r2586, [_Z19sgemm_double_bufferILi32ELi32ELi32ELi4ELi4EEvPKfS1_Pfiii_param_5];
	ld.param.u32 	%r2092, [_Z19sgemm_double_bufferILi32ELi32ELi32ELi4ELi4EEvPKfS1_Pfiii_param_4];
	setp.ge.s32 	%p484, %r13, %r2092;
	setp.lt.s32 	%p485, %r2586, 9;
	st.shared.f32 	[%r154+1024], %f3730;
	mov.f32 	%f3729, 0f00000000;
	or.pred  	%p486, %p485, %p484;
	@%p486 bra 	$L__BB2_324;
	ld.param.u32 	%r2093, [_Z19sgemm_double_bufferILi32ELi32ELi32ELi4ELi4EEvPKfS1_Pfiii_param_4];
	ld.param.u64 	%rd702, [_Z19sgemm_double_bufferILi32ELi32ELi32ELi4ELi4EEvPKfS1_Pfiii_param_1];
	shl.b32 	%r177, %r2093, 3;
	cvta.to.global.u64 	%rd130, %rd702;
	mul.wide.u32 	%rd131, %r4, 4;
	add.s64 	%rd132, %rd130, %rd131;
	mul.wide.s32 	%rd133, %r177, 4;
	add.s64 	%rd134, %rd132, %rd133;
	ld.global.nc.f32 	%f3729, [%rd134+4];
$L__BB2_324:
	ld.param.u32 	%r2587, [_Z19sgemm_double_bufferILi32ELi32ELi32ELi4ELi4EEvPKfS1_Pfiii_param_5];
	ld.param.u32 	%r2094, [_Z19sgemm_double_bufferILi32ELi32ELi32ELi4ELi4EEvPKfS1_Pfiii_param_4];
	setp.ge.s32 	%p487, %r14, %r2094;
	setp.lt.s32 	%p488, %r2587, 9;
	st.shared.f32 	[%r154+1028], %f3729;
	mov.f32 	%f3728, 0f00000000;
	or.pred  	%p489, %p488, %p487;
	@%p489 bra 	$L__BB2_326;
	ld.param.u32 	%r2095, [_Z19sgemm_double_bufferILi32ELi32ELi32ELi4ELi4EEvPKfS1_Pfiii_param_4];
	ld.param.u64 	%rd703, [_Z19sgemm_double_bufferILi32ELi32ELi32ELi4ELi4EEvPKfS1_Pfiii_param_1];
	shl.b32 	%r193, %r2095, 3;
	shl.b32 	%r197, %r115, 2;
	add.s32 	%r198, %r120, %r197;
	cvta.to.global.u64 	%rd135, %rd703;
	mul.wide.u32 	%rd136, %r198, 4;
	add.s64 	%rd137, %rd135, %rd136;
	mul.wide.s32 	%rd138, %r193, 4;
	add.s64 	%rd139, %rd137, %rd138;
	ld.global.nc.f32 	%f3728, [%rd139+8];
$L__BB2_326:
	ld.param.u32 	%r2588, [_Z19sgemm_double_bufferILi32ELi32ELi32ELi4ELi4EEvPKfS1_Pfiii_param_5];
	ld.param.u32 	%r2096, [_Z19sgemm_double_bufferILi32ELi32ELi32ELi4ELi4EEvPKfS1_Pfiii_param_4];
	setp.ge.s32 	%p490, %r15, %r2096;
	setp.lt.s32 	%p491, %r2588, 9;
	st.shared.f32 	[%r154+1032], %f3728;
	mov.f32 	%f3727, 0f00000000;
	or.pred  	%p492, %p491, %p490;
	@%p492 bra 	$L__BB2_328;
	ld.param.u32 	%r2097, [_Z19sgemm_double_bufferILi32ELi32ELi32ELi4ELi4EEvPKfS1_Pfiii_param_4];
	ld.param.u64 	%rd704, [_Z19sgemm_double_bufferILi32ELi32ELi32ELi4ELi4EEvPKfS1_Pfiii_param_1];
	shl.b32 	%r209, %r2097, 3;
	shl.b32 	%r213, %r115, 2;
	add.s32 	%r214, %r120, %r213;
	cvta.to.global.u64 	%rd140, %rd704;
	mul.wide.u32 	%rd141, %r214, 4;
	add.s64 	%rd142, %rd140, %rd141;
	mul.wide.s32 	%rd143, %r209, 4;
	add.s64 	%rd144, %rd142, %rd143;
	ld.global.nc.f32 	%f3727, [%rd144+12];
$L__BB2_328:
	ld.param.u32 	%r2589, [_Z19sgemm_double_bufferILi32ELi32ELi32ELi4ELi4EEvPKfS1_Pfiii_param_5];
	ld.param.u32 	%r2098, [_Z19sgemm_double_bufferILi32ELi32ELi32ELi4ELi4EEvPKfS1_Pfiii_param_4];
	setp.ge.s32 	%p493, %r4, %r2098;
	setp.lt.s32 	%p494, %r2589, 10;
	st.shared.f32 	[%r154+1036], %f3727;
	mov.f32 	%f3726, 0f00000000;
	or.pred  	%p495, %p494, %p493;
	@%p495 bra 	$L__BB2_330;
	ld.param.u32 	%r2099, [_Z19sgemm_double_bufferILi32ELi32ELi32ELi4ELi4EEvPKfS1_Pfiii_param_4];
	ld.param.u64 	%rd705, [_Z19sgemm_double_bufferILi32ELi32ELi32ELi4ELi4EEvPKfS1_Pfiii_param_1];
	shl.b32 	%r227, %r115, 2;
	add.s32 	%r228, %r120, %r227;
	mad.lo.s32 	%r229, %r2099, 9, %r228;
	cvta.to.global.u64 	%rd145, %rd705;
	mul.wide.s32 	%rd146, %r229, 4;
	add.s64 	%rd147, %rd145, %rd146;
	ld.global.nc.f32 	%f3726, [%rd147];
$L__BB2_330:
	ld.param.u32 	%r2590, [_Z19sgemm_double_bufferILi32ELi32ELi32ELi4ELi4EEvPKfS1_Pfiii_param_5];
	ld.param.u32 	%r2100, [_Z19sgemm_double_bufferILi32ELi32ELi32ELi4ELi4EEvPKfS1_Pfiii_param_4];
	setp.ge.s32 	%p496, %r13, %r2100;
	setp.lt.s32 	%p497, %r2590, 10;
	st.shared.f32 	[%r154+1152], %f3726;
	mov.f32 	%f3725, 0f00000000;
	or.pred  	%p498, %p497, %p496;
	@%p498 bra 	$L__BB2_332;
	ld.param.u32 	%r2101, [_Z19sgemm_double_bufferILi32ELi32ELi32ELi4ELi4EEvPKfS1_Pfiii_param_4];
	ld.param.u64 	%rd706, [_Z19sgemm_double_bufferILi32ELi32ELi32ELi4ELi4EEvPKfS1_Pfiii_param_1];
	mul.lo.s32 	%r240, %r2101, 9;
	mov.u32 	%r241, %ctaid.x;
	shl.b32 	%r242, %r241, 5;
	shl.b32 	%r244, %r115, 2;
	add.s32 	%r245, %r242, %r244;
	cvta.to.global.u64 	%rd148, %rd706;
	mul.wide.u32 	%rd149, %r245, 4;
	add.s64 	%rd150, %rd148, %rd149;
	mul.wide.s32 	%rd151, %r240, 4;
	add.s64 	%rd152, %rd150, %rd151;
	ld.global.nc.f32 	%f3725, [%rd152+4];
$L__BB2_332:
	ld.param.u32 	%r2591, [_Z19sgemm_double_bufferILi32ELi32ELi32ELi4ELi4EEvPKfS1_Pfiii_param_5];
	ld.param.u32 	%r2102, [_Z19sgemm_double_bufferILi32ELi32ELi32ELi4ELi4EEvPKfS1_Pfiii_param_4];
	setp.ge.s32 	%p499, %r14, %r2102;
	setp.lt.s32 	%p500, %r2591, 10;
	st.shared.f32 	[%r154+1156], %f3725;
	mov.f32 	%f3724, 0f00000000;
	or.pred  	%p501, %p500, %p499;
	@%p501 bra 	$L__BB2_334;
	ld.param.u32 	%r2103, [_Z19sgemm_double_bufferILi32ELi32ELi32ELi4ELi4EEvPKfS1_Pfiii_param_4];
	ld.param.u64 	%rd707, [_Z19sgemm_double_bufferILi32ELi32ELi32ELi4ELi4EEvPKfS1_Pfiii_param_1];
	mul.lo.s32 	%r256, %r2103, 9;
	mov.u32 	%r257, %ctaid.x;
	shl.b32 	%r258, %r257, 5;
	shl.b32 	%r260, %r115, 2;
	add.s32 	%r261, %r258, %r260;
	cvta.to.global.u64 	%rd153, %rd707;
	mul.wide.u32 	%rd154, %r261, 4;
	add.s64 	%rd155, %rd153, %rd154;
	mul.wide.s32 	%rd156, %r256, 4;
	add.s64 	%rd157, %rd155, %rd156;
	ld.global.nc.f32 	%f3724, [%rd157+8];
$L__BB2_334:
	ld.param.u32 	%r2592, [_Z19sgemm_double_bufferILi32ELi32ELi32ELi4ELi4EEvPKfS1_Pfiii_param_5];
	ld.param.u32 	%r2104, [_Z19sgemm_double_bufferILi32ELi32ELi32ELi4ELi4EEvPKfS1_Pfiii_param_4];
	setp.ge.s32 	%p502, %r15, %r2104;
	setp.lt.s32 	%p503, %r2592, 10;
	mov.u32 	%r270, _ZZ19sgemm_double_bufferILi32ELi32ELi32ELi4ELi4EEvPKfS1_PfiiiE6smem_B;
	add.s32 	%r271, %r270, %r152;
	st.shared.f32 	[%r271+1160], %f3724;
	mov.f32 	%f3723, 0f00000000;
	or.pred  	%p504, %p503, %p502;
	@%p504 bra 	$L__BB2_336;
	ld.param.u32 	%r2105, [_Z19sgemm_double_bufferILi32ELi32ELi32ELi4ELi4EEvPKfS1_Pfiii_param_4];
	ld.param.u64 	%rd708, [_Z19sgemm_double_bufferILi32ELi32ELi32ELi4ELi4EEvPKfS1_Pfiii_param_1];
	mul.lo.s32 	%r272, %r2105, 9;
	mov.u32 	%r273, %ctaid.x;
	shl.b32 	%r274, %r273, 5;
	shl.b32 	%r276, %r115, 2;
	add.s32 	%r277, %r274, %r276;
	cvta.to.global.u64 	%rd158, %rd708;
	mul.wide.u32 	%rd159, %r277, 4;
	add.s64 	%rd160, %rd158, %rd159;
	mul.wide.s32 	%rd161, %r272, 4;
	add.s64 	%rd162, %rd160, %rd161;
	ld.global.nc.f32 	%f3723, [%rd162+12];
$L__BB2_336:
	ld.param.u32 	%r2593, [_Z19sgemm_double_bufferILi32ELi32ELi32ELi4ELi4EEvPKfS1_Pfiii_param_5];
	ld.param.u32 	%r2106, [_Z19sgemm_double_bufferILi32ELi32ELi32ELi4ELi4EEvPKfS1_Pfiii_param_4];
	setp.ge.s32 	%p505, %r4, %r2106;
	setp.lt.s32 	%p506, %r2593, 11;
	st.shared.f32 	[%r271+1164], %f3723;
	mov.f32 	%f3722, 0f00000000;
	or.pred  	%p507, %p506, %p505;
	@%p507 bra 	$L__BB2_338;
	ld.param.u32 	%r2107, [_Z19sgemm_double_bufferILi32ELi32ELi32ELi4ELi4EEvPKfS1_Pfiii_param_4];
	ld.param.u64 	%rd709, [_Z19sgemm_double_bufferILi32ELi32ELi32ELi4ELi4EEvPKfS1_Pfiii_param_1];
	mov.u32 	%r287, %ctaid.x;
	shl.b32 	%r288, %r287, 5;
	shl.b32 	%r290, %r115, 2;
	add.s32 	%r291, %r288, %r290;
	mad.lo.s32 	%r292, %r2107, 10, %r291;
	cvta.to.global.u64 	%rd163, %rd709;
	mul.wide.s32 	%rd164, %r292, 4;
	add.s64 	%rd165, %rd163, %rd164;
	ld.global.nc.f32 	%f3722, [%rd165];
$L__BB2_338:
	ld.param.u32 	%r2594, [_Z19sgemm_double_bufferILi32ELi32ELi32ELi4ELi4EEvPKfS1_Pfiii_param_5];
	ld.param.u32 	%r2108, [_Z19sgemm_double_bufferILi32ELi32ELi32ELi4ELi4EEvPKfS1_Pfiii_param_4];
	shl.b32 	%r296, %r115, 2;
	add.s32 	%r297, %r120, %r296;
	add.s32 	%r299, %r297, 1;
	setp.ge.s32 	%p508, %r299, %r2108;
	setp.lt.s32 	%p509, %r2594, 11;
	mov.u32 	%r301, _ZZ19sgemm_double_bufferILi32ELi32ELi32ELi4ELi4EEvPKfS1_PfiiiE6smem_B;
	add.s32 	%r302, %r301, %r152;
	st.shared.f32 	[%r302+1280], %f3722;
	mov.f32 	%f3721, 0f00000000;
	or.pred  	%p510, %p509, %p508;
	@%p510 bra 	$L__BB2_340;
	ld.param.u32 	%r2109, [_Z19sgemm_double_bufferILi32ELi32ELi32ELi4ELi4EEvPKfS1_Pfiii_param_4];
	ld.param.u64 	%rd710, [_Z19sgemm_double_bufferILi32ELi32ELi32ELi4ELi4EEvPKfS1_Pfiii_param_1];
	mul.lo.s32 	%r303, %r2109, 10;
	mov.u32 	%r304, %ctaid.x;
	shl.b32 	%r305, %r304, 5;
	shl.b32 	%r307, %r115, 2;
	add.s32 	%r308, %r305, %r307;
	cvta.to.global.u64 	%rd166, %rd710;
	mul.wide.u32 	%rd167, %r308, 4;
	add.s64 	%rd168, %rd166, %rd167;
	mul.wide.s32 	%rd169, %r303, 4;
	add.s64 	%rd170, %rd168, %rd169;
	ld.global.nc.f32 	%f3721, [%rd170+4];
$L__BB2_340:
	ld.param.u32 	%r2595, [_Z19sgemm_double_bufferILi32ELi32ELi32ELi4ELi4EEvPKfS1_Pfiii_param_5];
	ld.param.u32 	%r2110, [_Z19sgemm_double_bufferILi32ELi32ELi32ELi4ELi4EEvPKfS1_Pfiii_param_4];
	mov.u32 	%r309, %ctaid.x;
	shl.b32 	%r310, %r309, 5;
	add.s32 	%r313, %r310, %r296;
	add.s32 	%r315, %r313, 2;
	setp.ge.s32 	%p511, %r315, %r2110;
	setp.lt.s32 	%p512, %r2595, 11;
	shl.b32 	%r316, %r115, 4;
	add.s32 	%r318, %r301, %r316;
	st.shared.f32 	[%r318+1284], %f3721;
	mov.f32 	%f3720, 0f00000000;
	or.pred  	%p513, %p512, %p511;
	@%p513 bra 	$L__BB2_342;
	ld.param.u32 	%r2111, [_Z19sgemm_double_bufferILi32ELi32ELi32ELi4ELi4EEvPKfS1_Pfiii_param_4];
	ld.param.u64 	%rd711, [_Z19sgemm_double_bufferILi32ELi32ELi32ELi4ELi4EEvPKfS1_Pfiii_param_1];
	mul.lo.s32 	%r319, %r2111, 10;
	mov.u32 	%r322, %tid.x;
	shl.b32 	%r323, %r322, 2;
	add.s32 	%r324, %r310, %r323;
	cvta.to.global.u64 	%rd171, %rd711;
	mul.wide.u32 	%rd172, %r324, 4;
	add.s64 	%rd173, %rd171, %rd172;
	mul.wide.s32 	%rd174, %r319, 4;
	add.s64 	%rd175, %rd173, %rd174;
	ld.global.nc.f32 	%f3720, [%rd175+8];
$L__BB2_342:
	ld.param.u32 	%r2596, [_Z19sgemm_double_bufferILi32ELi32ELi32ELi4ELi4EEvPKfS1_Pfiii_param_5];
	ld.param.u32 	%r2112, [_Z19sgemm_double_bufferILi32ELi32ELi32ELi4ELi4EEvPKfS1_Pfiii_param_4];
	mov.u32 	%r327, %tid.x;
	shl.b32 	%r328, %r327, 2;
	add.s32 	%r329, %r310, %r328;
	add.s32 	%r331, %r329, 3;
	setp.ge.s32 	%p514, %r331, %r2112;
	setp.lt.s32 	%p515, %r2596, 11;
	shl.b32 	%r332, %r327, 4;
	mov.u32 	%r333, _ZZ19sgemm_double_bufferILi32ELi32ELi32ELi4ELi4EEvPKfS1_PfiiiE6smem_B;
	add.s32 	%r334, %r333, %r332;
	st.shared.f32 	[%r334+1288], %f3720;
	mov.f32 	%f3719, 0f00000000;
	or.pred  	%p516, %p515, %p514;
	@%p516 bra 	$L__BB2_344;
	ld.param.u32 	%r2113, [_Z19sgemm_double_bufferILi32ELi32ELi32ELi4ELi4EEvPKfS1_Pfiii_param_4];
	ld.param.u64 	%rd712, [_Z19sgemm_double_bufferILi32ELi32ELi32ELi4ELi4EEvPKfS1_Pfiii_param_1];
	mul.lo.s32 	%r335, %r2113, 10;
	mov.u32 	%r336, %ctaid.x;
	shl.b32 	%r337, %r336, 5;
	mov.u32 	%r338, %tid.x;
	shl.b32 	%r339, %r338, 2;
	add.s32 	%r340, %r337, %r339;
	cvta.to.global.u64 	%rd176, %rd712;
	mul.wide.u32 	%rd177, %r340, 4;
	add.s64 	%rd178, %rd176, %rd177;
	mul.wide.s32 	%rd179, %r335, 4;
	add.s64 	%rd180, %rd178, %rd179;
	ld.global.nc.f32 	%f3719, [%rd180+12];
$L__BB2_344:
	ld.param.u32 	%r2597, [_Z19sgemm_double_bufferILi32ELi32ELi32ELi4ELi4EEvPKfS1_Pfiii_param_5];
	ld.param.u32 	%r2114, [_Z19sgemm_double_bufferILi32ELi32ELi32ELi4ELi4EEvPKfS1_Pfiii_param_4];
	mov.u32 	%r343, %tid.x;
	shl.b32 	%r344, %r343, 2;
	add.s32 	%r345, %r310, %r344;
	setp.ge.s32 	%p517, %r345, %r2114;
	setp.lt.s32 	%p518, %r2597, 12;
	shl.b32 	%r347, %r343, 4;
	mov.u32 	%r348, _ZZ19sgemm_double_bufferILi32ELi32ELi32ELi4ELi4EEvPKfS1_PfiiiE6smem_B;
	add.s32 	%r349, %r348, %r347;
	st.shared.f32 	[%r349+1292], %f3719;
	mov.f32 	%f3718, 0f00000000;
	or.pred  	%p519, %p518, %p517;
	@%p519 bra 	$L__BB2_346;
	ld.param.u32 	%r2115, [_Z19sgemm_double_bufferILi32ELi32ELi32ELi4ELi4EEvPKfS1_Pfiii_param_4];
	ld.param.u64 	%rd713, [_Z19sgemm_double_bufferILi32ELi32ELi32ELi4ELi4EEvPKfS1_Pfiii_param_1];
	mov.u32 	%r350, %ctaid.x;
	shl.b32 	%r351, %r350, 5;
	shl.b32 	%r353, %r343, 2;
	add.s32 	%r354, %r351, %r353;
	mad.lo.s32 	%r355, %r2115, 11, %r354;
	cvta.to.global.u64 	%rd181, %rd713;
	mul.wide.s32 	%rd182, %r355, 4;
	add.s64 	%rd183, %rd181, %rd182;
	ld.global.nc.f32 	%f3718, [%rd183];
$L__BB2_346:
	ld.param.u32 	%r2598, [_Z19sgemm_double_bufferILi32ELi32ELi32ELi4ELi4EEvPKfS1_Pfiii_param_5];
	ld.param.u32 	%r2116, [_Z19sgemm_double_bufferILi32ELi32ELi32ELi4ELi4EEvPKfS1_Pfiii_param_4];
	mov.u32 	%r356, %ctaid.x;
	shl.b32 	%r357, %r356, 5;
	mov.u32 	%r358, %tid.x;
	shl.b32 	%r359, %r358, 2;
	add.s32 	%r360, %r357, %r359;
	add.s32 	%r362, %r360, 1;
	setp.ge.s32 	%p520, %r362, %r2116;
	setp.lt.s32 	%p521, %r2598, 12;
	shl.b32 	%r363, %r358, 4;
	mov.u32 	%r364, _ZZ19sgemm_double_bufferILi32ELi32ELi32ELi4ELi4EEvPKfS1_PfiiiE6smem_B;
	add.s32 	%r365, %r364, %r363;
	st.shared.f32 	[%r365+1408], %f3718;
	mov.f32 	%f3717, 0f00000000;
	or.pred  	%p522, %p521, %p520;
	@%p522 bra 	$L__BB2_348;
	ld.param.u32 	%r2117, [_Z19sgemm_double_bufferILi32ELi32ELi32ELi4ELi4EEvPKfS1_Pfiii_param_4];
	ld.param.u64 	%rd714, [_Z19sgemm_double_bufferILi32ELi32ELi32ELi4ELi4EEvPKfS1_Pfiii_param_1];
	mul.lo.s32 	%r366, %r2117, 11;
	mov.u32 	%r367, %ctaid.x;
	shl.b32 	%r368, %r367, 5;
	mov.u32 	%r369, %tid.x;
	shl.b32 	%r370, %r369, 2;
	add.s32 	%r371, %r368, %r370;
	cvta.to.global.u64 	%rd184, %rd714;
	mul.wide.u32 	%rd185, %r371, 4;
	add.s64 	%rd186, %rd184, %rd185;
	mul.wide.s32 	%rd187, %r366, 4;
	add.s64 	%rd188, %rd186, %rd187;
	ld.global.nc.f32 	%f3717, [%rd188+4];
$L__BB2_348:
	ld.param.u32 	%r2599, [_Z19sgemm_double_bufferILi32ELi32ELi32ELi4ELi4EEvPKfS1_Pfiii_param_5];
	ld.param.u32 	%r2118, [_Z19sgemm_double_bufferILi32ELi32ELi32ELi4ELi4EEvPKfS1_Pfiii_param_4];
	mov.u32 	%r372, %ctaid.x;
	shl.b32 	%r373, %r372, 5;
	mov.u32 	%r374, %tid.x;
	shl.b32 	%r375, %r374, 2;
	add.s32 	%r376, %r373, %r375;
	add.s32 	%r378, %r376, 2;
	setp.ge.s32 	%p523, %r378, %r2118;
	setp.lt.s32 	%p524, %r2599, 12;
	shl.b32 	%r379, %r374, 4;
	mov.u32 	%r380, _ZZ19sgemm_double_bufferILi32ELi32ELi32ELi4ELi4EEvPKfS1_PfiiiE6smem_B;
	add.s32 	%r381, %r380, %r379;
	st.shared.f32 	[%r381+1412], %f3717;
	mov.f32 	%f3716, 0f00000000;
	or.pred  	%p525, %p524, %p523;
	@%p525 bra 	$L__BB2_350;
	ld.param.u32 	%r2119, [_Z19sgemm_double_bufferILi32ELi32ELi32ELi4ELi4EEvPKfS1_Pfiii_param_4];
	ld.param.u64 	%rd715, [_Z19sgemm_double_bufferILi32ELi32ELi32ELi4ELi4EEvPKfS1_Pfiii_param_1];
	mul.lo.s32 	%r382, %r2119, 11;
	mov.u32 	%r383, %ctaid.x;
	shl.b32 	%r384, %r383, 5;
	mov.u32 	%r385, %tid.x;
	shl.b32 	%r386, %r385, 2;
	add.s32 	%r387, %r384, %r386;
	cvta.to.global.u64 	%rd189, %rd715;
	mul.wide.u32 	%rd190, %r387, 4;
	add.s64 	%rd191, %rd189, %rd190;
	mul.wide.s32 	%rd192, %r382, 4;
	add.s64 	%rd193, %rd191, %rd192;
	ld.global.nc.f32 	%f3716, [%rd193+8];
$L__BB2_350:
	ld.param.u32 	%r2600, [_Z19sgemm_double_bufferILi32ELi32ELi32ELi4ELi4EEvPKfS1_Pfiii_param_5];
	ld.param.u32 	%r2120, [_Z19sgemm_double_bufferILi32ELi32ELi32ELi4ELi4EEvPKfS1_Pfiii_param_4];
	mov.u32 	%r388, %ctaid.x;
	shl.b32 	%r389, %r388, 5;
	mov.u32 	%r390, %tid.x;
	shl.b32 	%r391, %r390, 2;
	add.s32 	%r392, %r389, %r391;
	add.s32 	%r394, %r392, 3;
	setp.ge.s32 	%p526, %r394, %r2120;
	setp.lt.s32 	%p527, %r2600, 12;
	shl.b32 	%r395, %r390, 4;
	mov.u32 	%r396, _ZZ19sgemm_double_bufferILi32ELi32ELi32ELi4ELi4EEvPKfS1_PfiiiE6smem_B;
	add.s32 	%r397, %r396, %r395;
	st.shared.f32 	[%r397+1416], %f3716;
	mov.f32 	%f3715, 0f00000000;
	or.pred  	%p528, %p527, %p526;
	@%p528 bra 	$L__BB2_352;
	ld.param.u32 	%r2121, [_Z19sgemm_double_bufferILi32ELi32ELi32ELi4ELi4EEvPKfS1_Pfiii_param_4];
	ld.param.u64 	%rd716, [_Z19sgemm_double_bufferILi32ELi32ELi32ELi4ELi4EEvPKfS1_Pfiii_param_1];
	mul.lo.s32 	%r398, %r2121, 11;
	mov.u32 	%r399, %ctaid.x;
	shl.b32 	%r400, %r399, 5;
	mov.u32 	%r401, %tid.x;
	shl.b32 	%r402, %r401, 2;
	add.s32 	%r403, %r400, %r402;
	cvta.to.global.u64 	%rd194, %rd716;
	mul.wide.u32 	%rd195, %r403, 4;
	add.s64 	%rd196, %rd194, %rd195;
	mul.wide.s32 	%rd197, %r398, 4;
	add.s64 	%rd198, %rd196, %rd197;
	ld.global.nc.f32 	%f3715, [%rd198+12];
$L__BB2_352:
	ld.param.u32 	%r2601, [_Z19sgemm_double_bufferILi32ELi32ELi32ELi4ELi4EEvPKfS1_Pfiii_param_5];
	ld.param.u32 	%r2122, [_Z19sgemm_double_bufferILi32ELi32ELi32ELi4ELi4EEvPKfS1_Pfiii_param_4];
	mov.u32 	%r404, %ctaid.x;
	shl.b32 	%r405, %r404, 5;
	mov.u32 	%r406, %tid.x;
	shl.b32 	%r407, %r406, 2;
	add.s32 	%r408, %r405, %r407;
	setp.ge.s32 	%p529, %r408, %r2122;
	setp.lt.s32 	%p530, %r2601, 13;
	shl.b32 	%r410, %r406, 4;
	mov.u32 	%r411, _ZZ19sgemm_double_bufferILi32ELi32ELi32ELi4ELi4EEvPKfS1_PfiiiE6smem_B;
	add.s32 	%r412, %r411, %r410;
	st.shared.f32 	[%r412+1420], %f3715;
	mov.f32 	%f3714, 0f00000000;
	or.pred  	%p531, %p530, %p529;
	@%p531 bra 	$L__BB2_354;
	ld.param.u32 	%r2123, [_Z19sgemm_double_bufferILi32ELi32ELi32ELi4ELi4EEvPKfS1_Pfiii_param_4];
	ld.param.u64 	%rd717, [_Z19sgemm_double_bufferILi32ELi32ELi32ELi4ELi4EEvPKfS1_Pfiii_param_1];
	mov.u32 	%r413, %ctaid.x;
	shl.b32 	%r414, %r413, 5;
	mov.u32 	%r415, %tid.x;
	shl.b32 	%r416, %r415, 2;
	add.s32 	%r417, %r414, %r416;
	mad.lo.s32 	%r418, %r2123, 12, %r417;
	cvta.to.global.u64 	%rd199, %rd717;
	mul.wide.s32 	%rd200, %r418, 4;
	add.s64 	%rd201, %rd199, %rd200;
	ld.global.nc.f32 	%f3714, [%rd201];
$L__BB2_354:
	ld.param.u32 	%r2602, [_Z19sgemm_double_bufferILi32ELi32ELi32ELi4ELi4EEvPKfS1_Pfiii_param_5];
	ld.param.u32 	%r2124, [_Z19sgemm_double_bufferILi32ELi32ELi32ELi4ELi4EEvPKfS1_Pfiii_param_4];
	mov.u32 	%r419, %ctaid.x;
	shl.b32 	%r420, %r419, 5;
	mov.u32 	%r421, %tid.x;
	shl.b32 	%r422, %r421, 2;
	add.s32 	%r423, %r420, %r422;
	add.s32 	%r425, %r423, 1;
	setp.ge.s32 	%p532, %r425, %r2124;
	setp.lt.s32 	%p533, %r2602, 13;
	shl.b32 	%r426, %r421, 4;
	mov.u32 	%r427, _ZZ19sgemm_double_bufferILi32ELi32ELi32ELi4ELi4EEvPKfS1_PfiiiE6smem_B;
	add.s32 	%r428, %r427, %r426;
	st.shared.f32 	[%r428+1536], %f3714;
	mov.f32 	%f3713, 0f00000000;
	or.pred  	%p534, %p533, %p532;
	@%p534 bra 	$L__BB2_356;
	ld.param.u32 	%r2125, [_Z19sgemm_double_bufferILi32ELi32ELi32ELi4ELi4EEvPKfS1_Pfiii_param_4];
	ld.param.u64 	%rd718, [_Z19sgemm_double_bufferILi32ELi32ELi32ELi4ELi4EEvPKfS1_Pfiii_param_1];
	mul.lo.s32 	%r429, %r2125, 12;
	mov.u32 	%r430, %ctaid.x;
	shl.b32 	%r431, %r430, 5;
	mov.u32 	%r432, %tid.x;
	shl.b32 	%r433, %r432, 2;
	add.s32 	%r434, %r431, %r433;
	cvta.to.global.u64 	%rd202, %rd718;
	mul.wide.u32 	%rd203, %r434, 4;
	add.s64 	%rd204, %rd202, %rd203;
	mul.wide.s32 	%rd205, %r429, 4;
	add.s64 	%rd206, %rd204, %rd205;
	ld.global.nc.f32 	%f3713, [%rd206+4];
$L__BB2_356:
	ld.param.u32 	%r2603, [_Z19sgemm_double_bufferILi32ELi32ELi32ELi4ELi4EEvPKfS1_Pfiii_param_5];
	ld.param.u32 	%r2126, [_Z19sgemm_double_bufferILi32ELi32ELi32ELi4ELi4EEvPKfS1_Pfiii_param_4];
	mov.u32 	%r435, %ctaid.x;
	shl.b32 	%r436, %r435, 5;
	mov.u32 	%r437, %tid.x;
	shl.b32 	%r438, %r437, 2;
	add.s32 	%r439, %r436, %r438;
	add.s32 	%r441, %r439, 2;
	setp.ge.s32 	%p535, %r441, %r2126;
	setp.lt.s32 	%p536, %r2603, 13;
	shl.b32 	%r442, %r437, 4;
	mov.u32 	%r443, _ZZ19sgemm_double_bufferILi32ELi32ELi32ELi4ELi4EEvPKfS1_PfiiiE6smem_B;
	add.s32 	%r444, %r443, %r442;
	st.shared.f32 	[%r444+1540], %f3713;
	mov.f32 	%f3712, 0f00000000;
	or.pred  	%p537, %p536, %p535;
	@%p537 bra 	$L__BB2_358;
	ld.param.u32 	%r2127, [_Z19sgemm_double_bufferILi32ELi32ELi32ELi4ELi4EEvPKfS1_Pfiii_param_4];
	ld.param.u64 	%rd719, [_Z19sgemm_double_bufferILi32ELi32ELi32ELi4ELi4EEvPKfS1_Pfiii_param_1];
	mul.lo.s32 	%r445, %r2127, 12;
	mov.u32 	%r446, %ctaid.x;
	shl.b32 	%r447, %r446, 5;
	mov.u32 	%r448, %tid.x;
	shl.b32 	%r449, %r448, 2;
	add.s32 	%r450, %r447, %r449;
	cvta.to.global.u64 	%rd207, %rd719;
	mul.wide.u32 	%rd208, %r450, 4;
	add.s64 	%rd209, %rd207, %rd208;
	mul.wide.s32 	%rd210, %r445, 4;
	add.s64 	%rd211, %rd209, %rd210;
	ld.global.nc.f32 	%f3712, [%rd211+8];
$L__BB2_358:
	ld.param.u32 	%r2604, [_Z19sgemm_double_bufferILi32ELi32ELi32ELi4ELi4EEvPKfS1_Pfiii_param_5];
	ld.param.u32 	%r2128, [_Z19sgemm_double_bufferILi32ELi32ELi32ELi4ELi4EEvPKfS1_Pfiii_param_4];
	mov.u32 	%r451, %ctaid.x;
	shl.b32 	%r452, %r451, 5;
	mov.u32 	%r453, %tid.x;
	shl.b32 	%r454, %r453, 2;
	add.s32 	%r455, %r452, %r454;
	add.s32 	%r457, %r455, 3;
	setp.ge.s32 	%p538, %r457, %r2128;
	setp.lt.s32 	%p539, %r2604, 13;
	shl.b32 	%r458, %r453, 4;
	mov.u32 	%r459, _ZZ19sgemm_double_bufferILi32ELi32ELi32ELi4ELi4EEvPKfS1_PfiiiE6smem_B;
	add.s32 	%r460, %r459, %r458;
	st.shared.f32 	[%r460+1544], %f3712;
	mov.f32 	%f3711, 0f00000000;
	or.pred  	%p540, %p539, %p538;
	@%p540 bra 	$L__BB2_360;
	ld.param.u32 	%r2129, [_Z19sgemm_double_bufferILi32ELi32ELi32ELi4ELi4EEvPKfS1_Pfiii_param_4];
	ld.param.u64 	%rd720, [_Z19sgemm_double_bufferILi32ELi32ELi32ELi4ELi4EEvPKfS1_Pfiii_param_1];
	mul.lo.s32 	%r461, %r2129, 12;
	mov.u32 	%r462, %ctaid.x;
	shl.b32 	%r463, %r462, 5;
	mov.u32 	%r464, %tid.x;
	shl.b32 	%r465, %r464, 2;
	add.s32 	%r466, %r463, %r465;
	cvta.to.global.u64 	%rd212, %rd720;
	mul.wide.u32 	%rd213, %r466, 4;
	add.s64 	%rd214, %rd212, %rd213;
	mul.wide.s32 	%rd215, %r461, 4;
	add.s64 	%rd216, %rd214, %rd215;
	ld.global.nc.f32 	%f3711, [%rd216+12];
$L__BB2_360:
	ld.param.u32 	%r2605, [_Z19sgemm_double_bufferILi32ELi32ELi32ELi4ELi4EEvPKfS1_Pfiii_param_5];
	ld.param.u32 	%r2130, [_Z19sgemm_double_bufferILi32ELi32ELi32ELi4ELi4EEvPKfS1_Pfiii_param_4];
	mov.u32 	%r467, %ctaid.x;
	shl.b32 	%r468, %r467, 5;
	mov.u32 	%r469, %tid.x;
	shl.b32 	%r470, %r469, 2;
	add.s32 	%r471, %r468, %r470;
	setp.ge.s32 	%p541, %r471, %r2130;
	setp.lt.s32 	%p542, %r2605, 14;
	shl.b32 	%r473, %r469, 4;
	mov.u32 	%r474, _ZZ19sgemm_double_bufferILi32ELi32ELi32ELi4ELi4EEvPKfS1_PfiiiE6smem_B;
	add.s32 	%r475, %r474, %r473;
	st.shared.f32 	[%r475+1548], %f3711;
	mov.f32 	%f3710, 0f00000000;
	or.pred  	%p543, %p542, %p541;
	@%p543 bra 	$L__BB2_362;
	ld.param.u32 	%r2131, [_Z19sgemm_double_bufferILi32ELi32ELi32ELi4ELi4EEvPKfS1_Pfiii_param_4];
	ld.param.u64 	%rd721, [_Z19sgemm_double_bufferILi32ELi32ELi32ELi4ELi4EEvPKfS1_Pfiii_param_1];
	mov.u32 	%r476, %ctaid.x;
	shl.b32 	%r477, %r476, 5;
	mov.u32 	%r478, %tid.x;
	shl.b32 	%r479, %r478, 2;
	add.s32 	%r480, %r477, %r479;
	mad.lo.s32 	%r481, %r2131, 13, %r480;
	cvta.to.global.u64 	%rd217, %rd721;
	mul.wide.s32 	%rd218, %r481, 4;
	add.s64 	%rd219, %rd217, %rd218;
	ld.global.nc.f32 	%f3710, [%rd219];
$L__BB2_362:
	ld.param.u32 	%r2606, [_Z19sgemm_double_bufferILi32ELi32ELi32ELi4ELi4EEvPKfS1_Pfiii_param_5];
	ld.param.u32 	%r2132, [_Z19sgemm_double_bufferILi32ELi32ELi32ELi4ELi4EEvPKfS1_Pfiii_param_4];
	mov.u32 	%r482, %ctaid.x;
	shl.b32 	%r483, %r482, 5;
	mov.u32 	%r484, %tid.x;
	shl.b32 	%r485, %r484, 2;
	add.s32 	%r486, %r483, %r485;
	add.s32 	%r488, %r486, 1;
	setp.ge.s32 	%p544, %r488, %r2132;
	setp.lt.s32 	%p545, %r2606, 14;
	shl.b32 	%r489, %r484, 4;
	mov.u32 	%r490, _ZZ19sgemm_double_bufferILi32ELi32ELi32ELi4ELi4EEvPKfS1_PfiiiE6smem_B;
	add.s32 	%r491, %r490, %r489;
	st.shared.f32 	[%r491+1664], %f3710;
	mov.f32 	%f3709, 0f00000000;
	or.pred  	%p546, %p545, %p544;
	@%p546 bra 	$L__BB2_364;
	ld.param.u32 	%r2133, [_Z19sgemm_double_bufferILi32ELi32ELi32ELi4ELi4EEvPKfS1_Pfiii_param_4];
	ld.param.u64 	%rd722, [_Z19sgemm_double_bufferILi32ELi32ELi32ELi4ELi4EEvPKfS1_Pfiii_param_1];
	mul.lo.s32 	%r492, %r2133, 13;
	mov.u32 	%r493, %ctaid.x;
	shl.b32 	%r494, %r493, 5;
	mov.u32 	%r495, %tid.x;
	shl.b32 	%r496, %r495, 2;
	add.s32 	%r497, %r494, %r496;
	cvta.to.global.u64 	%rd220, %rd722;
	mul.wide.u32 	%rd221, %r497, 4;
	add.s64 	%rd222, %rd220, %rd221;
	mul.wide.s32 	%rd223, %r492, 4;
	add.s64 	%rd224, %rd222, %rd223;
	ld.global.nc.f32 	%f3709, [%rd224+4];
$L__BB2_364:
	ld.param.u32 	%r2607, [_Z19sgemm_double_bufferILi32ELi32ELi32ELi4ELi4EEvPKfS1_Pfiii_param_5];
	ld.param.u32 	%r2134, [_Z19sgemm_double_bufferILi32ELi32ELi32ELi4ELi4EEvPKfS1_Pfiii_param_4];
	mov.u32 	%r498, %ctaid.x;
	shl.b32 	%r499, %r498, 5;
	mov.u32 	%r500, %tid.x;
	shl.b32 	%r501, %r500, 2;
	add.s32 	%r502, %r499, %r501;
	add.s32 	%r504, %r502, 2;
	setp.ge.s32 	%p547, %r504, %r2134;
	setp.lt.s32 	%p548, %r2607, 14;
	shl.b32 	%r505, %r500, 4;
	mov.u32 	%r506, _ZZ19sgemm_double_bufferILi32ELi32ELi32ELi4ELi4EEvPKfS1_PfiiiE6smem_B;
	add.s32 	%r507, %r506, %r505;
	st.shared.f32 	[%r507+1668], %f3709;
	mov.f32 	%f3708, 0f00000000;
	or.pred  	%p549, %p548, %p547;
	@%p549 bra 	$L__BB2_366;
	ld.param.u32 	%r2135, [_Z19sgemm_double_bufferILi32ELi32ELi32ELi4ELi4EEvPKfS1_Pfiii_param_4];
	ld.param.u64 	%rd723, [_Z19sgemm_double_bufferILi32ELi32ELi32ELi4ELi4EEvPKfS1_Pfiii_param_1];
	mul.lo.s32 	%r508, %r2135, 13;
	mov.u32 	%r509, %ctaid.x;
	shl.b32 	%r510, %r509, 5;
	mov.u32 	%r511, %tid.x;
	shl.b32 	%r512, %r511, 2;
	add.s32 	%r513, %r510, %r512;
	cvta.to.global.u64 	%rd225, %rd723;
	mul.wide.u32 	%rd226, %r513, 4;
	add.s64 	%rd227, %rd225, %rd226;
	mul.wide.s32 	%rd228, %r508, 4;
	add.s64 	%rd229, %rd227, %rd228;
	ld.global.nc.f32 	%f3708, [%rd229+8];
$L__BB2_366:
	ld.param.u32 	%r2608, [_Z19sgemm_double_bufferILi32ELi32ELi32ELi4ELi4EEvPKfS1_Pfiii_param_5];
	ld.param.u32 	%r2136, [_Z19sgemm_double_bufferILi32ELi32ELi32ELi4ELi4EEvPKfS1_Pfiii_param_4];
	mov.u32 	%r514, %ctaid.x;
	shl.b32 	%r515, %r514, 5;
	mov.u32 	%r516, %tid.x;
	shl.b32 	%r517, %r516, 2;
	add.s32 	%r518, %r515, %r517;
	add.s32 	%r520, %r518, 3;
	setp.ge.s32 	%p550, %r520, %r2136;
	setp.lt.s32 	%p551, %r2608, 14;
	shl.b32 	%r521, %r516, 4;
	mov.u32 	%r522, _ZZ19sgemm_double_bufferILi32ELi32ELi32ELi4ELi4EEvPKfS1_PfiiiE6smem_B;
	add.s32 	%r523, %r522, %r521;
	st.shared.f32 	[%r523+1672], %f3708;
	mov.f32 	%f3707, 0f00000000;
	or.pred  	%p552, %p551, %p550;
	@%p552 bra 	$L__BB2_368;
	ld.param.u32 	%r2137, [_Z19sgemm_double_bufferILi32ELi32ELi32ELi4ELi4EEvPKfS1_Pfiii_param_4];
	ld.param.u64 	%rd724, [_Z19sgemm_double_bufferILi32ELi32ELi32ELi4ELi4EEvPKfS1_Pfiii_param_1];
	mul.lo.s32 	%r524, %r2137, 13;
	mov.u32 	%r525, %ctaid.x;
	shl.b32 	%r526, %r525, 5;
	mov.u32 	%r527, %tid.x;
	shl.b32 	%r528, %r527, 2;
	add.s32 	%r529, %r526, %r528;
	cvta.to.global.u64 	%rd230, %rd724;
	mul.wide.u32 	%rd231, %r529, 4;
	add.s64 	%rd232, %rd230, %rd231;
	mul.wide.s32 	%rd233, %r524, 4;
	add.s64 	%rd234, %rd232, %rd233;
	ld.global.nc.f32 	%f3707, [%rd234+12];
$L__BB2_368:
	ld.param.u32 	%r2609, [_Z19sgemm_double_bufferILi32ELi32ELi32ELi4ELi4EEvPKfS1_Pfiii_param_5];
	ld.param.u32 	%r2138, [_Z19sgemm_double_bufferILi32ELi32ELi32ELi4ELi4EEvPKfS1_Pfiii_param_4];
	mov.u32 	%r530, %ctaid.x;
	shl.b32 	%r531, %r530, 5;
	mov.u32 	%r532, %tid.x;
	shl.b32 	%r533, %r532, 2;
	add.s32 	%r534, %r531, %r533;
	setp.ge.s32 	%p553, %r534, %r2138;
	setp.lt.s32 	%p554, %r2609, 15;
	shl.b32 	%r536, %r532, 4;
	mov.u32 	%r537, _ZZ19sgemm_double_bufferILi32ELi32ELi32ELi4ELi4EEvPKfS1_PfiiiE6smem_B;
	add.s32 	%r538, %r537, %r536;
	st.shared.f32 	[%r538+1676], %f3707;
	mov.f32 	%f3706, 0f00000000;
	or.pred  	%p555, %p554, %p553;
	@%p555 bra 	$L__BB2_370;
	ld.param.u32 	%r2139, [_Z19sgemm_double_bufferILi32ELi32ELi32ELi4ELi4EEvPKfS1_Pfiii_param_4];
	ld.param.u64 	%rd725, [_Z19sgemm_double_bufferILi32ELi32ELi32ELi4ELi4EEvPKfS1_Pfiii_param_1];
	mov.u32 	%r539, %ctaid.x;
	shl.b32 	%r540, %r539, 5;
	mov.u32 	%r541, %tid.x;
	shl.b32 	%r542, %r541, 2;
	add.s32 	%r543, %r540, %r542;
	mad.lo.s32 	%r544, %r2139, 14, %r543;
	cvta.to.global.u64 	%rd235, %rd725;
	mul.wide.s32 	%rd236, %r544, 4;
	add.s64 	%rd237, %rd235, %rd236;
	ld.global.nc.f32 	%f3706, [%rd237];
$L__BB2_370:
	ld.param.u32 	%r2610, [_Z19sgemm_double_bufferILi32ELi32ELi32ELi4ELi4EEvPKfS1_Pfiii_param_5];
	ld.param.u32 	%r2140, [_Z19sgemm_double_bufferILi32ELi32ELi32ELi4ELi4EEvPKfS1_Pfiii_param_4];
	mov.u32 	%r545, %ctaid.x;
	shl.b32 	%r546, %r545, 5;
	mov.u32 	%r547, %tid.x;
	shl.b32 	%r548, %r547, 2;
	add.s32 	%r549, %r546, %r548;
	add.s32 	%r551, %r549, 1;
	setp.ge.s32 	%p556, %r551, %r2140;
	setp.lt.s32 	%p557, %r2610, 15;
	shl.b32 	%r552, %r547, 4;
	mov.u32 	%r553, _ZZ19sgemm_double_bufferILi32ELi32ELi32ELi4ELi4EEvPKfS1_PfiiiE6smem_B;
	add.s32 	%r554, %r553, %r552;
	st.shared.f32 	[%r554+1792], %f3706;
	mov.f32 	%f3705, 0f00000000;
	or.pred  	%p558, %p557, %p556;
	@%p558 bra 	$L__BB2_372;
	ld.param.u32 	%r2141, [_Z19sgemm_double_bufferILi32ELi32ELi32ELi4ELi4EEvPKfS1_Pfiii_param_4];
	ld.param.u64 	%rd726, [_Z19sgemm_double_bufferILi32ELi32ELi32ELi4ELi4EEvPKfS1_Pfiii_param_1];
	mul.lo.s32 	%r555, %r2141, 14;
	mov.u32 	%r556, %ctaid.x;
	shl.b32 	%r557, %r556, 5;
	mov.u32 	%r558, %tid.x;
	shl.b32 	%r559, %r558, 2;
	add.s32 	%r560, %r557, %r559;
	cvta.to.global.u64 	%rd238, %rd726;
	mul.wide.u32 	%rd239, %r560, 4;
	add.s64 	%rd240, %rd238, %rd239;
	mul.wide.s32 	%rd241, %r555, 4;
	add.s64 	%rd242, %rd240, %rd241;
	ld.global.nc.f32 	%f3705, [%rd242+4];
$L__BB2_372:
	ld.param.u32 	%r2611, [_Z19sgemm_double_bufferILi32ELi32ELi32ELi4ELi4EEvPKfS1_Pfiii_param_5];
	ld.param.u32 	%r2142, [_Z19sgemm_double_bufferILi32ELi32ELi32ELi4ELi4EEvPKfS1_Pfiii_param_4];
	mov.u32 	%r561, %ctaid.x;
	shl.b32 	%r562, %r561, 5;
	mov.u32 	%r563, %tid.x;
	shl.b32 	%r564, %r563, 2;
	add.s32 	%r565, %r562, %r564;
	add.s32 	%r567, %r565, 2;
	setp.ge.s32 	%p559, %r567, %r2142;
	setp.lt.s32 	%p560, %r2611, 15;
	shl.b32 	%r568, %r563, 4;
	mov.u32 	%r569, _ZZ19sgemm_double_bufferILi32ELi32ELi32ELi4ELi4EEvPKfS1_PfiiiE6smem_B;
	add.s32 	%r570, %r569, %r568;
	st.shared.f32 	[%r570+1796], %f3705;
	mov.f32 	%f3704, 0f00000000;
	or.pred  	%p561, %p560, %p559;
	@%p561 bra 	$L__BB2_374;
	ld.param.u32 	%r2143, [_Z19sgemm_double_bufferILi32ELi32ELi32ELi4ELi4EEvPKfS1_Pfiii_param_4];
	ld.param.u64 	%rd727, [_Z19sgemm_double_bufferILi32ELi32ELi32ELi4ELi4EEvPKfS1_Pfiii_param_1];
	mul.lo.s32 	%r571, %r2143, 14;
	mov.u32 	%r572, %ctaid.x;
	shl.b32 	%r573, %r572, 5;
	mov.u32 	%r574, %tid.x;
	shl.b32 	%r575, %r574, 2;
	add.s32 	%r576, %r573, %r575;
	cvta.to.global.u64 	%rd243, %rd727;
	mul.wide.u32 	%rd244, %r576, 4;
	add.s64 	%rd245, %rd243, %rd244;
	mul.wide.s32 	%rd246, %r571, 4;
	add.s64 	%rd247, %rd245, %rd246;
	ld.global.nc.f32 	%f3704, [%rd247+8];
$L__BB2_374:
	ld.param.u32 	%r2612, [_Z19sgemm_double_bufferILi32ELi32ELi32ELi4ELi4EEvPKfS1_Pfiii_param_5];
	ld.param.u32 	%r2144, [_Z19sgemm_double_bufferILi32ELi32ELi32ELi4ELi4EEvPKfS1_Pfiii_param_4];
	mov.u32 	%r577, %ctaid.x;
	shl.b32 	%r578, %r577, 5;
	mov.u32 	%r579, %tid.x;
	shl.b32 	%r580, %r579, 2;
	add.s32 	%r581, %r578, %r580;
	add.s32 	%r583, %r581, 3;
	setp.ge.s32 	%p562, %r583, %r2144;
	setp.lt.s32 	%p563, %r2612, 15;
	shl.b32 	%r584, %r579, 4;
	mov.u32 	%r585, _ZZ19sgemm_double_bufferILi32ELi32ELi32ELi4ELi4EEvPKfS1_PfiiiE6smem_B;
	add.s32 	%r586, %r585, %r584;
	st.shared.f32 	[%r586+1800], %f3704;
	mov.f32 	%f3703, 0f00000000;
	or.pred  	%p564, %p563, %p562;
	@%p564 bra 	$L__BB2_376;
	ld.param.u32 	%r2145, [_Z19sgemm_double_bufferILi32ELi32ELi32ELi4ELi4EEvPKfS1_Pfiii_param_4];
	ld.param.u64 	%rd728, [_Z19sgemm_double_bufferILi32ELi32ELi32ELi4ELi4EEvPKfS1_Pfiii_param_1];
	mul.lo.s32 	%r587, %r2145, 14;
	mov.u32 	%r588, %ctaid.x;
	shl.b32 	%r589, %r588, 5;
	mov.u32 	%r590, %tid.x;
	shl.b32 	%r591, %r590, 2;
	add.s32 	%r592, %r589, %r591;
	cvta.to.global.u64 	%rd248, %rd728;
	mul.wide.u32 	%rd249, %r592, 4;
	add.s64 	%rd250, %rd248, %rd249;
	mul.wide.s32 	%rd251, %r587, 4;
	add.s64 	%rd252, %rd250, %rd251;
	ld.global.nc.f32 	%f3703, [%rd252+12];
$L__BB2_376:
	ld.param.u32 	%r2613, [_Z19sgemm_double_bufferILi32ELi32ELi32ELi4ELi4EEvPKfS1_Pfiii_param_5];
	ld.param.u32 	%r2146, [_Z19sgemm_double_bufferILi32ELi32ELi32ELi4ELi4EEvPKfS1_Pfiii_param_4];
	mov.u32 	%r593, %ctaid.x;
	shl.b32 	%r594, %r593, 5;
	mov.u32 	%r595, %tid.x;
	shl.b32 	%r596, %r595, 2;
	add.s32 	%r597, %r594, %r596;
	setp.ge.s32 	%p565, %r597, %r2146;
	setp.lt.s32 	%p566, %r2613, 16;
	shl.b32 	%r599, %r595, 4;
	mov.u32 	%r600, _ZZ19sgemm_double_bufferILi32ELi32ELi32ELi4ELi4EEvPKfS1_PfiiiE6smem_B;
	add.s32 	%r601, %r600, %r599;
	st.shared.f32 	[%r601+1804], %f3703;
	mov.f32 	%f3702, 0f00000000;
	or.pred  	%p567, %p566, %p565;
	@%p567 bra 	$L__BB2_378;
	ld.param.u32 	%r2147, [_Z19sgemm_double_bufferILi32ELi32ELi32ELi4ELi4EEvPKfS1_Pfiii_param_4];
	ld.param.u64 	%rd729, [_Z19sgemm_double_bufferILi32ELi32ELi32ELi4ELi4EEvPKfS1_Pfiii_param_1];
	mov.u32 	%r602, %ctaid.x;
	shl.b32 	%r603, %r602, 5;
	mov.u32 	%r604, %tid.x;
	shl.b32 	%r605, %r604, 2;
	add.s32 	%r606, %r603, %r605;
	mad.lo.s32 	%r607, %r2147, 15, %r606;
	cvta.to.global.u64 	%rd253, %rd729;
	mul.wide.s32 	%rd254, %r607, 4;
	add.s64 	%rd255, %rd253, %rd254;
	ld.global.nc.f32 	%f3702, [%rd255];
$L__BB2_378:
	ld.param.u32 	%r2614, [_Z19sgemm_double_bufferILi32ELi32ELi32ELi4ELi4EEvPKfS1_Pfiii_param_5];
	ld.param.u32 	%r2148, [_Z19sgemm_double_bufferILi32ELi32ELi32ELi4ELi4EEvPKfS1_Pfiii_param_4];
	mov.u32 	%r608, %ctaid.x;
	shl.b32 	%r609, %r608, 5;
	mov.u32 	%r610, %tid.x;
	shl.b32 	%r611, %r610, 2;
	add.s32 	%r612, %r609, %r611;
	add.s32 	%r614, %r612, 1;
	setp.ge.s32 	%p568, %r614, %r2148;
	setp.lt.s32 	%p569, %r2614, 16;
	shl.b32 	%r615, %r610, 4;
	mov.u32 	%r616, _ZZ19sgemm_double_bufferILi32ELi32ELi32ELi4ELi4EEvPKfS1_PfiiiE6smem_B;
	add.s32 	%r617, %r616, %r615;
	st.shared.f32 	[%r617+1920], %f3702;
	mov.f32 	%f3701, 0f00000000;
	or.pred  	%p570, %p569, %p568;
	@%p570 bra 	$L__BB2_380;
	ld.param.u32 	%r2149, [_Z19sgemm_double_bufferILi32ELi32ELi32ELi4ELi4EEvPKfS1_Pfiii_param_4];
	ld.param.u64 	%rd730, [_Z19sgemm_double_bufferILi32ELi32ELi32ELi4ELi4EEvPKfS1_Pfiii_param_1];
	mul.lo.s32 	%r618, %r2149, 15;
	mov.u32 	%r619, %ctaid.x;
	shl.b32 	%r620, %r619, 5;
	mov.u32 	%r621, %tid.x;
	shl.b32 	%r622, %r621, 2;
	add.s32 	%r623, %r620, %r622;
	cvta.to.global.u64 	%rd256, %rd730;
	mul.wide.u32 	%rd257, %r623, 4;
	add.s64 	%rd258, %rd256, %rd257;
	mul.wide.s32 	%rd259, %r618, 4;
	add.s64 	%rd260, %rd258, %rd259;
	ld.global.nc.f32 	%f3701, [%rd260+4];
$L__BB2_380:
	ld.param.u32 	%r2615, [_Z19sgemm_double_bufferILi32ELi32ELi32ELi4ELi4EEvPKfS1_Pfiii_param_5];
	ld.param.u32 	%r2150, [_Z19sgemm_double_bufferILi32ELi32ELi32ELi4ELi4EEvPKfS1_Pfiii_param_4];
	mov.u32 	%r624, %ctaid.x;
	shl.b32 	%r625, %r624, 5;
	mov.u32 	%r626, %tid.x;
	shl.b32 	%r627, %r626, 2;
	add.s32 	%r628, %r625, %r627;
	add.s32 	%r630, %r628, 2;
	setp.ge.s32 	%p571, %r630, %r2150;
	setp.lt.s32 	%p572, %r2615, 16;
	shl.b32 	%r631, %r626, 4;
	mov.u32 	%r632, _ZZ19sgemm_double_bufferILi32ELi32ELi32ELi4ELi4EEvPKfS1_PfiiiE6smem_B;
	add.s32 	%r633, %r632, %r631;
	st.shared.f32 	[%r633+1924], %f3701;
	mov.f32 	%f3700, 0f00000000;
	or.pred  	%p573, %p572, %p571;
	@%p573 bra 	$L__BB2_382;
	ld.param.u32 	%r2151, [_Z19sgemm_double_bufferILi32ELi32ELi32ELi4ELi4EEvPKfS1_Pfiii_param_4];
	ld.param.u64 	%rd731, [_Z19sgemm_double_bufferILi32ELi32ELi32ELi4ELi4EEvPKfS1_Pfiii_param_1];
	mul.lo.s32 	%r634, %r2151, 15;
	mov.u32 	%r635, %ctaid.x;
	shl.b32 	%r636, %r635, 5;
	mov.u32 	%r637, %tid.x;
	shl.b32 	%r638, %r637, 2;
	add.s32 	%r639, %r636, %r638;
	cvta.to.global.u64 	%rd261, %rd731;
	mul.wide.u32 	%rd262, %r639, 4;
	add.s64 	%rd263, %rd261, %rd262;
	mul.wide.s32 	%rd264, %r634, 4;
	add.s64 	%rd265, %rd263, %rd264;
	ld.global.nc.f32 	%f3700, [%rd265+8];
$L__BB2_382:
	ld.param.u32 	%r2616, [_Z19sgemm_double_bufferILi32ELi32ELi32ELi4ELi4EEvPKfS1_Pfiii_param_5];
	ld.param.u32 	%r2152, [_Z19sgemm_double_bufferILi32ELi32ELi32ELi4ELi4EEvPKfS1_Pfiii_param_4];
	mov.u32 	%r640, %ctaid.x;
	shl.b32 	%r641, %r640, 5;
	mov.u32 	%r642, %tid.x;
	shl.b32 	%r643, %r642, 2;
	add.s32 	%r644, %r641, %r643;
	add.s32 	%r646, %r644, 3;
	setp.ge.s32 	%p574, %r646, %r2152;
	setp.lt.s32 	%p575, %r2616, 16;
	shl.b32 	%r647, %r642, 4;
	mov.u32 	%r648, _ZZ19sgemm_double_bufferILi32ELi32ELi32ELi4ELi4EEvPKfS1_PfiiiE6smem_B;
	add.s32 	%r649, %r648, %r647;
	st.shared.f32 	[%r649+1928], %f3700;
	mov.f32 	%f3699, 0f00000000;
	or.pred  	%p576, %p575, %p574;
	@%p576 bra 	$L__BB2_384;
	ld.param.u32 	%r2153, [_Z19sgemm_double_bufferILi32ELi32ELi32ELi4ELi4EEvPKfS1_Pfiii_param_4];
	ld.param.u64 	%rd732, [_Z19sgemm_double_bufferILi32ELi32ELi32ELi4ELi4EEvPKfS1_Pfiii_param_1];
	mul.lo.s32 	%r650, %r2153, 15;
	mov.u32 	%r651, %ctaid.x;
	shl.b32 	%r652, %r651, 5;
	mov.u32 	%r653, %tid.x;
	shl.b32 	%r654, %r653, 2;
	add.s32 	%r655, %r652, %r654;
	cvta.to.global.u64 	%rd266, %rd732;
	mul.wide.u32 	%rd267, %r655, 4;
	add.s64 	%rd268, %rd266, %rd267;
	mul.wide.s32 	%rd269, %r650, 4;
	add.s64 	%rd270, %rd268, %rd269;
	ld.global.nc.f32 	%f3699, [%rd270+12];
$L__BB2_384:
	ld.param.u32 	%r2617, [_Z19sgemm_double_bufferILi32ELi32ELi32ELi4ELi4EEvPKfS1_Pfiii_param_5];
	ld.param.u32 	%r2154, [_Z19sgemm_double_bufferILi32ELi32ELi32ELi4ELi4EEvPKfS1_Pfiii_param_4];
	mov.u32 	%r656, %ctaid.x;
	shl.b32 	%r657, %r656, 5;
	mov.u32 	%r658, %tid.x;
	shl.b32 	%r659, %r658, 2;
	add.s32 	%r660, %r657, %r659;
	setp.ge.s32 	%p577, %r660, %r2154;
	setp.lt.s32 	%p578, %r2617, 17;
	shl.b32 	%r662, %r658, 4;
	mov.u32 	%r663, _ZZ19sgemm_double_bufferILi32ELi32ELi32ELi4ELi4EEvPKfS1_PfiiiE6smem_B;
	add.s32 	%r664, %r663, %r662;
	st.shared.f32 	[%r664+1932], %f3699;
	mov.f32 	%f3698, 0f00000000;
	or.pred  	%p579, %p578, %p577;
	@%p579 bra 	$L__BB2_386;
	ld.param.u32 	%r2155, [_Z19sgemm_double_bufferILi32ELi32ELi32ELi4ELi4EEvPKfS1_Pfiii_param_4];
	ld.param.u64 	%rd733, [_Z19sgemm_double_bufferILi32ELi32ELi32ELi4ELi4EEvPKfS1_Pfiii_param_1];
	shl.b32 	%r665, %r2155, 4;
	mov.u32 	%r666, %ctaid.x;
	shl.b32 	%r667, %r666, 5;
	mov.u32 	%r668, %tid.x;
	shl.b32 	%r669, %r668, 2;
	add.s32 	%r670, %r667, %r669;
	add.s32 	%r671, %r670, %r665;
	cvta.to.global.u64 	%rd271, %rd733;
	mul.wide.s32 	%rd272, %r671, 4;
	add.s64 	%rd273, %rd271, %rd272;
	ld.global.nc.f32 	%f3698, [%rd273];
$L__BB2_386:
	ld.param.u32 	%r2618, [_Z19sgemm_double_bufferILi32ELi32ELi32ELi4ELi4EEvPKfS1_Pfiii_param_5];
	ld.param.u32 	%r2156, [_Z19sgemm_double_bufferILi32ELi32ELi32ELi4ELi4EEvPKfS1_Pfiii_param_4];
	mov.u32 	%r672, %ctaid.x;
	shl.b32 	%r673, %r672, 5;
	mov.u32 	%r674, %tid.x;
	shl.b32 	%r675, %r674, 2;
	add.s32 	%r676, %r673, %r675;
	add.s32 	%r678, %r676, 1;
	setp.ge.s32 	%p580, %r678, %r2156;
	setp.lt.s32 	%p581, %r2618, 17;
	shl.b32 	%r679, %r674, 4;
	mov.u32 	%r680, _ZZ19sgemm_double_bufferILi32ELi32ELi32ELi4ELi4EEvPKfS1_PfiiiE6smem_B;
	add.s32 	%r681, %r680, %r679;
	st.shared.f32 	[%r681+2048], %f3698;
	mov.f32 	%f3697, 0f00000000;
	or.pred  	%p582, %p581, %p580;
	@%p582 bra 	$L__BB2_388;
	ld.param.u32 	%r2157, [_Z19sgemm_double_bufferILi32ELi32ELi32ELi4ELi4EEvPKfS1_Pfiii_param_4];
	ld.param.u64 	%rd734, [_Z19sgemm_double_bufferILi32ELi32ELi32ELi4ELi4EEvPKfS1_Pfiii_param_1];
	shl.b32 	%r682, %r2157, 4;
	mov.u32 	%r683, %ctaid.x;
	shl.b32 	%r684, %r683, 5;
	mov.u32 	%r685, %tid.x;
	shl.b32 	%r686, %r685, 2;
	add.s32 	%r687, %r684, %r686;
	cvta.to.global.u64 	%rd274, %rd734;
	mul.wide.u32 	%rd275, %r687, 4;
	add.s64 	%rd276, %rd274, %rd275;
	mul.wide.s32 	%rd277, %r682, 4;
	add.s64 	%rd278, %rd276, %rd277;
	ld.global.nc.f32 	%f3697, [%rd278+4];
$L__BB2_388:
	ld.param.u32 	%r2619, [_Z19sgemm_double_bufferILi32ELi32ELi32ELi4ELi4EEvPKfS1_Pfiii_param_5];
	ld.param.u32 	%r2158, [_Z19sgemm_double_bufferILi32ELi32ELi32ELi4ELi4EEvPKfS1_Pfiii_param_4];
	mov.u32 	%r688, %ctaid.x;
	shl.b32 	%r689, %r688, 5;
	mov.u32 	%r690, %tid.x;
	shl.b32 	%r691, %r690, 2;
	add.s32 	%r692, %r689, %r691;
	add.s32 	%r694, %r692, 2;
	setp.ge.s32 	%p583, %r694, %r2158;
	setp.lt.s32 	%p584, %r2619, 17;
	shl.b32 	%r695, %r690, 4;
	mov.u32 	%r696, _ZZ19sgemm_double_bufferILi32ELi32ELi32ELi4ELi4EEvPKfS1_PfiiiE6smem_B;
	add.s32 	%r697, %r696, %r695;
	st.shared.f32 	[%r697+2052], %f3697;
	mov.f32 	%f3696, 0f00000000;
	or.pred  	%p585, %p584, %p583;
	@%p585 bra 	$L__BB2_390;
	ld.param.u32 	%r2159, [_Z19sgemm_double_bufferILi32ELi32ELi32ELi4ELi4EEvPKfS1_Pfiii_param_4];
	ld.param.u64 	%rd735, [_Z19sgemm_double_bufferILi32ELi32ELi32ELi4ELi4EEvPKfS1_Pfiii_param_1];
	shl.b32 	%r698, %r2159, 4;
	mov.u32 	%r699, %ctaid.x;
	shl.b32 	%r700, %r699, 5;
	mov.u32 	%r701, %tid.x;
	shl.b32 	%r702, %r701, 2;
	add.s32 	%r703, %r700, %r702;
	cvta.to.global.u64 	%rd279, %rd735;
	mul.wide.u32 	%rd280, %r703, 4;
	add.s64 	%rd281, %rd279, %rd280;
	mul.wide.s32 	%rd282, %r698, 4;
	add.s64 	%rd283, %rd281, %rd282;
	ld.global.nc.f32 	%f3696, [%rd283+8];
$L__BB2_390:
	ld.param.u32 	%r2620, [_Z19sgemm_double_bufferILi32ELi32ELi32ELi4ELi4EEvPKfS1_Pfiii_param_5];
	ld.param.u32 	%r2160, [_Z19sgemm_double_bufferILi32ELi32ELi32ELi4ELi4EEvPKfS1_Pfiii_param_4];
	mov.u32 	%r704, %ctaid.x;
	shl.b32 	%r705, %r704, 5;
	mov.u32 	%r706, %tid.x;
	shl.b32 	%r707, %r706, 2;
	add.s32 	%r708, %r705, %r707;
	add.s32 	%r710, %r708, 3;
	setp.ge.s32 	%p586, %r710, %r2160;
	setp.lt.s32 	%p587, %r2620, 17;
	shl.b32 	%r711, %r706, 4;
	mov.u32 	%r712, _ZZ19sgemm_double_bufferILi32ELi32ELi32ELi4ELi4EEvPKfS1_PfiiiE6smem_B;
	add.s32 	%r713, %r712, %r711;
	st.shared.f32 	[%r713+2056], %f3696;
	mov.f32 	%f3695, 0f00000000;
	or.pred  	%p588, %p587, %p586;
	@%p588 bra 	$L__BB2_392;
	ld.param.u32 	%r2161, [_Z19sgemm_double_bufferILi32ELi32ELi32ELi4ELi4EEvPKfS1_Pfiii_param_4];
	ld.param.u64 	%rd736, [_Z19sgemm_double_bufferILi32ELi32ELi32ELi4ELi4EEvPKfS1_Pfiii_param_1];
	shl.b32 	%r714, %r2161, 4;
	mov.u32 	%r715, %ctaid.x;
	shl.b32 	%r716, %r715, 5;
	mov.u32 	%r717, %tid.x;
	shl.b32 	%r718, %r717, 2;
	add.s32 	%r719, %r716, %r718;
	cvta.to.global.u64 	%rd284, %rd736;
	mul.wide.u32 	%rd285, %r719, 4;
	add.s64 	%rd286, %rd284, %rd285;
	mul.wide.s32 	%rd287, %r714, 4;
	add.s64 	%rd288, %rd286, %rd287;
	ld.global.nc.f32 	%f3695, [%rd288+12];
$L__BB2_392:
	ld.param.u32 	%r2621, [_Z19sgemm_double_bufferILi32ELi32ELi32ELi4ELi4EEvPKfS1_Pfiii_param_5];
	ld.param.u32 	%r2162, [_Z19sgemm_double_bufferILi32ELi32ELi32ELi4ELi4EEvPKfS1_Pfiii_param_4];
	mov.u32 	%r720, %ctaid.x;
	shl.b32 	%r721, %r720, 5;
	mov.u32 	%r722, %tid.x;
	shl.b32 	%r723, %r722, 2;
	add.s32 	%r724, %r721, %r723;
	setp.ge.s32 	%p589, %r724, %r2162;
	setp.lt.s32 	%p590, %r2621, 18;
	shl.b32 	%r726, %r722, 4;
	mov.u32 	%r727, _ZZ19sgemm_double_bufferILi32ELi32ELi32ELi4ELi4EEvPKfS1_PfiiiE6smem_B;
	add.s32 	%r728, %r727, %r726;
	st.shared.f32 	[%r728+2060], %f3695;
	mov.f32 	%f3694, 0f00000000;
	or.pred  	%p591, %p590, %p589;
	@%p591 bra 	$L__BB2_394;
	ld.param.u32 	%r2163, [_Z19sgemm_double_bufferILi32ELi32ELi32ELi4ELi4EEvPKfS1_Pfiii_param_4];
	ld.param.u64 	%rd737, [_Z19sgemm_double_bufferILi32ELi32ELi32ELi4ELi4EEvPKfS1_Pfiii_param_1];
	mov.u32 	%r729, %ctaid.x;
	shl.b32 	%r730, %r729, 5;
	mov.u32 	%r731, %tid.x;
	shl.b32 	%r732, %r731, 2;
	add.s32 	%r733, %r730, %r732;
	mad.lo.s32 	%r734, %r2163, 17, %r733;
	cvta.to.global.u64 	%rd289, %rd737;
	mul.wide.s32 	%rd290, %r734, 4;
	add.s64 	%rd291, %rd289, %rd290;
	ld.global.nc.f32 	%f3694, [%rd291];
$L__BB2_394:
	ld.param.u32 	%r2622, [_Z19sgemm_double_bufferILi32ELi32ELi32ELi4ELi4EEvPKfS1_Pfiii_param_5];
	ld.param.u32 	%r2164, [_Z19sgemm_double_bufferILi32ELi32ELi32ELi4ELi4EEvPKfS1_Pfiii_param_4];
	mov.u32 	%r735, %ctaid.x;
	shl.b32 	%r736, %r735, 5;
	mov.u32 	%r737, %tid.x;
	shl.b32 	%r738, %r737, 2;
	add.s32 	%r739, %r736, %r738;
	add.s32 	%r741, %r739, 1;
	setp.ge.s32 	%p592, %r741, %r2164;
	setp.lt.s32 	%p593, %r2622, 18;
	shl.b32 	%r742, %r737, 4;
	mov.u32 	%r743, _ZZ19sgemm_double_bufferILi32ELi32ELi32ELi4ELi4EEvPKfS1_PfiiiE6smem_B;
	add.s32 	%r744, %r743, %r742;
	st.shared.f32 	[%r744+2176], %f3694;
	mov.f32 	%f3693, 0f00000000;
	or.pred  	%p594, %p593, %p592;
	@%p594 bra 	$L__BB2_396;
	ld.param.u32 	%r2165, [_Z19sgemm_double_bufferILi32ELi32ELi32ELi4ELi4EEvPKfS1_Pfiii_param_4];
	ld.param.u64 	%rd738, [_Z19sgemm_double_bufferILi32ELi32ELi32ELi4ELi4EEvPKfS1_Pfiii_param_1];
	mul.lo.s32 	%r745, %r2165, 17;
	mov.u32 	%r746, %ctaid.x;
	shl.b32 	%r747, %r746, 5;
	mov.u32 	%r748, %tid.x;
	shl.b32 	%r749, %r748, 2;
	add.s32 	%r750, %r747, %r749;
	cvta.to.global.u64 	%rd292, %rd738;
	mul.wide.u32 	%rd293, %r750, 4;
	add.s64 	%rd294, %rd292, %rd293;
	mul.wide.s32 	%rd295, %r745, 4;
	add.s64 	%rd296, %rd294, %rd295;
	ld.global.nc.f32 	%f3693, [%rd296+4];
$L__BB2_396:
	ld.param.u32 	%r2623, [_Z19sgemm_double_bufferILi32ELi32ELi32ELi4ELi4EEvPKfS1_Pfiii_param_5];
	ld.param.u32 	%r2166, [_Z19sgemm_double_bufferILi32ELi32ELi32ELi4ELi4EEvPKfS1_Pfiii_param_4];
	mov.u32 	%r751, %ctaid.x;
	shl.b32 	%r752, %r751, 5;
	mov.u32 	%r753, %tid.x;
	shl.b32 	%r754, %r753, 2;
	add.s32 	%r755, %r752, %r754;
	add.s32 	%r757, %r755, 2;
	setp.ge.s32 	%p595, %r757, %r2166;
	setp.lt.s32 	%p596, %r2623, 18;
	shl.b32 	%r758, %r753, 4;
	mov.u32 	%r759, _ZZ19sgemm_double_bufferILi32ELi32ELi32ELi4ELi4EEvPKfS1_PfiiiE6smem_B;
	add.s32 	%r760, %r759, %r758;
	st.shared.f32 	[%r760+2180], %f3693;
	mov.f32 	%f3692, 0f00000000;
	or.pred  	%p597, %p596, %p595;
	@%p597 bra 	$L__BB2_398;
	ld.param.u32 	%r2167, [_Z19sgemm_double_bufferILi32ELi32ELi32ELi4ELi4EEvPKfS1_Pfiii_param_4];
	ld.param.u64 	%rd739, [_Z19sgemm_double_bufferILi32ELi32ELi32ELi4ELi4EEvPKfS1_Pfiii_param_1];
	mul.lo.s32 	%r761, %r2167, 17;
	mov.u32 	%r762, %ctaid.x;
	shl.b32 	%r763, %r762, 5;
	mov.u32 	%r764, %tid.x;
	shl.b32 	%r765, %r764, 2;
	add.s32 	%r766, %r763, %r765;
	cvta.to.global.u64 	%rd297, %rd739;
	mul.wide.u32 	%rd298, %r766, 4;
	add.s64 	%rd299, %rd297, %rd298;
	mul.wide.s32 	%rd300, %r761, 4;
	add.s64 	%rd301, %rd299, %rd300;
	ld.global.nc.f32 	%f3692, [%rd301+8];
$L__BB2_398:
	ld.param.u32 	%r2624, [_Z19sgemm_double_bufferILi32ELi32ELi32ELi4ELi4EEvPKfS1_Pfiii_param_5];
	ld.param.u32 	%r2168, [_Z19sgemm_double_bufferILi32ELi32ELi32ELi4ELi4EEvPKfS1_Pfiii_param_4];
	mov.u32 	%r767, %ctaid.x;
	shl.b32 	%r768, %r767, 5;
	mov.u32 	%r769, %tid.x;
	shl.b32 	%r770, %r769, 2;
	add.s32 	%r771, %r768, %r770;
	add.s32 	%r773, %r771, 3;
	setp.ge.s32 	%p598, %r773, %r2168;
	setp.lt.s32 	%p599, %r2624, 18;
	shl.b32 	%r774, %r769, 4;
	mov.u32 	%r775, _ZZ19sgemm_double_bufferILi32ELi32ELi32ELi4ELi4EEvPKfS1_PfiiiE6smem_B;
	add.s32 	%r776, %r775, %r774;
	st.shared.f32 	[%r776+2184], %f3692;
	mov.f32 	%f3691, 0f00000000;
	or.pred  	%p600, %p599, %p598;
	@%p600 bra 	$L__BB2_400;
	ld.param.u32 	%r2169, [_Z19sgemm_double_bufferILi32ELi32ELi32ELi4ELi4EEvPKfS1_Pfiii_param_4];
	ld.param.u64 	%rd740, [_Z19sgemm_double_bufferILi32ELi32ELi32ELi4ELi4EEvPKfS1_Pfiii_param_1];
	mul.lo.s32 	%r777, %r2169, 17;
	mov.u32 	%r778, %ctaid.x;
	shl.b32 	%r779, %r778, 5;
	mov.u32 	%r780, %tid.x;
	shl.b32 	%r781, %r780, 2;
	add.s32 	%r782, %r779, %r781;
	cvta.to.global.u64 	%rd302, %rd740;
	mul.wide.u32 	%rd303, %r782, 4;
	add.s64 	%rd304, %rd302, %rd303;
	mul.wide.s32 	%rd305, %r777, 4;
	add.s64 	%rd306, %rd304, %rd305;
	ld.global.nc.f32 	%f3691, [%rd306+12];
$L__BB2_400:
	ld.param.u32 	%r2625, [_Z19sgemm_double_bufferILi32ELi32ELi32ELi4ELi4EEvPKfS1_Pfiii_param_5];
	ld.param.u32 	%r2170, [_Z19sgemm_double_bufferILi32ELi32ELi32ELi4ELi4EEvPKfS1_Pfiii_param_4];
	mov.u32 	%r783, %ctaid.x;
	shl.b32 	%r784, %r783, 5;
	mov.u32 	%r785, %tid.x;
	shl.b32 	%r786, %r785, 2;
	add.s32 	%r787, %r784, %r786;
	setp.ge.s32 	%p601, %r787, %r2170;
	setp.lt.s32 	%p602, %r2625, 19;
	shl.b32 	%r789, %r785, 4;
	mov.u32 	%r790, _ZZ19sgemm_double_bufferILi32ELi32ELi32ELi4ELi4EEvPKfS1_PfiiiE6smem_B;
	add.s32 	%r791, %r790, %r789;
	st.shared.f32 	[%r791+2188], %f3691;
	mov.f32 	%f3690, 0f00000000;
	or.pred  	%p603, %p602, %p601;
	@%p603 bra 	$L__BB2_402;
	ld.param.u32 	%r2171, [_Z19sgemm_double_bufferILi32ELi32ELi32ELi4ELi4EEvPKfS1_Pfiii_param_4];
	ld.param.u64 	%rd741, [_Z19sgemm_double_bufferILi32ELi32ELi32ELi4ELi4EEvPKfS1_Pfiii_param_1];
	mov.u32 	%r792, %ctaid.x;
	shl.b32 	%r793, %r792, 5;
	mov.u32 	%r794, %tid.x;
	shl.b32 	%r795, %r794, 2;
	add.s32 	%r796, %r793, %r795;
	mad.lo.s32 	%r797, %r2171, 18, %r796;
	cvta.to.global.u64 	%rd307, %rd741;
	mul.wide.s32 	%rd308, %r797, 4;
	add.s64 	%rd309, %rd307, %rd308;
	ld.global.nc.f32 	%f3690, [%rd309];
$L__BB2_402:
	ld.param.u32 	%r2626, [_Z19sgemm_double_bufferILi32ELi32ELi32ELi4ELi4EEvPKfS1_Pfiii_param_5];
	ld.param.u32 	%r2172, [_Z19sgemm_double_bufferILi32ELi32ELi32ELi4ELi4EEvPKfS1_Pfiii_param_4];
	mov.u32 	%r798, %ctaid.x;
	shl.b32 	%r799, %r798, 5;
	mov.u32 	%r800, %tid.x;
	shl.b32 	%r801, %r800, 2;
	add.s32 	%r802, %r799, %r801;
	add.s32 	%r804, %r802, 1;
	setp.ge.s32 	%p604, %r804, %r2172;
	setp.lt.s32 	%p605, %r2626, 19;
	shl.b32 	%r805, %r800, 4;
	mov.u32 	%r806, _ZZ19sgemm_double_bufferILi32ELi32ELi32ELi4ELi4EEvPKfS1_PfiiiE6smem_B;
	add.s32 	%r807, %r806, %r805;
	st.shared.f32 	[%r807+2304], %f3690;
	mov.f32 	%f3689, 0f00000000;
	or.pred  	%p606, %p605, %p604;
	@%p606 bra 	$L__BB2_404;
	ld.param.u32 	%r2173, [_Z19sgemm_double_bufferILi32ELi32ELi32ELi4ELi4EEvPKfS1_Pfiii_param_4];
	ld.param.u64 	%rd742, [_Z19sgemm_double_bufferILi32ELi32ELi32ELi4ELi4EEvPKfS1_Pfiii_param_1];
	mul.lo.s32 	%r808, %r2173, 18;
	mov.u32 	%r809, %ctaid.x;
	shl.b32 	%r810, %r809, 5;
	mov.u32 	%r811, %tid.x;
	shl.b32 	%r812, %r811, 2;
	add.s32 	%r813, %r810, %r812;
	cvta.to.global.u64 	%rd310, %rd742;
	mul.wide.u32 	%rd311, %r813, 4;
	add.s64 	%rd312, %rd310, %rd311;
	mul.wide.s32 	%rd313, %r808, 4;
	add.s64 	%rd314, %rd312, %rd313;
	ld.global.nc.f32 	%f3689, [%rd314+4];
$L__BB2_404:
	ld.param.u32 	%r2627, [_Z19sgemm_double_bufferILi32ELi32ELi32ELi4ELi4EEvPKfS1_Pfiii_param_5];
	ld.param.u32 	%r2174, [_Z19sgemm_double_bufferILi32ELi32ELi32ELi4ELi4EEvPKfS1_Pfiii_param_4];
	mov.u32 	%r814, %ctaid.x;
	shl.b32 	%r815, %r814, 5;
	mov.u32 	%r816, %tid.x;
	shl.b32 	%r817, %r816, 2;
	add.s32 	%r818, %r815, %r817;
	add.s32 	%r820, %r818, 2;
	setp.ge.s32 	%p607, %r820, %r2174;
	setp.lt.s32 	%p608, %r2627, 19;
	shl.b32 	%r821, %r816, 4;
	mov.u32 	%r822, _ZZ19sgemm_double_bufferILi32ELi32ELi32ELi4ELi4EEvPKfS1_PfiiiE6smem_B;
	add.s32 	%r823, %r822, %r821;
	st.shared.f32 	[%r823+2308], %f3689;
	mov.f32 	%f3688, 0f00000000;
	or.pred  	%p609, %p608, %p607;
	@%p609 bra 	$L__BB2_406;
	ld.param.u32 	%r2175, [_Z19sgemm_double_bufferILi32ELi32ELi32ELi4ELi4EEvPKfS1_Pfiii_param_4];
	ld.param.u64 	%rd743, [_Z19sgemm_double_bufferILi32ELi32ELi32ELi4ELi4EEvPKfS1_Pfiii_param_1];
	mul.lo.s32 	%r824, %r2175, 18;
	mov.u32 	%r825, %ctaid.x;
	shl.b32 	%r826, %r825, 5;
	mov.u32 	%r827, %tid.x;
	shl.b32 	%r828, %r827, 2;
	add.s32 	%r829, %r826, %r828;
	cvta.to.global.u64 	%rd315, %rd743;
	mul.wide.u32 	%rd316, %r829, 4;
	add.s64 	%rd317, %rd315, %rd316;
	mul.wide.s32 	%rd318, %r824, 4;
	add.s64 	%rd319, %rd317, %rd318;
	ld.global.nc.f32 	%f3688, [%rd319+8];
$L__BB2_406:
	ld.param.u32 	%r2628, [_Z19sgemm_double_bufferILi32ELi32ELi32ELi4ELi4EEvPKfS1_Pfiii_param_5];
	ld.param.u32 	%r2176, [_Z19sgemm_double_bufferILi32ELi32ELi32ELi4ELi4EEvPKfS1_Pfiii_param_4];
	mov.u32 	%r830, %ctaid.x;
	shl.b32 	%r831, %r830, 5;
	mov.u32 	%r832, %tid.x;
	shl.b32 	%r833, %r832, 2;
	add.s32 	%r834, %r831, %r833;
	add.s32 	%r836, %r834, 3;
	setp.ge.s32 	%p610, %r836, %r2176;
	setp.lt.s32 	%p611, %r2628, 19;
	shl.b32 	%r837, %r832, 4;
	mov.u32 	%r838, _ZZ19sgemm_double_bufferILi32ELi32ELi32ELi4ELi4EEvPKfS1_PfiiiE6smem_B;
	add.s32 	%r839, %r838, %r837;
	st.shared.f32 	[%r839+2312], %f3688;
	mov.f32 	%f3687, 0f00000000;
	or.pred  	%p612, %p611, %p610;
	@%p612 bra 	$L__BB2_408;
	ld.param.u32 	%r2177, [_Z19sgemm_double_bufferILi32ELi32ELi32ELi4ELi4EEvPKfS1_Pfiii_param_4];
	ld.param.u64 	%rd744, [_Z19sgemm_double_bufferILi32ELi32ELi32ELi4ELi4EEvPKfS1_Pfiii_param_1];
	mul.lo.s32 	%r840, %r2177, 18;
	mov.u32 	%r841, %ctaid.x;
	shl.b32 	%r842, %r841, 5;
	mov.u32 	%r843, %tid.x;
	shl.b32 	%r844, %r843, 2;
	add.s32 	%r845, %r842, %r844;
	cvta.to.global.u64 	%rd320, %rd744;
	mul.wide.u32 	%rd321, %r845, 4;
	add.s64 	%rd322, %rd320, %rd321;
	mul.wide.s32 	%rd323, %r840, 4;
	add.s64 	%rd324, %rd322, %rd323;
	ld.global.nc.f32 	%f3687, [%rd324+12];
$L__BB2_408:
	ld.param.u32 	%r2629, [_Z19sgemm_double_bufferILi32ELi32ELi32ELi4ELi4EEvPKfS1_Pfiii_param_5];
	ld.param.u32 	%r2178, [_Z19sgemm_double_bufferILi32ELi32ELi32ELi4ELi4EEvPKfS1_Pfiii_param_4];
	mov.u32 	%r846, %ctaid.x;
	shl.b32 	%r847, %r846, 5;
	mov.u32 	%r848, %tid.x;
	shl.b32 	%r849, %r848, 2;
	add.s32 	%r850, %r847, %r849;
	setp.ge.s32 	%p613, %r850, %r2178;
	setp.lt.s32 	%p614, %r2629, 20;
	shl.b32 	%r852, %r848, 4;
	mov.u32 	%r853, _ZZ19sgemm_double_bufferILi32ELi32ELi32ELi4ELi4EEvPKfS1_PfiiiE6smem_B;
	add.s32 	%r854, %r853, %r852;
	st.shared.f32 	[%r854+2316], %f3687;
	mov.f32 	%f3686, 0f00000000;
	or.pred  	%p615, %p614, %p613;
	@%p615 bra 	$L__BB2_410;
	ld.param.u32 	%r2179, [_Z19sgemm_double_bufferILi32ELi32ELi32ELi4ELi4EEvPKfS1_Pfiii_param_4];
	ld.param.u64 	%rd745, [_Z19sgemm_double_bufferILi32ELi32ELi32ELi4ELi4EEvPKfS1_Pfiii_param_1];
	mov.u32 	%r855, %ctaid.x;
	shl.b32 	%r856, %r855, 5;
	mov.u32 	%r857, %tid.x;
	shl.b32 	%r858, %r857, 2;
	add.s32 	%r859, %r856, %r858;
	mad.lo.s32 	%r860, %r2179, 19, %r859;
	cvta.to.global.u64 	%rd325, %rd745;
	mul.wide.s32 	%rd326, %r860, 4;
	add.s64 	%rd327, %rd325, %rd326;
	ld.global.nc.f32 	%f3686, [%rd327];
$L__BB2_410:
	ld.param.u32 	%r2630, [_Z19sgemm_double_bufferILi32ELi32ELi32ELi4ELi4EEvPKfS1_Pfiii_param_5];
	ld.param.u32 	%r2180, [_Z19sgemm_double_bufferILi32ELi32ELi32ELi4ELi4EEvPKfS1_Pfiii_param_4];
	mov.u32 	%r861, %ctaid.x;
	shl.b32 	%r862, %r861, 5;
	mov.u32 	%r863, %tid.x;
	shl.b32 	%r864, %r863, 2;
	add.s32 	%r865, %r862, %r864;
	add.s32 	%r867, %r865, 1;
	setp.ge.s32 	%p616, %r867, %r2180;
	setp.lt.s32 	%p617, %r2630, 20;
	shl.b32 	%r868, %r863, 4;
	mov.u32 	%r869, _ZZ19sgemm_double_bufferILi32ELi32ELi32ELi4ELi4EEvPKfS1_PfiiiE6smem_B;
	add.s32 	%r870, %r869, %r868;
	st.shared.f32 	[%r870+2432], %f3686;
	mov.f32 	%f3685, 0f00000000;
	or.pred  	%p618, %p617, %p616;
	@%p618 bra 	$L__BB2_412;
	ld.param.u32 	%r2181, [_Z19sgemm_double_bufferILi32ELi32ELi32ELi4ELi4EEvPKfS1_Pfiii_param_4];
	ld.param.u64 	%rd746, [_Z19sgemm_double_bufferILi32ELi32ELi32ELi4ELi4EEvPKfS1_Pfiii_param_1];
	mul.lo.s32 	%r871, %r2181, 19;
	mov.u32 	%r872, %ctaid.x;
	shl.b32 	%r873, %r872, 5;
	mov.u32 	%r874, %tid.x;
	shl.b32 	%r875, %r874, 2;
	add.s32 	%r876, %r873, %r875;
	cvta.to.global.u64 	%rd328, %rd746;
	mul.wide.u32 	%rd329, %r876, 4;
	add.s64 	%rd330, %rd328, %rd329;
	mul.wide.s32 	%rd331, %r871, 4;
	add.s64 	%rd332, %rd330, %rd331;
	ld.global.nc.f32 	%f3685, [%rd332+4];
$L__BB2_412:
	ld.param.u32 	%r2631, [_Z19sgemm_double_bufferILi32ELi32ELi32ELi4ELi4EEvPKfS1_Pfiii_param_5];
	ld.param.u32 	%r2182, [_Z19sgemm_double_bufferILi32ELi32ELi32ELi4ELi4EEvPKfS1_Pfiii_param_4];
	mov.u32 	%r877, %ctaid.x;
	shl.b32 	%r878, %r877, 5;
	mov.u32 	%r879, %tid.x;
	shl.b32 	%r880, %r879, 2;
	add.s32 	%r881, %r878, %r880;
	add.s32 	%r883, %r881, 2;
	setp.ge.s32 	%p619, %r883, %r2182;
	setp.lt.s32 	%p620, %r2631, 20;
	shl.b32 	%r884, %r879, 4;
	mov.u32 	%r885, _ZZ19sgemm_double_bufferILi32ELi32ELi32ELi4ELi4EEvPKfS1_PfiiiE6smem_B;
	add.s32 	%r886, %r885, %r884;
	st.shared.f32 	[%r886+2436], %f3685;
	mov.f32 	%f3684, 0f00000000;
	or.pred  	%p621, %p620, %p619;
	@%p621 bra 	$L__BB2_414;
	ld.param.u32 	%r2183, [_Z19sgemm_double_bufferILi32ELi32ELi32ELi4ELi4EEvPKfS1_Pfiii_param_4];
	ld.param.u64 	%rd747, [_Z19sgemm_double_bufferILi32ELi32ELi32ELi4ELi4EEvPKfS1_Pfiii_param_1];
	mul.lo.s32 	%r887, %r2183, 19;
	mov.u32 	%r888, %ctaid.x;
	shl.b32 	%r889, %r888, 5;
	mov.u32 	%r890, %tid.x;
	shl.b32 	%r891, %r890, 2;
	add.s32 	%r892, %r889, %r891;
	cvta.to.global.u64 	%rd333, %rd747;
	mul.wide.u32 	%rd334, %r892, 4;
	add.s64 	%rd335, %rd333, %rd334;
	mul.wide.s32 	%rd336, %r887, 4;
	add.s64 	%rd337, %rd335, %rd336;
	ld.global.nc.f32 	%f3684, [%rd337+8];
$L__BB2_414:
	ld.param.u32 	%r2632, [_Z19sgemm_double_bufferILi32ELi32ELi32ELi4ELi4EEvPKfS1_Pfiii_param_5];
	ld.param.u32 	%r2184, [_Z19sgemm_double_bufferILi32ELi32ELi32ELi4ELi4EEvPKfS1_Pfiii_param_4];
	mov.u32 	%r893, %ctaid.x;
	shl.b32 	%r894, %r893, 5;
	mov.u32 	%r895, %tid.x;
	shl.b32 	%r896, %r895, 2;
	add.s32 	%r897, %r894, %r896;
	add.s32 	%r899, %r897, 3;
	setp.ge.s32 	%p622, %r899, %r2184;
	setp.lt.s32 	%p623, %r2632, 20;
	shl.b32 	%r900, %r895, 4;
	mov.u32 	%r901, _ZZ19sgemm_double_bufferILi32ELi32ELi32ELi4ELi4EEvPKfS1_PfiiiE6smem_B;
	add.s32 	%r902, %r901, %r900;
	st.shared.f32 	[%r902+2440], %f3684;
	mov.f32 	%f3683, 0f00000000;
	or.pred  	%p624, %p623, %p622;
	@%p624 bra 	$L__BB2_416;
	ld.param.u32 	%r2185, [_Z19sgemm_double_bufferILi32ELi32ELi32ELi4ELi4EEvPKfS1_Pfiii_param_4];
	ld.param.u64 	%rd748, [_Z19sgemm_double_bufferILi32ELi32ELi32ELi4ELi4EEvPKfS1_Pfiii_param_1];
	mul.lo.s32 	%r903, %r2185, 19;
	mov.u32 	%r904, %ctaid.x;
	shl.b32 	%r905, %r904, 5;
	mov.u32 	%r906, %tid.x;
	shl.b32 	%r907, %r906, 2;
	add.s32 	%r908, %r905, %r907;
	cvta.to.global.u64 	%rd338, %rd748;
	mul.wide.u32 	%rd339, %r908, 4;
	add.s64 	%rd340, %rd338, %rd339;
	mul.wide.s32 	%rd341, %r903, 4;
	add.s64 	%rd342, %rd340, %rd341;
	ld.global.nc.f32 	%f3683, [%rd342+12];
$L__BB2_416:
	ld.param.u32 	%r2633, [_Z19sgemm_double_bufferILi32ELi32ELi32ELi4ELi4EEvPKfS1_Pfiii_param_5];
	ld.param.u32 	%r2186, [_Z19sgemm_double_bufferILi32ELi32ELi32ELi4ELi4EEvPKfS1_Pfiii_param_4];
	mov.u32 	%r909, %ctaid.x;
	shl.b32 	%r910, %r909, 5;
	mov.u32 	%r911, %tid.x;
	shl.b32 	%r912, %r911, 2;
	add.s32 	%r913, %r910, %r912;
	setp.ge.s32 	%p625, %r913, %r2186;
	setp.lt.s32 	%p626, %r2633, 21;
	shl.b32 	%r915, %r911, 4;
	mov.u32 	%r916, _ZZ19sgemm_double_bufferILi32ELi32ELi32ELi4ELi4EEvPKfS1_PfiiiE6smem_B;
	add.s32 	%r917, %r916, %r915;
	st.shared.f32 	[%r917+2444], %f3683;
	mov.f32 	%f3682, 0f00000000;
	or.pred  	%p627, %p626, %p625;
	@%p627 bra 	$L__BB2_418;
	ld.param.u32 	%r2187, [_Z19sgemm_double_bufferILi32ELi32ELi32ELi4ELi4EEvPKfS1_Pfiii_param_4];
	ld.param.u64 	%rd749, [_Z19sgemm_double_bufferILi32ELi32ELi32ELi4ELi4EEvPKfS1_Pfiii_param_1];
	mov.u32 	%r918, %ctaid.x;
	shl.b32 	%r919, %r918, 5;
	mov.u32 	%r920, %tid.x;
	shl.b32 	%r921, %r920, 2;
	add.s32 	%r922, %r919, %r921;
	mad.lo.s32 	%r923, %r2187, 20, %r922;
	cvta.to.global.u64 	%rd343, %rd749;
	mul.wide.s32 	%rd344, %r923, 4;
	add.s64 	%rd345, %rd343, %rd344;
	ld.global.nc.f32 	%f3682, [%rd345];
$L__BB2_418:
	ld.param.u32 	%r2634, [_Z19sgemm_double_bufferILi32ELi32ELi32ELi4ELi4EEvPKfS1_Pfiii_param_5];
	ld.param.u32 	%r2188, [_Z19sgemm_double_bufferILi32ELi32ELi32ELi4ELi4EEvPKfS1_Pfiii_param_4];
	mov.u32 	%r924, %ctaid.x;
	shl.b32 	%r925, %r924, 5;
	mov.u32 	%r926, %tid.x;
	shl.b32 	%r927, %r926, 2;
	add.s32 	%r928, %r925, %r927;
	add.s32 	%r930, %r928, 1;
	setp.ge.s32 	%p628, %r930, %r2188;
	setp.lt.s32 	%p629, %r2634, 21;
	shl.b32 	%r931, %r926, 4;
	mov.u32 	%r932, _ZZ19sgemm_double_bufferILi32ELi32ELi32ELi4ELi4EEvPKfS1_PfiiiE6smem_B;
	add.s32 	%r933, %r932, %r931;
	st.shared.f32 	[%r933+2560], %f3682;
	mov.f32 	%f3681, 0f00000000;
	or.pred  	%p630, %p629, %p628;
	@%p630 bra 	$L__BB2_420;
	ld.param.u32 	%r2189, [_Z19sgemm_double_bufferILi32ELi32ELi32ELi4ELi4EEvPKfS1_Pfiii_param_4];
	ld.param.u64 	%rd750, [_Z19sgemm_double_bufferILi32ELi32ELi32ELi4ELi4EEvPKfS1_Pfiii_param_1];
	mul.lo.s32 	%r934, %r2189, 20;
	mov.u32 	%r935, %ctaid.x;
	shl.b32 	%r936, %r935, 5;
	mov.u32 	%r937, %tid.x;
	shl.b32 	%r938, %r937, 2;
	add.s32 	%r939, %r936, %r938;
	cvta.to.global.u64 	%rd346, %rd750;
	mul.wide.u32 	%rd347, %r939, 4;
	add.s64 	%rd348, %rd346, %rd347;
	mul.wide.s32 	%rd349, %r934, 4;
	add.s64 	%rd350, %rd348, %rd349;
	ld.global.nc.f32 	%f3681, [%rd350+4];
$L__BB2_420:
	ld.param.u32 	%r2635, [_Z19sgemm_double_bufferILi32ELi32ELi32ELi4ELi4EEvPKfS1_Pfiii_param_5];
	ld.param.u32 	%r2190, [_Z19sgemm_double_bufferILi32ELi32ELi32ELi4ELi4EEvPKfS1_Pfiii_param_4];
	mov.u32 	%r940, %ctaid.x;
	shl.b32 	%r941, %r940, 5;
	mov.u32 	%r942, %tid.x;
	shl.b32 	%r943, %r942, 2;
	add.s32 	%r944, %r941, %r943;
	add.s32 	%r946, %r944, 2;
	setp.ge.s32 	%p631, %r946, %r2190;
	setp.lt.s32 	%p632, %r2635, 21;
	shl.b32 	%r947, %r942, 4;
	mov.u32 	%r948, _ZZ19sgemm_double_bufferILi32ELi32ELi32ELi4ELi4EEvPKfS1_PfiiiE6smem_B;
	add.s32 	%r949, %r948, %r947;
	st.shared.f32 	[%r949+2564], %f3681;
	mov.f32 	%f3680, 0f00000000;
	or.pred  	%p633, %p632, %p631;
	@%p633 bra 	$L__BB2_422;
	ld.param.u32 	%r2191, [_Z19sgemm_double_bufferILi32ELi32ELi32ELi4ELi4EEvPKfS1_Pfiii_param_4];
	ld.param.u64 	%rd751, [_Z19sgemm_double_bufferILi32ELi32ELi32ELi4ELi4EEvPKfS1_Pfiii_param_1];
	mul.lo.s32 	%r950, %r2191, 20;
	mov.u32 	%r951, %ctaid.x;
	shl.b32 	%r952, %r951, 5;
	mov.u32 	%r953, %tid.x;
	shl.b32 	%r954, %r953, 2;
	add.s32 	%r955, %r952, %r954;
	cvta.to.global.u64 	%rd351, %rd751;
	mul.wide.u32 	%rd352, %r955, 4;
	add.s64 	%rd353, %rd351, %rd352;
	mul.wide.s32 	%rd354, %r950, 4;
	add.s64 	%rd355, %rd353, %rd354;
	ld.global.nc.f32 	%f3680, [%rd355+8];
$L__BB2_422:
	ld.param.u32 	%r2636, [_Z19sgemm_double_bufferILi32ELi32ELi32ELi4ELi4EEvPKfS1_Pfiii_param_5];
	ld.param.u32 	%r2192, [_Z19sgemm_double_bufferILi32ELi32ELi32ELi4ELi4EEvPKfS1_Pfiii_param_4];
	mov.u32 	%r956, %ctaid.x;
	shl.b32 	%r957, %r956, 5;
	mov.u32 	%r958, %tid.x;
	shl.b32 	%r959, %r958, 2;
	add.s32 	%r960, %r957, %r959;
	add.s32 	%r962, %r960, 3;
	setp.ge.s32 	%p634, %r962, %r2192;
	setp.lt.s32 	%p635, %r2636, 21;
	shl.b32 	%r963, %r958, 4;
	mov.u32 	%r964, _ZZ19sgemm_double_bufferILi32ELi32ELi32ELi4ELi4EEvPKfS1_PfiiiE6smem_B;
	add.s32 	%r965, %r964, %r963;
	st.shared.f32 	[%r965+2568], %f3680;
	mov.f32 	%f3679, 0f00000000;
	or.pred  	%p636, %p635, %p634;
	@%p636 bra 	$L__BB2_424;
	ld.param.u32 	%r2193, [_Z19sgemm_double_bufferILi32ELi32ELi32ELi4ELi4EEvPKfS1_Pfiii_param_4];
	ld.param.u64 	%rd752, [_Z19sgemm_double_bufferILi32ELi32ELi32ELi4ELi4EEvPKfS1_Pfiii_param_1];
	mul.lo.s32 	%r966, %r2193, 20;
	mov.u32 	%r967, %ctaid.x;
	shl.b32 	%r968, %r967, 5;
	mov.u32 	%r969, %tid.x;
	shl.b32 	%r970, %r969, 2;
	add.s32 	%r971, %r968, %r970;
	cvta.to.global.u64 	%rd356, %rd752;
	mul.wide.u32 	%rd357, %r971, 4;
	add.s64 	%rd358, %rd356, %rd357;
	mul.wide.s32 	%rd359, %r966, 4;
	add.s64 	%rd360, %rd358, %rd359;
	ld.global.nc.f32 	%f3679, [%rd360+12];
$L__BB2_424:
	ld.param.u32 	%r2637, [_Z19sgemm_double_bufferILi32ELi32ELi32ELi4ELi4EEvPKfS1_Pfiii_param_5];
	ld.param.u32 	%r2194, [_Z19sgemm_double_bufferILi32ELi32ELi32ELi4ELi4EEvPKfS1_Pfiii_param_4];
	mov.u32 	%r972, %ctaid.x;
	shl.b32 	%r973, %r972, 5;
	mov.u32 	%r974, %tid.x;
	shl.b32 	%r975, %r974, 2;
	add.s32 	%r976, %r973, %r975;
	setp.ge.s32 	%p637, %r976, %r2194;
	setp.lt.s32 	%p638, %r2637, 22;
	shl.b32 	%r978, %r974, 4;
	mov.u32 	%r979, _ZZ19sgemm_double_bufferILi32ELi32ELi32ELi4ELi4EEvPKfS1_PfiiiE6smem_B;
	add.s32 	%r980, %r979, %r978;
	st.shared.f32 	[%r980+2572], %f3679;
	mov.f32 	%f3678, 0f00000000;
	or.pred  	%p639, %p638, %p637;
	@%p639 bra 	$L__BB2_426;
	ld.param.u32 	%r2195, [_Z19sgemm_double_bufferILi32ELi32ELi32ELi4ELi4EEvPKfS1_Pfiii_param_4];
	ld.param.u64 	%rd753, [_Z19sgemm_double_bufferILi32ELi32ELi32ELi4ELi4EEvPKfS1_Pfiii_param_1];
	mov.u32 	%r981, %ctaid.x;
	shl.b32 	%r982, %r981, 5;
	mov.u32 	%r983, %tid.x;
	shl.b32 	%r984, %r983, 2;
	add.s32 	%r985, %r982, %r984;
	mad.lo.s32 	%r986, %r2195, 21, %r985;
	cvta.to.global.u64 	%rd361, %rd753;
	mul.wide.s32 	%rd362, %r986, 4;
	add.s64 	%rd363, %rd361, %rd362;
	ld.global.nc.f32 	%f3678, [%rd363];
$L__BB2_426:
	ld.param.u32 	%r2638, [_Z19sgemm_double_bufferILi32ELi32ELi32ELi4ELi4EEvPKfS1_Pfiii_param_5];
	ld.param.u32 	%r2196, [_Z19sgemm_double_bufferILi32ELi32ELi32ELi4ELi4EEvPKfS1_Pfiii_param_4];
	mov.u32 	%r987, %ctaid.x;
	shl.b32 	%r988, %r987, 5;
	mov.u32 	%r989, %tid.x;
	shl.b32 	%r990, %r989, 2;
	add.s32 	%r991, %r988, %r990;
	add.s32 	%r993, %r991, 1;
	setp.ge.s32 	%p640, %r993, %r2196;
	setp.lt.s32 	%p641, %r2638, 22;
	shl.b32 	%r994, %r989, 4;
	mov.u32 	%r995, _ZZ19sgemm_double_bufferILi32ELi32ELi32ELi4ELi4EEvPKfS1_PfiiiE6smem_B;
	add.s32 	%r996, %r995, %r994;
	st.shared.f32 	[%r996+2688], %f3678;
	mov.f32 	%f3677, 0f00000000;
	or.pred  	%p642, %p641, %p640;
	@%p642 bra 	$L__BB2_428;
	ld.param.u32 	%r2197, [_Z19sgemm_double_bufferILi32ELi32ELi32ELi4ELi4EEvPKfS1_Pfiii_param_4];
	ld.param.u64 	%rd754, [_Z19sgemm_double_bufferILi32ELi32ELi32ELi4ELi4EEvPKfS1_Pfiii_param_1];
	mul.lo.s32 	%r997, %r2197, 21;
	mov.u32 	%r998, %ctaid.x;
	shl.b32 	%r999, %r998, 5;
	mov.u32 	%r1000, %tid.x;
	shl.b32 	%r1001, %r1000, 2;
	add.s32 	%r1002, %r999, %r1001;
	cvta.to.global.u64 	%rd364, %rd754;
	mul.wide.u32 	%rd365, %r1002, 4;
	add.s64 	%rd366, %rd364, %rd365;
	mul.wide.s32 	%rd367, %r997, 4;
	add.s64 	%rd368, %rd366, %rd367;
	ld.global.nc.f32 	%f3677, [%rd368+4];
$L__BB2_428:
	ld.param.u32 	%r2639, [_Z19sgemm_double_bufferILi32ELi32ELi32ELi4ELi4EEvPKfS1_Pfiii_param_5];
	ld.param.u32 	%r2198, [_Z19sgemm_double_bufferILi32ELi32ELi32ELi4ELi4EEvPKfS1_Pfiii_param_4];
	mov.u32 	%r1003, %ctaid.x;
	shl.b32 	%r1004, %r1003, 5;
	mov.u32 	%r1005, %tid.x;
	shl.b32 	%r1006, %r1005, 2;
	add.s32 	%r1007, %r1004, %r1006;
	add.s32 	%r1009, %r1007, 2;
	setp.ge.s32 	%p643, %r1009, %r2198;
	setp.lt.s32 	%p644, %r2639, 22;
	shl.b32 	%r1010, %r1005, 4;
	mov.u32 	%r1011, _ZZ19sgemm_double_bufferILi32ELi32ELi32ELi4ELi4EEvPKfS1_PfiiiE6smem_B;
	add.s32 	%r1012, %r1011, %r1010;
	st.shared.f32 	[%r1012+2692], %f3677;
	mov.f32 	%f3676, 0f00000000;
	or.pred  	%p645, %p644, %p643;
	@%p645 bra 	$L__BB2_430;
	ld.param.u32 	%r2199, [_Z19sgemm_double_bufferILi32ELi32ELi32ELi4ELi4EEvPKfS1_Pfiii_param_4];
	ld.param.u64 	%rd755, [_Z19sgemm_double_bufferILi32ELi32ELi32ELi4ELi4EEvPKfS1_Pfiii_param_1];
	mul.lo.s32 	%r1013, %r2199, 21;
	mov.u32 	%r1014, %ctaid.x;
	shl.b32 	%r1015, %r1014, 5;
	mov.u32 	%r1016, %tid.x;
	shl.b32 	%r1017, %r1016, 2;
	add.s32 	%r1018, %r1015, %r1017;
	cvta.to.global.u64 	%rd369, %rd755;
	mul.wide.u32 	%rd370, %r1018, 4;
	add.s64 	%rd371, %rd369, %rd370;
	mul.wide.s32 	%rd372, %r1013, 4;
	add.s64 	%rd373, %rd371, %rd372;
	ld.global.nc.f32 	%f3676, [%rd373+8];
$L__BB2_430:
	ld.param.u32 	%r2640, [_Z19sgemm_double_bufferILi32ELi32ELi32ELi4ELi4EEvPKfS1_Pfiii_param_5];
	ld.param.u32 	%r2200, [_Z19sgemm_double_bufferILi32ELi32ELi32ELi4ELi4EEvPKfS1_Pfiii_param_4];
	mov.u32 	%r1019, %ctaid.x;
	shl.b32 	%r1020, %r1019, 5;
	mov.u32 	%r1021, %tid.x;
	shl.b32 	%r1022, %r1021, 2;
	add.s32 	%r1023, %r1020, %r1022;
	add.s32 	%r1025, %r1023, 3;
	setp.ge.s32 	%p646, %r1025, %r2200;
	setp.lt.s32 	%p647, %r2640, 22;
	shl.b32 	%r1026, %r1021, 4;
	mov.u32 	%r1027, _ZZ19sgemm_double_bufferILi32ELi32ELi32ELi4ELi4EEvPKfS1_PfiiiE6smem_B;
	add.s32 	%r1028, %r1027, %r1026;
	st.shared.f32 	[%r1028+2696], %f3676;
	mov.f32 	%f3675, 0f00000000;
	or.pred  	%p648, %p647, %p646;
	@%p648 bra 	$L__BB2_432;
	ld.param.u32 	%r2201, [_Z19sgemm_double_bufferILi32ELi32ELi32ELi4ELi4EEvPKfS1_Pfiii_param_4];
	ld.param.u64 	%rd756, [_Z19sgemm_double_bufferILi32ELi32ELi32ELi4ELi4EEvPKfS1_Pfiii_param_1];
	mul.lo.s32 	%r1029, %r2201, 21;
	mov.u32 	%r1030, %ctaid.x;
	shl.b32 	%r1031, %r1030, 5;
	mov.u32 	%r1032, %tid.x;
	shl.b32 	%r1033, %r1032, 2;
	add.s32 	%r1034, %r1031, %r1033;
	cvta.to.global.u64 	%rd374, %rd756;
	mul.wide.u32 	%rd375, %r1034, 4;
	add.s64 	%rd376, %rd374, %rd375;
	mul.wide.s32 	%rd377, %r1029, 4;
	add.s64 	%rd378, %rd376, %rd377;
	ld.global.nc.f32 	%f3675, [%rd378+12];
$L__BB2_432:
	ld.param.u32 	%r2641, [_Z19sgemm_double_bufferILi32ELi32ELi32ELi4ELi4EEvPKfS1_Pfiii_param_5];
	ld.param.u32 	%r2202, [_Z19sgemm_double_bufferILi32ELi32ELi32ELi4ELi4EEvPKfS1_Pfiii_param_4];
	mov.u32 	%r1035, %ctaid.x;
	shl.b32 	%r1036, %r1035, 5;
	mov.u32 	%r1037, %tid.x;
	shl.b32 	%r1038, %r1037, 2;
	add.s32 	%r1039, %r1036, %r1038;
	setp.ge.s32 	%p649, %r1039, %r2202;
	setp.lt.s32 	%p650, %r2641, 23;
	shl.b32 	%r1041, %r1037, 4;
	mov.u32 	%r1042, _ZZ19sgemm_double_bufferILi32ELi32ELi32ELi4ELi4EEvPKfS1_PfiiiE6smem_B;
	add.s32 	%r1043, %r1042, %r1041;
	st.shared.f32 	[%r1043+2700], %f3675;
	mov.f32 	%f3674, 0f00000000;
	or.pred  	%p651, %p650, %p649;
	@%p651 bra 	$L__BB2_434;
	ld.param.u32 	%r2203, [_Z19sgemm_double_bufferILi32ELi32ELi32ELi4ELi4EEvPKfS1_Pfiii_param_4];
	ld.param.u64 	%rd757, [_Z19sgemm_double_bufferILi32ELi32ELi32ELi4ELi4EEvPKfS1_Pfiii_param_1];
	mov.u32 	%r1044, %ctaid.x;
	shl.b32 	%r1045, %r1044, 5;
	mov.u32 	%r1046, %tid.x;
	shl.b32 	%r1047, %r1046, 2;
	add.s32 	%r1048, %r1045, %r1047;
	mad.lo.s32 	%r1049, %r2203, 22, %r1048;
	cvta.to.global.u64 	%rd379, %rd757;
	mul.wide.s32 	%rd380, %r1049, 4;
	add.s64 	%rd381, %rd379, %rd380;
	ld.global.nc.f32 	%f3674, [%rd381];
$L__BB2_434:
	ld.param.u32 	%r2642, [_Z19sgemm_double_bufferILi32ELi32ELi32ELi4ELi4EEvPKfS1_Pfiii_param_5];
	ld.param.u32 	%r2204, [_Z19sgemm_double_bufferILi32ELi32ELi32ELi4ELi4EEvPKfS1_Pfiii_param_4];
	mov.u32 	%r1050, %ctaid.x;
	shl.b32 	%r1051, %r1050, 5;
	mov.u32 	%r1052, %tid.x;
	shl.b32 	%r1053, %r1052, 2;
	add.s32 	%r1054, %r1051, %r1053;
	add.s32 	%r1056, %r1054, 1;
	setp.ge.s32 	%p652, %r1056, %r2204;
	setp.lt.s32 	%p653, %r2642, 23;
	shl.b32 	%r1057, %r1052, 4;
	mov.u32 	%r1058, _ZZ19sgemm_double_bufferILi32ELi32ELi32ELi4ELi4EEvPKfS1_PfiiiE6smem_B;
	add.s32 	%r1059, %r1058, %r1057;
	st.shared.f32 	[%r1059+2816], %f3674;
	mov.f32 	%f3673, 0f00000000;
	or.pred  	%p654, %p653, %p652;
	@%p654 bra 	$L__BB2_436;
	ld.param.u32 	%r2205, [_Z19sgemm_double_bufferILi32ELi32ELi32ELi4ELi4EEvPKfS1_Pfiii_param_4];
	ld.param.u64 	%rd758, [_Z19sgemm_double_bufferILi32ELi32ELi32ELi4ELi4EEvPKfS1_Pfiii_param_1];
	mul.lo.s32 	%r1060, %r2205, 22;
	mov.u32 	%r1061, %ctaid.x;
	shl.b32 	%r1062, %r1061, 5;
	mov.u32 	%r1063, %tid.x;
	shl.b32 	%r1064, %r1063, 2;
	add.s32 	%r1065, %r1062, %r1064;
	cvta.to.global.u64 	%rd382, %rd758;
	mul.wide.u32 	%rd383, %r1065, 4;
	add.s64 	%rd384, %rd382, %rd383;
	mul.wide.s32 	%rd385, %r1060, 4;
	add.s64 	%rd386, %rd384, %rd385;
	ld.global.nc.f32 	%f3673, [%rd386+4];
$L__BB2_436:
	ld.param.u32 	%r2643, [_Z19sgemm_double_bufferILi32ELi32ELi32ELi4ELi4EEvPKfS1_Pfiii_param_5];
	ld.param.u32 	%r2206, [_Z19sgemm_double_bufferILi32ELi32ELi32ELi4ELi4EEvPKfS1_Pfiii_param_4];
	mov.u32 	%r1066, %ctaid.x;
	shl.b32 	%r1067, %r1066, 5;
	mov.u32 	%r1068, %tid.x;
	shl.b32 	%r1069, %r1068, 2;
	add.s32 	%r1070, %r1067, %r1069;
	add.s32 	%r1072, %r1070, 2;
	setp.ge.s32 	%p655, %r1072, %r2206;
	setp.lt.s32 	%p656, %r2643, 23;
	shl.b32 	%r1073, %r1068, 4;
	mov.u32 	%r1074, _ZZ19sgemm_double_bufferILi32ELi32ELi32ELi4ELi4EEvPKfS1_PfiiiE6smem_B;
	add.s32 	%r1075, %r1074, %r1073;
	st.shared.f32 	[%r1075+2820], %f3673;
	mov.f32 	%f3672, 0f00000000;
	or.pred  	%p657, %p656, %p655;
	@%p657 bra 	$L__BB2_438;
	ld.param.u32 	%r2207, [_Z19sgemm_double_bufferILi32ELi32ELi32ELi4ELi4EEvPKfS1_Pfiii_param_4];
	ld.param.u64 	%rd759, [_Z19sgemm_double_bufferILi32ELi32ELi32ELi4ELi4EEvPKfS1_Pfiii_param_1];
	mul.lo.s32 	%r1076, %r2207, 22;
	mov.u32 	%r1077, %ctaid.x;
	shl.b32 	%r1078, %r1077, 5;
	mov.u32 	%r1079, %tid.x;
	shl.b32 	%r1080, %r1079, 2;
	add.s32 	%r1081, %r1078, %r1080;
	cvta.to.global.u64 	%rd387, %rd759;
	mul.wide.u32 	%rd388, %r1081, 4;
	add.s64 	%rd389, %rd387, %rd388;
	mul.wide.s32 	%rd390, %r1076, 4;
	add.s64 	%rd391, %rd389, %rd390;
	ld.global.nc.f32 	%f3672, [%rd391+8];
$L__BB2_438:
	ld.param.u32 	%r2644, [_Z19sgemm_double_bufferILi32ELi32ELi32ELi4ELi4EEvPKfS1_Pfiii_param_5];
	ld.param.u32 	%r2208, [_Z19sgemm_double_bufferILi32ELi32ELi32ELi4ELi4EEvPKfS1_Pfiii_param_4];
	mov.u32 	%r1082, %ctaid.x;
	shl.b32 	%r1083, %r1082, 5;
	mov.u32 	%r1084, %tid.x;
	shl.b32 	%r1085, %r1084, 2;
	add.s32 	%r1086, %r1083, %r1085;
	add.s32 	%r1088, %r1086, 3;
	setp.ge.s32 	%p658, %r1088, %r2208;
	setp.lt.s32 	%p659, %r2644, 23;
	shl.b32 	%r1089, %r1084, 4;
	mov.u32 	%r1090, _ZZ19sgemm_double_bufferILi32ELi32ELi32ELi4ELi4EEvPKfS1_PfiiiE6smem_B;
	add.s32 	%r1091, %r1090, %r1089;
	st.shared.f32 	[%r1091+2824], %f3672;
	mov.f32 	%f3671, 0f00000000;
	or.pred  	%p660, %p659, %p658;
	@%p660 bra 	$L__BB2_440;
	ld.param.u32 	%r2209, [_Z19sgemm_double_bufferILi32ELi32ELi32ELi4ELi4EEvPKfS1_Pfiii_param_4];
	ld.param.u64 	%rd760, [_Z19sgemm_double_bufferILi32ELi32ELi32ELi4ELi4EEvPKfS1_Pfiii_param_1];
	mul.lo.s32 	%r1092, %r2209, 22;
	mov.u32 	%r1093, %ctaid.x;
	shl.b32 	%r1094, %r1093, 5;
	mov.u32 	%r1095, %tid.x;
	shl.b32 	%r1096, %r1095, 2;
	add.s32 	%r1097, %r1094, %r1096;
	cvta.to.global.u64 	%rd392, %rd760;
	mul.wide.u32 	%rd393, %r1097, 4;
	add.s64 	%rd394, %rd392, %rd393;
	mul.wide.s32 	%rd395, %r1092, 4;
	add.s64 	%rd396, %rd394, %rd395;
	ld.global.nc.f32 	%f3671, [%rd396+12];
$L__BB2_440:
	ld.param.u32 	%r2645, [_Z19sgemm_double_bufferILi32ELi32ELi32ELi4ELi4EEvPKfS1_Pfiii_param_5];
	ld.param.u32 	%r2210, [_Z19sgemm_double_bufferILi32ELi32ELi32ELi4ELi4EEvPKfS1_Pfiii_param_4];
	mov.u32 	%r1098, %ctaid.x;
	shl.b32 	%r1099, %r1098, 5;
	mov.u32 	%r1100, %tid.x;
	shl.b32 	%r1101, %r1100, 2;
	add.s32 	%r1102, %r1099, %r1101;
	setp.ge.s32 	%p661, %r1102, %r2210;
	setp.lt.s32 	%p662, %r2645, 24;
	shl.b32 	%r1104, %r1100, 4;
	mov.u32 	%r1105, _ZZ19sgemm_double_bufferILi32ELi32ELi32ELi4ELi4EEvPKfS1_PfiiiE6smem_B;
	add.s32 	%r1106, %r1105, %r1104;
	st.shared.f32 	[%r1106+2828], %f3671;
	mov.f32 	%f3670, 0f00000000;
	or.pred  	%p663, %p662, %p661;
	@%p663 bra 	$L__BB2_442;
	ld.param.u32 	%r2211, [_Z19sgemm_double_bufferILi32ELi32ELi32ELi4ELi4EEvPKfS1_Pfiii_param_4];
	ld.param.u64 	%rd761, [_Z19sgemm_double_bufferILi32ELi32ELi32ELi4ELi4EEvPKfS1_Pfiii_param_1];
	mov.u32 	%r1107, %ctaid.x;
	shl.b32 	%r1108, %r1107, 5;
	mov.u32 	%r1109, %tid.x;
	shl.b32 	%r1110, %r1109, 2;
	add.s32 	%r1111, %r1108, %r1110;
	mad.lo.s32 	%r1112, %r2211, 23, %r1111;
	cvta.to.global.u64 	%rd397, %rd761;
	mul.wide.s32 	%rd398, %r1112, 4;
	add.s64 	%rd399, %rd397, %rd398;
	ld.global.nc.f32 	%f3670, [%rd399];
$L__BB2_442:
	ld.param.u32 	%r2646, [_Z19sgemm_double_bufferILi32ELi32ELi32ELi4ELi4EEvPKfS1_Pfiii_param_5];
	ld.param.u32 	%r2212, [_Z19sgemm_double_bufferILi32ELi32ELi32ELi4ELi4EEvPKfS1_Pfiii_param_4];
	mov.u32 	%r1113, %ctaid.x;
	shl.b32 	%r1114, %r1113, 5;
	mov.u32 	%r1115, %tid.x;
	shl.b32 	%r1116, %r1115, 2;
	add.s32 	%r1117, %r1114, %r1116;
	add.s32 	%r1119, %r1117, 1;
	setp.ge.s32 	%p664, %r1119, %r2212;
	setp.lt.s32 	%p665, %r2646, 24;
	shl.b32 	%r1120, %r1115, 4;
	mov.u32 	%r1121, _ZZ19sgemm_double_bufferILi32ELi32ELi32ELi4ELi4EEvPKfS1_PfiiiE6smem_B;
	add.s32 	%r1122, %r1121, %r1120;
	st.shared.f32 	[%r1122+2944], %f3670;
	mov.f32 	%f3669, 0f00000000;
	or.pred  	%p666, %p665, %p664;
	@%p666 bra 	$L__BB2_444;
	ld.param.u32 	%r2213, [_Z19sgemm_double_bufferILi32ELi32ELi32ELi4ELi4EEvPKfS1_Pfiii_param_4];
	ld.param.u64 	%rd762, [_Z19sgemm_double_bufferILi32ELi32ELi32ELi4ELi4EEvPKfS1_Pfiii_param_1];
	mul.lo.s32 	%r1123, %r2213, 23;
	mov.u32 	%r1124, %ctaid.x;
	shl.b32 	%r1125, %r1124, 5;
	mov.u32 	%r1126, %tid.x;
	shl.b32 	%r1127, %r1126, 2;
	add.s32 	%r1128, %r1125, %r1127;
	cvta.to.global.u64 	%rd400, %rd762;
	mul.wide.u32 	%rd401, %r1128, 4;
	add.s64 	%rd402, %rd400, %rd401;
	mul.wide.s32 	%rd403, %r1123, 4;
	add.s64 	%rd404, %rd402, %rd403;
	ld.global.nc.f32 	%f3669, [%rd404+4];
$L__BB2_444:
	ld.param.u32 	%r2647, [_Z19sgemm_double_bufferILi32ELi32ELi32ELi4ELi4EEvPKfS1_Pfiii_param_5];
	ld.param.u32 	%r2214, [_Z19sgemm_double_bufferILi32ELi32ELi32ELi4ELi4EEvPKfS1_Pfiii_param_4];
	mov.u32 	%r1129, %ctaid.x;
	shl.b32 	%r1130, %r1129, 5;
	mov.u32 	%r1131, %tid.x;
	shl.b32 	%r1132, %r1131, 2;
	add.s32 	%r1133, %r1130, %r1132;
	add.s32 	%r1135, %r1133, 2;
	setp.ge.s32 	%p667, %r1135, %r2214;
	setp.lt.s32 	%p668, %r2647, 24;
	shl.b32 	%r1136, %r1131, 4;
	mov.u32 	%r1137, _ZZ19sgemm_double_bufferILi32ELi32ELi32ELi4ELi4EEvPKfS1_PfiiiE6smem_B;
	add.s32 	%r1138, %r1137, %r1136;
	st.shared.f32 	[%r1138+2948], %f3669;
	mov.f32 	%f3668, 0f00000000;
	or.pred  	%p669, %p668, %p667;
	@%p669 bra 	$L__BB2_446;
	ld.param.u32 	%r2215, [_Z19sgemm_double_bufferILi32ELi32ELi32ELi4ELi4EEvPKfS1_Pfiii_param_4];
	ld.param.u64 	%rd763, [_Z19sgemm_double_bufferILi32ELi32ELi32ELi4ELi4EEvPKfS1_Pfiii_param_1];
	mul.lo.s32 	%r1139, %r2215, 23;
	mov.u32 	%r1140, %ctaid.x;
	shl.b32 	%r1141, %r1140, 5;
	mov.u32 	%r1142, %tid.x;
	shl.b32 	%r1143, %r1142, 2;
	add.s32 	%r1144, %r1141, %r1143;
	cvta.to.global.u64 	%rd405, %rd763;
	mul.wide.u32 	%rd406, %r1144, 4;
	add.s64 	%rd407, %rd405, %rd406;
	mul.wide.s32 	%rd408, %r1139, 4;
	add.s64 	%rd409, %rd407, %rd408;
	ld.global.nc.f32 	%f3668, [%rd409+8];
$L__BB2_446:
	ld.param.u32 	%r2648, [_Z19sgemm_double_bufferILi32ELi32ELi32ELi4ELi4EEvPKfS1_Pfiii_param_5];
	ld.param.u32 	%r2216, [_Z19sgemm_double_bufferILi32ELi32ELi32ELi4ELi4EEvPKfS1_Pfiii_param_4];
	mov.u32 	%r1145, %ctaid.x;
	shl.b32 	%r1146, %r1145, 5;
	mov.u32 	%r1147, %tid.x;
	shl.b32 	%r1148, %r1147, 2;
	add.s32 	%r1149, %r1146, %r1148;
	add.s32 	%r1151, %r1149, 3;
	setp.ge.s32 	%p670, %r1151, %r2216;
	setp.lt.s32 	%p671, %r2648, 24;
	shl.b32 	%r1152, %r1147, 4;
	mov.u32 	%r1153, _ZZ19sgemm_double_bufferILi32ELi32ELi32ELi4ELi4EEvPKfS1_PfiiiE6smem_B;
	add.s32 	%r1154, %r1153, %r1152;
	st.shared.f32 	[%r1154+2952], %f3668;
	mov.f32 	%f3667, 0f00000000;
	or.pred  	%p672, %p671, %p670;
	@%p672 bra 	$L__BB2_448;
	ld.param.u32 	%r2217, [_Z19sgemm_double_bufferILi32ELi32ELi32ELi4ELi4EEvPKfS1_Pfiii_param_4];
	ld.param.u64 	%rd764, [_Z19sgemm_double_bufferILi32ELi32ELi32ELi4ELi4EEvPKfS1_Pfiii_param_1];
	mul.lo.s32 	%r1155, %r2217, 23;
	mov.u32 	%r1156, %ctaid.x;
	shl.b32 	%r1157, %r1156, 5;
	mov.u32 	%r1158, %tid.x;
	shl.b32 	%r1159, %r1158, 2;
	add.s32 	%r1160, %r1157, %r1159;
	cvta.to.global.u64 	%rd410, %rd764;
	mul.wide.u32 	%rd411, %r1160, 4;
	add.s64 	%rd412, %rd410, %rd411;
	mul.wide.s32 	%rd413, %r1155, 4;
	add.s64 	%rd414, %rd412, %rd413;
	ld.global.nc.f32 	%f3667, [%rd414+12];
$L__BB2_448:
	ld.param.u32 	%r2649, [_Z19sgemm_double_bufferILi32ELi32ELi32ELi4ELi4EEvPKfS1_Pfiii_param_5];
	ld.param.u32 	%r2218, [_Z19sgemm_double_bufferILi32ELi32ELi32ELi4ELi4EEvPKfS1_Pfiii_param_4];
	mov.u32 	%r1161, %ctaid.x;
	shl.b32 	%r1162, %r1161, 5;
	mov.u32 	%r1163, %tid.x;
	shl.b32 	%r1164, %r1163, 2;
	add.s32 	%r1165, %r1162, %r1164;
	setp.ge.s32 	%p673, %r1165, %r2218;
	setp.lt.s32 	%p674, %r2649, 25;
	shl.b32 	%r1167, %r1163, 4;
	mov.u32 	%r1168, _ZZ19sgemm_double_bufferILi32ELi32ELi32ELi4ELi4EEvPKfS1_PfiiiE6smem_B;
	add.s32 	%r1169, %r1168, %r1167;
	st.shared.f32 	[%r1169+2956], %f3667;
	mov.f32 	%f3666, 0f00000000;
	or.pred  	%p675, %p674, %p673;
	@%p675 bra 	$L__BB2_450;
	ld.param.u32 	%r2219, [_Z19sgemm_double_bufferILi32ELi32ELi32ELi4ELi4EEvPKfS1_Pfiii_param_4];
	ld.param.u64 	%rd765, [_Z19sgemm_double_bufferILi32ELi32ELi32ELi4ELi4EEvPKfS1_Pfiii_param_1];
	mov.u32 	%r1170, %ctaid.x;
	shl.b32 	%r1171, %r1170, 5;
	mov.u32 	%r1172, %tid.x;
	shl.b32 	%r1173, %r1172, 2;
	add.s32 	%r1174, %r1171, %r1173;
	mad.lo.s32 	%r1175, %r2219, 24, %r1174;
	cvta.to.global.u64 	%rd415, %rd765;
	mul.wide.s32 	%rd416, %r1175, 4;
	add.s64 	%rd417, %rd415, %rd416;
	ld.global.nc.f32 	%f3666, [%rd417];
$L__BB2_450:
	ld.param.u32 	%r2650, [_Z19sgemm_double_bufferILi32ELi32ELi32ELi4ELi4EEvPKfS1_Pfiii_param_5];
	ld.param.u32 	%r2220, [_Z19sgemm_double_bufferILi32ELi32ELi32ELi4ELi4EEvPKfS1_Pfiii_param_4];
	mov.u32 	%r1176, %ctaid.x;
	shl.b32 	%r1177, %r1176, 5;
	mov.u32 	%r1178, %tid.x;
	shl.b32 	%r1179, %r1178, 2;
	add.s32 	%r1180, %r1177, %r1179;
	add.s32 	%r1182, %r1180, 1;
	setp.ge.s32 	%p676, %r1182, %r2220;
	setp.lt.s32 	%p677, %r2650, 25;
	shl.b32 	%r1183, %r1178, 4;
	mov.u32 	%r1184, _ZZ19sgemm_double_bufferILi32ELi32ELi32ELi4ELi4EEvPKfS1_PfiiiE6smem_B;
	add.s32 	%r1185, %r1184, %r1183;
	st.shared.f32 	[%r1185+3072], %f3666;
	mov.f32 	%f3665, 0f00000000;
	or.pred  	%p678, %p677, %p676;
	@%p678 bra 	$L__BB2_452;
	ld.param.u32 	%r2221, [_Z19sgemm_double_bufferILi32ELi32ELi32ELi4ELi4EEvPKfS1_Pfiii_param_4];
	ld.param.u64 	%rd766, [_Z19sgemm_double_bufferILi32ELi32ELi32ELi4ELi4EEvPKfS1_Pfiii_param_1];
	mul.lo.s32 	%r1186, %r2221, 24;
	mov.u32 	%r1187, %ctaid.x;
	shl.b32 	%r1188, %r1187, 5;
	mov.u32 	%r1189, %tid.x;
	shl.b32 	%r1190, %r1189, 2;
	add.s32 	%r1191, %r1188, %r1190;
	cvta.to.global.u64 	%rd418, %rd766;
	mul.wide.u32 	%rd419, %r1191, 4;
	add.s64 	%rd420, %rd418, %rd419;
	mul.wide.s32 	%rd421, %r1186, 4;
	add.s64 	%rd422, %rd420, %rd421;
	ld.global.nc.f32 	%f3665, [%rd422+4];
$L__BB2_452:
	ld.param.u32 	%r2651, [_Z19sgemm_double_bufferILi32ELi32ELi32ELi4ELi4EEvPKfS1_Pfiii_param_5];
	ld.param.u32 	%r2222, [_Z19sgemm_double_bufferILi32ELi32ELi32ELi4ELi4EEvPKfS1_Pfiii_param_4];
	mov.u32 	%r1192, %ctaid.x;
	shl.b32 	%r1193, %r1192, 5;
	mov.u32 	%r1194, %tid.x;
	shl.b32 	%r1195, %r1194, 2;
	add.s32 	%r1196, %r1193, %r1195;
	add.s32 	%r1198, %r1196, 2;
	setp.ge.s32 	%p679, %r1198, %r2222;
	setp.lt.s32 	%p680, %r2651, 25;
	shl.b32 	%r1199, %r1194, 4;
	mov.u32 	%r1200, _ZZ19sgemm_double_bufferILi32ELi32ELi32ELi4ELi4EEvPKfS1_PfiiiE6smem_B;
	add.s32 	%r1201, %r1200, %r1199;
	st.shared.f32 	[%r1201+3076], %f3665;
	mov.f32 	%f3664, 0f00000000;
	or.pred  	%p681, %p680, %p679;
	@%p681 bra 	$L__BB2_454;
	ld.param.u32 	%r2223, [_Z19sgemm_double_bufferILi32ELi32ELi32ELi4ELi4EEvPKfS1_Pfiii_param_4];
	ld.param.u64 	%rd767, [_Z19sgemm_double_bufferILi32ELi32ELi32ELi4ELi4EEvPKfS1_Pfiii_param_1];
	mul.lo.s32 	%r1202, %r2223, 24;
	mov.u32 	%r1203, %ctaid.x;
	shl.b32 	%r1204, %r1203, 5;
	mov.u32 	%r1205, %tid.x;
	shl.b32 	%r1206, %r1205, 2;
	add.s32 	%r1207, %r1204, %r1206;
	cvta.to.global.u64 	%rd423, %rd767;
	mul.wide.u32 	%rd424, %r1207, 4;
	add.s64 	%rd425, %rd423, %rd424;
	mul.wide.s32 	%rd426, %r1202, 4;
	add.s64 	%rd427, %rd425, %rd426;
	ld.global.nc.f32 	%f3664, [%rd427+8];
$L__BB2_454:
	ld.param.u32 	%r2652, [_Z19sgemm_double_bufferILi32ELi32ELi32ELi4ELi4EEvPKfS1_Pfiii_param_5];
	ld.param.u32 	%r2224, [_Z19sgemm_double_bufferILi32ELi32ELi32ELi4ELi4EEvPKfS1_Pfiii_param_4];
	mov.u32 	%r1208, %ctaid.x;
	shl.b32 	%r1209, %r1208, 5;
	mov.u32 	%r1210, %tid.x;
	shl.b32 	%r1211, %r1210, 2;
	add.s32 	%r1212, %r1209, %r1211;
	add.s32 	%r1214, %r1212, 3;
	setp.ge.s32 	%p682, %r1214, %r2224;
	setp.lt.s32 	%p683, %r2652, 25;
	shl.b32 	%r1215, %r1210, 4;
	mov.u32 	%r1216, _ZZ19sgemm_double_bufferILi32ELi32ELi32ELi4ELi4EEvPKfS1_PfiiiE6smem_B;
	add.s32 	%r1217, %r1216, %r1215;
	st.shared.f32 	[%r1217+3080], %f3664;
	mov.f32 	%f3663, 0f00000000;
	or.pred  	%p684, %p683, %p682;
	@%p684 bra 	$L__BB2_456;
	ld.param.u32 	%r2225, [_Z19sgemm_double_bufferILi32ELi32ELi32ELi4ELi4EEvPKfS1_Pfiii_param_4];
	ld.param.u64 	%rd768, [_Z19sgemm_double_bufferILi32ELi32ELi32ELi4ELi4EEvPKfS1_Pfiii_param_1];
	mul.lo.s32 	%r1218, %r2225, 24;
	mov.u32 	%r1219, %ctaid.x;
	shl.b32 	%r1220, %r1219, 5;
	mov.u32 	%r1221, %tid.x;
	shl.b32 	%r1222, %r1221, 2;
	add.s32 	%r1223, %r1220, %r1222;
	cvta.to.global.u64 	%rd428, %rd768;
	mul.wide.u32 	%rd429, %r1223, 4;
	add.s64 	%rd430, %rd428, %rd429;
	mul.wide.s32 	%rd431, %r1218, 4;
	add.s64 	%rd432, %rd430, %rd431;
	ld.global.nc.f32 	%f3663, [%rd432+12];
$L__BB2_456:
	ld.param.u32 	%r2653, [_Z19sgemm_double_bufferILi32ELi32ELi32ELi4ELi4EEvPKfS1_Pfiii_param_5];
	ld.param.u32 	%r2226, [_Z19sgemm_double_bufferILi32ELi32ELi32ELi4ELi4EEvPKfS1_Pfiii_param_4];
	mov.u32 	%r1224, %ctaid.x;
	shl.b32 	%r1225, %r1224, 5;
	mov.u32 	%r1226, %tid.x;
	shl.b32 	%r1227, %r1226, 2;
	add.s32 	%r1228, %r1225, %r1227;
	setp.ge.s32 	%p685, %r1228, %r2226;
	setp.lt.s32 	%p686, %r2653, 26;
	shl.b32 	%r1230, %r1226, 4;
	mov.u32 	%r1231, _ZZ19sgemm_double_bufferILi32ELi32ELi32ELi4ELi4EEvPKfS1_PfiiiE6smem_B;
	add.s32 	%r1232, %r1231, %r1230;
	st.shared.f32 	[%r1232+3084], %f3663;
	mov.f32 	%f3662, 0f00000000;
	or.pred  	%p687, %p686, %p685;
	@%p687 bra 	$L__BB2_458;
	ld.param.u32 	%r2227, [_Z19sgemm_double_bufferILi32ELi32ELi32ELi4ELi4EEvPKfS1_Pfiii_param_4];
	ld.param.u64 	%rd769, [_Z19sgemm_double_bufferILi32ELi32ELi32ELi4ELi4EEvPKfS1_Pfiii_param_1];
	mov.u32 	%r1233, %ctaid.x;
	shl.b32 	%r1234, %r1233, 5;
	mov.u32 	%r1235, %tid.x;
	shl.b32 	%r1236, %r1235, 2;
	add.s32 	%r1237, %r1234, %r1236;
	mad.lo.s32 	%r1238, %r2227, 25, %r1237;
	cvta.to.global.u64 	%rd433, %rd769;
	mul.wide.s32 	%rd434, %r1238, 4;
	add.s64 	%rd435, %rd433, %rd434;
	ld.global.nc.f32 	%f3662, [%rd435];
$L__BB2_458:
	ld.param.u32 	%r2654, [_Z19sgemm_double_bufferILi32ELi32ELi32ELi4ELi4EEvPKfS1_Pfiii_param_5];
	ld.param.u32 	%r2228, [_Z19sgemm_double_bufferILi32ELi32ELi32ELi4ELi4EEvPKfS1_Pfiii_param_4];
	mov.u32 	%r1239, %ctaid.x;
	shl.b32 	%r1240, %r1239, 5;
	mov.u32 	%r1241, %tid.x;
	shl.b32 	%r1242, %r1241, 2;
	add.s32 	%r1243, %r1240, %r1242;
	add.s32 	%r1245, %r1243, 1;
	setp.ge.s32 	%p688, %r1245, %r2228;
	setp.lt.s32 	%p689, %r2654, 26;
	shl.b32 	%r1246, %r1241, 4;
	mov.u32 	%r1247, _ZZ19sgemm_double_bufferILi32ELi32ELi32ELi4ELi4EEvPKfS1_PfiiiE6smem_B;
	add.s32 	%r1248, %r1247, %r1246;
	st.shared.f32 	[%r1248+3200], %f3662;
	mov.f32 	%f3661, 0f00000000;
	or.pred  	%p690, %p689, %p688;
	@%p690 bra 	$L__BB2_460;
	ld.param.u32 	%r2229, [_Z19sgemm_double_bufferILi32ELi32ELi32ELi4ELi4EEvPKfS1_Pfiii_param_4];
	ld.param.u64 	%rd770, [_Z19sgemm_double_bufferILi32ELi32ELi32ELi4ELi4EEvPKfS1_Pfiii_param_1];
	mul.lo.s32 	%r1249, %r2229, 25;
	mov.u32 	%r1250, %ctaid.x;
	shl.b32 	%r1251, %r1250, 5;
	mov.u32 	%r1252, %tid.x;
	shl.b32 	%r1253, %r1252, 2;
	add.s32 	%r1254, %r1251, %r1253;
	cvta.to.global.u64 	%rd436, %rd770;
	mul.wide.u32 	%rd437, %r1254, 4;
	add.s64 	%rd438, %rd436, %rd437;
	mul.wide.s32 	%rd439, %r1249, 4;
	add.s64 	%rd440, %rd438, %rd439;
	ld.global.nc.f32 	%f3661, [%rd440+4];
$L__BB2_460:
	ld.param.u32 	%r2655, [_Z19sgemm_double_bufferILi32ELi32ELi32ELi4ELi4EEvPKfS1_Pfiii_param_5];
	ld.param.u32 	%r2230, [_Z19sgemm_double_bufferILi32ELi32ELi32ELi4ELi4EEvPKfS1_Pfiii_param_4];
	mov.u32 	%r1255, %ctaid.x;
	shl.b32 	%r1256, %r1255, 5;
	mov.u32 	%r1257, %tid.x;
	shl.b32 	%r1258, %r1257, 2;
	add.s32 	%r1259, %r1256, %r1258;
	add.s32 	%r1261, %r1259, 2;
	setp.ge.s32 	%p691, %r1261, %r2230;
	setp.lt.s32 	%p692, %r2655, 26;
	shl.b32 	%r1262, %r1257, 4;
	mov.u32 	%r1263, _ZZ19sgemm_double_bufferILi32ELi32ELi32ELi4ELi4EEvPKfS1_PfiiiE6smem_B;
	add.s32 	%r1264, %r1263, %r1262;
	st.shared.f32 	[%r1264+3204], %f3661;
	mov.f32 	%f3660, 0f00000000;
	or.pred  	%p693, %p692, %p691;
	@%p693 bra 	$L__BB2_462;
	ld.param.u32 	%r2231, [_Z19sgemm_double_bufferILi32ELi32ELi32ELi4ELi4EEvPKfS1_Pfiii_param_4];
	ld.param.u64 	%rd771, [_Z19sgemm_double_bufferILi32ELi32ELi32ELi4ELi4EEvPKfS1_Pfiii_param_1];
	mul.lo.s32 	%r1265, %r2231, 25;
	mov.u32 	%r1266, %ctaid.x;
	shl.b32 	%r1267, %r1266, 5;
	mov.u32 	%r1268, %tid.x;
	shl.b32 	%r1269, %r1268, 2;
	add.s32 	%r1270, %r1267, %r1269;
	cvta.to.global.u64 	%rd441, %rd771;
	mul.wide.u32 	%rd442, %r1270, 4;
	add.s64 	%rd443, %rd441, %rd442;
	mul.wide.s32 	%rd444, %r1265, 4;
	add.s64 	%rd445, %rd443, %rd444;
	ld.global.nc.f32 	%f3660, [%rd445+8];
$L__BB2_462:
	ld.param.u32 	%r2656, [_Z19sgemm_double_bufferILi32ELi32ELi32ELi4ELi4EEvPKfS1_Pfiii_param_5];
	ld.param.u32 	%r2232, [_Z19sgemm_double_bufferILi32ELi32ELi32ELi4ELi4EEvPKfS1_Pfiii_param_4];
	mov.u32 	%r1271, %ctaid.x;
	shl.b32 	%r1272, %r1271, 5;
	mov.u32 	%r1273, %tid.x;
	shl.b32 	%r1274, %r1273, 2;
	add.s32 	%r1275, %r1272, %r1274;
	add.s32 	%r1277, %r1275, 3;
	setp.ge.s32 	%p694, %r1277, %r2232;
	setp.lt.s32 	%p695, %r2656, 26;
	shl.b32 	%r1278, %r1273, 4;
	mov.u32 	%r1279, _ZZ19sgemm_double_bufferILi32ELi32ELi32ELi4ELi4EEvPKfS1_PfiiiE6smem_B;
	add.s32 	%r1280, %r1279, %r1278;
	st.shared.f32 	[%r1280+3208], %f3660;
	mov.f32 	%f3659, 0f00000000;
	or.pred  	%p696, %p695, %p694;
	@%p696 bra 	$L__BB2_464;
	ld.param.u32 	%r2233, [_Z19sgemm_double_bufferILi32ELi32ELi32ELi4ELi4EEvPKfS1_Pfiii_param_4];
	ld.param.u64 	%rd772, [_Z19sgemm_double_bufferILi32ELi32ELi32ELi4ELi4EEvPKfS1_Pfiii_param_1];
	mul.lo.s32 	%r1281, %r2233, 25;
	mov.u32 	%r1282, %ctaid.x;
	shl.b32 	%r1283, %r1282, 5;
	mov.u32 	%r1284, %tid.x;
	shl.b32 	%r1285, %r1284, 2;
	add.s32 	%r1286, %r1283, %r1285;
	cvta.to.global.u64 	%rd446, %rd772;
	mul.wide.u32 	%rd447, %r1286, 4;
	add.s64 	%rd448, %rd446, %rd447;
	mul.wide.s32 	%rd449, %r1281, 4;
	add.s64 	%rd450, %rd448, %rd449;
	ld.global.nc.f32 	%f3659, [%rd450+12];
$L__BB2_464:
	ld.param.u32 	%r2657, [_Z19sgemm_double_bufferILi32ELi32ELi32ELi4ELi4EEvPKfS1_Pfiii_param_5];
	ld.param.u32 	%r2234, [_Z19sgemm_double_bufferILi32ELi32ELi32ELi4ELi4EEvPKfS1_Pfiii_param_4];
	mov.u32 	%r1287, %ctaid.x;
	shl.b32 	%r1288, %r1287, 5;
	mov.u32 	%r1289, %tid.x;
	shl.b32 	%r1290, %r1289, 2;
	add.s32 	%r1291, %r1288, %r1290;
	setp.ge.s32 	%p697, %r1291, %r2234;
	setp.lt.s32 	%p698, %r2657, 27;
	shl.b32 	%r1293, %r1289, 4;
	mov.u32 	%r1294, _ZZ19sgemm_double_bufferILi32ELi32ELi32ELi4ELi4EEvPKfS1_PfiiiE6smem_B;
	add.s32 	%r1295, %r1294, %r1293;
	st.shared.f32 	[%r1295+3212], %f3659;
	mov.f32 	%f3658, 0f00000000;
	or.pred  	%p699, %p698, %p697;
	@%p699 bra 	$L__BB2_466;
	ld.param.u32 	%r2235, [_Z19sgemm_double_bufferILi32ELi32ELi32ELi4ELi4EEvPKfS1_Pfiii_param_4];
	ld.param.u64 	%rd773, [_Z19sgemm_double_bufferILi32ELi32ELi32ELi4ELi4EEvPKfS1_Pfiii_param_1];
	mov.u32 	%r1296, %ctaid.x;
	shl.b32 	%r1297, %r1296, 5;
	mov.u32 	%r1298, %tid.x;
	shl.b32 	%r1299, %r1298, 2;
	add.s32 	%r1300, %r1297, %r1299;
	mad.lo.s32 	%r1301, %r2235, 26, %r1300;
	cvta.to.global.u64 	%rd451, %rd773;
	mul.wide.s32 	%rd452, %r1301, 4;
	add.s64 	%rd453, %rd451, %rd452;
	ld.global.nc.f32 	%f3658, [%rd453];
$L__BB2_466:
	ld.param.u32 	%r2658, [_Z19sgemm_double_bufferILi32ELi32ELi32ELi4ELi4EEvPKfS1_Pfiii_param_5];
	ld.param.u32 	%r2236, [_Z19sgemm_double_bufferILi32ELi32ELi32ELi4ELi4EEvPKfS1_Pfiii_param_4];
	mov.u32 	%r1302, %ctaid.x;
	shl.b32 	%r1303, %r1302, 5;
	mov.u32 	%r1304, %tid.x;
	shl.b32 	%r1305, %r1304, 2;
	add.s32 	%r1306, %r1303, %r1305;
	add.s32 	%r1308, %r1306, 1;
	setp.ge.s32 	%p700, %r1308, %r2236;
	setp.lt.s32 	%p701, %r2658, 27;
	shl.b32 	%r1309, %r1304, 4;
	mov.u32 	%r1310, _ZZ19sgemm_double_bufferILi32ELi32ELi32ELi4ELi4EEvPKfS1_PfiiiE6smem_B;
	add.s32 	%r1311, %r1310, %r1309;
	st.shared.f32 	[%r1311+3328], %f3658;
	mov.f32 	%f3657, 0f00000000;
	or.pred  	%p702, %p701, %p700;
	@%p702 bra 	$L__BB2_468;
	ld.param.u32 	%r2237, [_Z19sgemm_double_bufferILi32ELi32ELi32ELi4ELi4EEvPKfS1_Pfiii_param_4];
	ld.param.u64 	%rd774, [_Z19sgemm_double_bufferILi32ELi32ELi32ELi4ELi4EEvPKfS1_Pfiii_param_1];
	mul.lo.s32 	%r1312, %r2237, 26;
	mov.u32 	%r1313, %ctaid.x;
	shl.b32 	%r1314, %r1313, 5;
	mov.u32 	%r1315, %tid.x;
	shl.b32 	%r1316, %r1315, 2;
	add.s32 	%r1317, %r1314, %r1316;
	cvta.to.global.u64 	%rd454, %rd774;
	mul.wide.u32 	%rd455, %r1317, 4;
	add.s64 	%rd456, %rd454, %rd455;
	mul.wide.s32 	%rd457, %r1312, 4;
	add.s64 	%rd458, %rd456, %rd457;
	ld.global.nc.f32 	%f3657, [%rd458+4];
$L__BB2_468:
	ld.param.u32 	%r2659, [_Z19sgemm_double_bufferILi32ELi32ELi32ELi4ELi4EEvPKfS1_Pfiii_param_5];
	ld.param.u32 	%r2238, [_Z19sgemm_double_bufferILi32ELi32ELi32ELi4ELi4EEvPKfS1_Pfiii_param_4];
	mov.u32 	%r1318, %ctaid.x;
	shl.b32 	%r1319, %r1318, 5;
	mov.u32 	%r1320, %tid.x;
	shl.b32 	%r1321, %r1320, 2;
	add.s32 	%r1322, %r1319, %r1321;
	add.s32 	%r1324, %r1322, 2;
	setp.ge.s32 	%p703, %r1324, %r2238;
	setp.lt.s32 	%p704, %r2659, 27;
	shl.b32 	%r1325, %r1320, 4;
	mov.u32 	%r1326, _ZZ19sgemm_double_bufferILi32ELi32ELi32ELi4ELi4EEvPKfS1_PfiiiE6smem_B;
	add.s32 	%r1327, %r1326, %r1325;
	st.shared.f32 	[%r1327+3332], %f3657;
	mov.f32 	%f3656, 0f00000000;
	or.pred  	%p705, %p704, %p703;
	@%p705 bra 	$L__BB2_470;
	ld.param.u32 	%r2239, [_Z19sgemm_double_bufferILi32ELi32ELi32ELi4ELi4EEvPKfS1_Pfiii_param_4];
	ld.param.u64 	%rd775, [_Z19sgemm_double_bufferILi32ELi32ELi32ELi4ELi4EEvPKfS1_Pfiii_param_1];
	mul.lo.s32 	%r1328, %r2239, 26;
	mov.u32 	%r1329, %ctaid.x;
	shl.b32 	%r1330, %r1329, 5;
	mov.u32 	%r1331, %tid.x;
	shl.b32 	%r1332, %r1331, 2;
	add.s32 	%r1333, %r1330, %r1332;
	cvta.to.global.u64 	%rd459, %rd775;
	mul.wide.u32 	%rd460, %r1333, 4;
	add.s64 	%rd461, %rd459, %rd460;
	mul.wide.s32 	%rd462, %r1328, 4;
	add.s64 	%rd463, %rd461, %rd462;
	ld.global.nc.f32 	%f3656, [%rd463+8];
$L__BB2_470:
	ld.param.u32 	%r2660, [_Z19sgemm_double_bufferILi32ELi32ELi32ELi4ELi4EEvPKfS1_Pfiii_param_5];
	ld.param.u32 	%r2240, [_Z19sgemm_double_bufferILi32ELi32ELi32ELi4ELi4EEvPKfS1_Pfiii_param_4];
	mov.u32 	%r1334, %ctaid.x;
	shl.b32 	%r1335, %r1334, 5;
	mov.u32 	%r1336, %tid.x;
	shl.b32 	%r1337, %r1336, 2;
	add.s32 	%r1338, %r1335, %r1337;
	add.s32 	%r1340, %r1338, 3;
	setp.ge.s32 	%p706, %r1340, %r2240;
	setp.lt.s32 	%p707, %r2660, 27;
	shl.b32 	%r1341, %r1336, 4;
	mov.u32 	%r1342, _ZZ19sgemm_double_bufferILi32ELi32ELi32ELi4ELi4EEvPKfS1_PfiiiE6smem_B;
	add.s32 	%r1343, %r1342, %r1341;
	st.shared.f32 	[%r1343+3336], %f3656;
	mov.f32 	%f3655, 0f00000000;
	or.pred  	%p708, %p707, %p706;
	@%p708 bra 	$L__BB2_472;
	ld.param.u32 	%r2241, [_Z19sgemm_double_bufferILi32ELi32ELi32ELi4ELi4EEvPKfS1_Pfiii_param_4];
	ld.param.u64 	%rd776, [_Z19sgemm_double_bufferILi32ELi32ELi32ELi4ELi4EEvPKfS1_Pfiii_param_1];
	mul.lo.s32 	%r1344, %r2241, 26;
	mov.u32 	%r1345, %ctaid.x;
	shl.b32 	%r1346, %r1345, 5;
	mov.u32 	%r1347, %tid.x;
	shl.b32 	%r1348, %r1347, 2;
	add.s32 	%r1349, %r1346, %r1348;
	cvta.to.global.u64 	%rd464, %rd776;
	mul.wide.u32 	%rd465, %r1349, 4;
	add.s64 	%rd466, %rd464, %rd465;
	mul.wide.s32 	%rd467, %r1344, 4;
	add.s64 	%rd468, %rd466, %rd467;
	ld.global.nc.f32 	%f3655, [%rd468+12];
$L__BB2_472:
	ld.param.u32 	%r2661, [_Z19sgemm_double_bufferILi32ELi32ELi32ELi4ELi4EEvPKfS1_Pfiii_param_5];
	ld.param.u32 	%r2242, [_Z19sgemm_double_bufferILi32ELi32ELi32ELi4ELi4EEvPKfS1_Pfiii_param_4];
	mov.u32 	%r1350, %ctaid.x;
	shl.b32 	%r1351, %r1350, 5;
	mov.u32 	%r1352, %tid.x;
	shl.b32 	%r1353, %r1352, 2;
	add.s32 	%r1354, %r1351, %r1353;
	setp.ge.s32 	%p709, %r1354, %r2242;
	setp.lt.s32 	%p710, %r2661, 28;
	shl.b32 	%r1356, %r1352, 4;
	mov.u32 	%r1357, _ZZ19sgemm_double_bufferILi32ELi32ELi32ELi4ELi4EEvPKfS1_PfiiiE6smem_B;
	add.s32 	%r1358, %r1357, %r1356;
	st.shared.f32 	[%r1358+3340], %f3655;
	mov.f32 	%f3654, 0f00000000;
	or.pred  	%p711, %p710, %p709;
	@%p711 bra 	$L__BB2_474;
	ld.param.u32 	%r2243, [_Z19sgemm_double_bufferILi32ELi32ELi32ELi4ELi4EEvPKfS1_Pfiii_param_4];
	ld.param.u64 	%rd777, [_Z19sgemm_double_bufferILi32ELi32ELi32ELi4ELi4EEvPKfS1_Pfiii_param_1];
	mov.u32 	%r1359, %ctaid.x;
	shl.b32 	%r1360, %r1359, 5;
	mov.u32 	%r1361, %tid.x;
	shl.b32 	%r1362, %r1361, 2;
	add.s32 	%r1363, %r1360, %r1362;
	mad.lo.s32 	%r1364, %r2243, 27, %r1363;
	cvta.to.global.u64 	%rd469, %rd777;
	mul.wide.s32 	%rd470, %r1364, 4;
	add.s64 	%rd471, %rd469, %rd470;
	ld.global.nc.f32 	%f3654, [%rd471];
$L__BB2_474:
	ld.param.u32 	%r2662, [_Z19sgemm_double_bufferILi32ELi32ELi32ELi4ELi4EEvPKfS1_Pfiii_param_5];
	ld.param.u32 	%r2244, [_Z19sgemm_double_bufferILi32ELi32ELi32ELi4ELi4EEvPKfS1_Pfiii_param_4];
	mov.u32 	%r1365, %ctaid.x;
	shl.b32 	%r1366, %r1365, 5;
	mov.u32 	%r1367, %tid.x;
	shl.b32 	%r1368, %r1367, 2;
	add.s32 	%r1369, %r1366, %r1368;
	add.s32 	%r1371, %r1369, 1;
	setp.ge.s32 	%p712, %r1371, %r2244;
	setp.lt.s32 	%p713, %r2662, 28;
	shl.b32 	%r1372, %r1367, 4;
	mov.u32 	%r1373, _ZZ19sgemm_double_bufferILi32ELi32ELi32ELi4ELi4EEvPKfS1_PfiiiE6smem_B;
	add.s32 	%r1374, %r1373, %r1372;
	st.shared.f32 	[%r1374+3456], %f3654;
	mov.f32 	%f3653, 0f00000000;
	or.pred  	%p714, %p713, %p712;
	@%p714 bra 	$L__BB2_476;
	ld.param.u32 	%r2245, [_Z19sgemm_double_bufferILi32ELi32ELi32ELi4ELi4EEvPKfS1_Pfiii_param_4];
	ld.param.u64 	%rd778, [_Z19sgemm_double_bufferILi32ELi32ELi32ELi4ELi4EEvPKfS1_Pfiii_param_1];
	mul.lo.s32 	%r1375, %r2245, 27;
	mov.u32 	%r1376, %ctaid.x;
	shl.b32 	%r1377, %r1376, 5;
	mov.u32 	%r1378, %tid.x;
	shl.b32 	%r1379, %r1378, 2;
	add.s32 	%r1380, %r1377, %r1379;
	cvta.to.global.u64 	%rd472, %rd778;
	mul.wide.u32 	%rd473, %r1380, 4;
	add.s64 	%rd474, %rd472, %rd473;
	mul.wide.s32 	%rd475, %r1375, 4;
	add.s64 	%rd476, %rd474, %rd475;
	ld.global.nc.f32 	%f3653, [%rd476+4];
$L__BB2_476:
	ld.param.u32 	%r2663, [_Z19sgemm_double_bufferILi32ELi32ELi32ELi4ELi4EEvPKfS1_Pfiii_param_5];
	ld.param.u32 	%r2246, [_Z19sgemm_double_bufferILi32ELi32ELi32ELi4ELi4EEvPKfS1_Pfiii_param_4];
	mov.u32 	%r1381, %ctaid.x;
	shl.b32 	%r1382, %r1381, 5;
	mov.u32 	%r1383, %tid.x;
	shl.b32 	%r1384, %r1383, 2;
	add.s32 	%r1385, %r1382, %r1384;
	add.s32 	%r1387, %r1385, 2;
	setp.ge.s32 	%p715, %r1387, %r2246;
	setp.lt.s32 	%p716, %r2663, 28;
	shl.b32 	%r1388, %r1383, 4;
	mov.u32 	%r1389, _ZZ19sgemm_double_bufferILi32ELi32ELi32ELi4ELi4EEvPKfS1_PfiiiE6smem_B;
	add.s32 	%r1390, %r1389, %r1388;
	st.shared.f32 	[%r1390+3460], %f3653;
	mov.f32 	%f3652, 0f00000000;
	or.pred  	%p717, %p716, %p715;
	@%p717 bra 	$L__BB2_478;
	ld.param.u32 	%r2247, [_Z19sgemm_double_bufferILi32ELi32ELi32ELi4ELi4EEvPKfS1_Pfiii_param_4];
	ld.param.u64 	%rd779, [_Z19sgemm_double_bufferILi32ELi32ELi32ELi4ELi4EEvPKfS1_Pfiii_param_1];
	mul.lo.s32 	%r1391, %r2247, 27;
	mov.u32 	%r1392, %ctaid.x;
	shl.b32 	%r1393, %r1392, 5;
	mov.u32 	%r1394, %tid.x;
	shl.b32 	%r1395, %r1394, 2;
	add.s32 	%r1396, %r1393, %r1395;
	cvta.to.global.u64 	%rd477, %rd779;
	mul.wide.u32 	%rd478, %r1396, 4;
	add.s64 	%rd479, %rd477, %rd478;
	mul.wide.s32 	%rd480, %r1391, 4;
	add.s64 	%rd481, %rd479, %rd480;
	ld.global.nc.f32 	%f3652, [%rd481+8];
$L__BB2_478:
	ld.param.u32 	%r2664, [_Z19sgemm_double_bufferILi32ELi32ELi32ELi4ELi4EEvPKfS1_Pfiii_param_5];
	ld.param.u32 	%r2248, [_Z19sgemm_double_bufferILi32ELi32ELi32ELi4ELi4EEvPKfS1_Pfiii_param_4];
	mov.u32 	%r1397, %ctaid.x;
	shl.b32 	%r1398, %r1397, 5;
	mov.u32 	%r1399, %tid.x;
	shl.b32 	%r1400, %r1399, 2;
	add.s32 	%r1401, %r1398, %r1400;
	add.s32 	%r1403, %r1401, 3;
	setp.ge.s32 	%p718, %r1403, %r2248;
	setp.lt.s32 	%p719, %r2664, 28;
	shl.b32 	%r1404, %r1399, 4;
	mov.u32 	%r1405, _ZZ19sgemm_double_bufferILi32ELi32ELi32ELi4ELi4EEvPKfS1_PfiiiE6smem_B;
	add.s32 	%r1406, %r1405, %r1404;
	st.shared.f32 	[%r1406+3464], %f3652;
	mov.f32 	%f3651, 0f00000000;
	or.pred  	%p720, %p719, %p718;
	@%p720 bra 	$L__BB2_480;
	ld.param.u32 	%r2249, [_Z19sgemm_double_bufferILi32ELi32ELi32ELi4ELi4EEvPKfS1_Pfiii_param_4];
	ld.param.u64 	%rd780, [_Z19sgemm_double_bufferILi32ELi32ELi32ELi4ELi4EEvPKfS1_Pfiii_param_1];
	mul.lo.s32 	%r1407, %r2249, 27;
	mov.u32 	%r1408, %ctaid.x;
	shl.b32 	%r1409, %r1408, 5;
	mov.u32 	%r1410, %tid.x;
	shl.b32 	%r1411, %r1410, 2;
	add.s32 	%r1412, %r1409, %r1411;
	cvta.to.global.u64 	%rd482, %rd780;
	mul.wide.u32 	%rd483, %r1412, 4;
	add.s64 	%rd484, %rd482, %rd483;
	mul.wide.s32 	%rd485, %r1407, 4;
	add.s64 	%rd486, %rd484, %rd485;
	ld.global.nc.f32 	%f3651, [%rd486+12];
$L__BB2_480:
	ld.param.u32 	%r2665, [_Z19sgemm_double_bufferILi32ELi32ELi32ELi4ELi4EEvPKfS1_Pfiii_param_5];
	ld.param.u32 	%r2250, [_Z19sgemm_double_bufferILi32ELi32ELi32ELi4ELi4EEvPKfS1_Pfiii_param_4];
	mov.u32 	%r1413, %ctaid.x;
	shl.b32 	%r1414, %r1413, 5;
	mov.u32 	%r1415, %tid.x;
	shl.b32 	%r1416, %r1415, 2;
	add.s32 	%r1417, %r1414, %r1416;
	setp.ge.s32 	%p721, %r1417, %r2250;
	setp.lt.s32 	%p722, %r2665, 29;
	shl.b32 	%r1419, %r1415, 4;
	mov.u32 	%r1420, _ZZ19sgemm_double_bufferILi32ELi32ELi32ELi4ELi4EEvPKfS1_PfiiiE6smem_B;
	add.s32 	%r1421, %r1420, %r1419;
	st.shared.f32 	[%r1421+3468], %f3651;
	mov.f32 	%f3650, 0f00000000;
	or.pred  	%p723, %p722, %p721;
	@%p723 bra 	$L__BB2_482;
	ld.param.u32 	%r2251, [_Z19sgemm_double_bufferILi32ELi32ELi32ELi4ELi4EEvPKfS1_Pfiii_param_4];
	ld.param.u64 	%rd781, [_Z19sgemm_double_bufferILi32ELi32ELi32ELi4ELi4EEvPKfS1_Pfiii_param_1];
	mov.u32 	%r1422, %ctaid.x;
	shl.b32 	%r1423, %r1422, 5;
	mov.u32 	%r1424, %tid.x;
	shl.b32 	%r1425, %r1424, 2;
	add.s32 	%r1426, %r1423, %r1425;
	mad.lo.s32 	%r1427, %r2251, 28, %r1426;
	cvta.to.global.u64 	%rd487, %rd781;
	mul.wide.s32 	%rd488, %r1427, 4;
	add.s64 	%rd489, %rd487, %rd488;
	ld.global.nc.f32 	%f3650, [%rd489];
$L__BB2_482:
	ld.param.u32 	%r2666, [_Z19sgemm_double_bufferILi32ELi32ELi32ELi4ELi4EEvPKfS1_Pfiii_param_5];
	ld.param.u32 	%r2252, [_Z19sgemm_double_bufferILi32ELi32ELi32ELi4ELi4EEvPKfS1_Pfiii_param_4];
	mov.u32 	%r1428, %ctaid.x;
	shl.b32 	%r1429, %r1428, 5;
	mov.u32 	%r1430, %tid.x;
	shl.b32 	%r1431, %r1430, 2;
	add.s32 	%r1432, %r1429, %r1431;
	add.s32 	%r1434, %r1432, 1;
	setp.ge.s32 	%p724, %r1434, %r2252;
	setp.lt.s32 	%p725, %r2666, 29;
	shl.b32 	%r1435, %r1430, 4;
	mov.u32 	%r1436, _ZZ19sgemm_double_bufferILi32ELi32ELi32ELi4ELi4EEvPKfS1_PfiiiE6smem_B;
	add.s32 	%r1437, %r1436, %r1435;
	st.shared.f32 	[%r1437+3584], %f3650;
	mov.f32 	%f3649, 0f00000000;
	or.pred  	%p726, %p725, %p724;
	@%p726 bra 	$L__BB2_484;
	ld.param.u32 	%r2253, [_Z19sgemm_double_bufferILi32ELi32ELi32ELi4ELi4EEvPKfS1_Pfiii_param_4];
	ld.param.u64 	%rd782, [_Z19sgemm_double_bufferILi32ELi32ELi32ELi4ELi4EEvPKfS1_Pfiii_param_1];
	mul.lo.s32 	%r1438, %r2253, 28;
	mov.u32 	%r1439, %ctaid.x;
	shl.b32 	%r1440, %r1439, 5;
	mov.u32 	%r1441, %tid.x;
	shl.b32 	%r1442, %r1441, 2;
	add.s32 	%r1443, %r1440, %r1442;
	cvta.to.global.u64 	%rd490, %rd782;
	mul.wide.u32 	%rd491, %r1443, 4;
	add.s64 	%rd492, %rd490, %rd491;
	mul.wide.s32 	%rd493, %r1438, 4;
	add.s64 	%rd494, %rd492, %rd493;
	ld.global.nc.f32 	%f3649, [%rd494+4];
$L__BB2_484:
	ld.param.u32 	%r2667, [_Z19sgemm_double_bufferILi32ELi32ELi32ELi4ELi4EEvPKfS1_Pfiii_param_5];
	ld.param.u32 	%r2254, [_Z19sgemm_double_bufferILi32ELi32ELi32ELi4ELi4EEvPKfS1_Pfiii_param_4];
	mov.u32 	%r1444, %ctaid.x;
	shl.b32 	%r1445, %r1444, 5;
	mov.u32 	%r1446, %tid.x;
	shl.b32 	%r1447, %r1446, 2;
	add.s32 	%r1448, %r1445, %r1447;
	add.s32 	%r1450, %r1448, 2;
	setp.ge.s32 	%p727, %r1450, %r2254;
	setp.lt.s32 	%p728, %r2667, 29;
	shl.b32 	%r1451, %r1446, 4;
	mov.u32 	%r1452, _ZZ19sgemm_double_bufferILi32ELi32ELi32ELi4ELi4EEvPKfS1_PfiiiE6smem_B;
	add.s32 	%r1453, %r1452, %r1451;
	st.shared.f32 	[%r1453+3588], %f3649;
	mov.f32 	%f3648, 0f00000000;
	or.pred  	%p729, %p728, %p727;
	@%p729 bra 	$L__BB2_486;
	ld.param.u32 	%r2255, [_Z19sgemm_double_bufferILi32ELi32ELi32ELi4ELi4EEvPKfS1_Pfiii_param_4];
	ld.param.u64 	%rd783, [_Z19sgemm_double_bufferILi32ELi32ELi32ELi4ELi4EEvPKfS1_Pfiii_param_1];
	mul.lo.s32 	%r1454, %r2255, 28;
	mov.u32 	%r1455, %ctaid.x;
	shl.b32 	%r1456, %r1455, 5;
	mov.u32 	%r1457, %tid.x;
	shl.b32 	%r1458, %r1457, 2;
	add.s32 	%r1459, %r1456, %r1458;
	cvta.to.global.u64 	%rd495, %rd783;
	mul.wide.u32 	%rd496, %r1459, 4;
	add.s64 	%rd497, %rd495, %rd496;
	mul.wide.s32 	%rd498, %r1454, 4;
	add.s64 	%rd499, %rd497, %rd498;
	ld.global.nc.f32 	%f3648, [%rd499+8];
$L__BB2_486:
	ld.param.u32 	%r2668, [_Z19sgemm_double_bufferILi32ELi32ELi32ELi4ELi4EEvPKfS1_Pfiii_param_5];
	ld.param.u32 	%r2256, [_Z19sgemm_double_bufferILi32ELi32ELi32ELi4ELi4EEvPKfS1_Pfiii_param_4];
	mov.u32 	%r1460, %ctaid.x;
	shl.b32 	%r1461, %r1460, 5;
	mov.u32 	%r1462, %tid.x;
	shl.b32 	%r1463, %r1462, 2;
	add.s32 	%r1464, %r1461, %r1463;
	add.s32 	%r1466, %r1464, 3;
	setp.ge.s32 	%p730, %r1466, %r2256;
	setp.lt.s32 	%p731, %r2668, 29;
	shl.b32 	%r1467, %r1462, 4;
	mov.u32 	%r1468, _ZZ19sgemm_double_bufferILi32ELi32ELi32ELi4ELi4EEvPKfS1_PfiiiE6smem_B;
	add.s32 	%r1469, %r1468, %r1467;
	st.shared.f32 	[%r1469+3592], %f3648;
	mov.f32 	%f3647, 0f00000000;
	or.pred  	%p732, %p731, %p730;
	@%p732 bra 	$L__BB2_488;
	ld.param.u32 	%r2257, [_Z19sgemm_double_bufferILi32ELi32ELi32ELi4ELi4EEvPKfS1_Pfiii_param_4];
	ld.param.u64 	%rd784, [_Z19sgemm_double_bufferILi32ELi32ELi32ELi4ELi4EEvPKfS1_Pfiii_param_1];
	mul.lo.s32 	%r1470, %r2257, 28;
	mov.u32 	%r1471, %ctaid.x;
	shl.b32 	%r1472, %r1471, 5;
	mov.u32 	%r1473, %tid.x;
	shl.b32 	%r1474, %r1473, 2;
	add.s32 	%r1475, %r1472, %r1474;
	cvta.to.global.u64 	%rd500, %rd784;
	mul.wide.u32 	%rd501, %r1475, 4;
	add.s64 	%rd502, %rd500, %rd501;
	mul.wide.s32 	%rd503, %r1470, 4;
	add.s64 	%rd504, %rd502, %rd503;
	ld.global.nc.f32 	%f3647, [%rd504+12];
$L__BB2_488:
	ld.param.u32 	%r2669, [_Z19sgemm_double_bufferILi32ELi32ELi32ELi4ELi4EEvPKfS1_Pfiii_param_5];
	ld.param.u32 	%r2258, [_Z19sgemm_double_bufferILi32ELi32ELi32ELi4ELi4EEvPKfS1_Pfiii_param_4];
	mov.u32 	%r1476, %ctaid.x;
	shl.b32 	%r1477, %r1476, 5;
	mov.u32 	%r1478, %tid.x;
	shl.b32 	%r1479, %r1478, 2;
	add.s32 	%r1480, %r1477, %r1479;
	setp.ge.s32 	%p733, %r1480, %r2258;
	setp.lt.s32 	%p734, %r2669, 30;
	shl.b32 	%r1482, %r1478, 4;
	mov.u32 	%r1483, _ZZ19sgemm_double_bufferILi32ELi32ELi32ELi4ELi4EEvPKfS1_PfiiiE6smem_B;
	add.s32 	%r1484, %r1483, %r1482;
	st.shared.f32 	[%r1484+3596], %f3647;
	mov.f32 	%f3646, 0f00000000;
	or.pred  	%p735, %p734, %p733;
	@%p735 bra 	$L__BB2_490;
	ld.param.u32 	%r2259, [_Z19sgemm_double_bufferILi32ELi32ELi32ELi4ELi4EEvPKfS1_Pfiii_param_4];
	ld.param.u64 	%rd785, [_Z19sgemm_double_bufferILi32ELi32ELi32ELi4ELi4EEvPKfS1_Pfiii_param_1];
	mov.u32 	%r1485, %ctaid.x;
	shl.b32 	%r1486, %r1485, 5;
	mov.u32 	%r1487, %tid.x;
	shl.b32 	%r1488, %r1487, 2;
	add.s32 	%r1489, %r1486, %r1488;
	mad.lo.s32 	%r1490, %r2259, 29, %r1489;
	cvta.to.global.u64 	%rd505, %rd785;
	mul.wide.s32 	%rd506, %r1490, 4;
	add.s64 	%rd507, %rd505, %rd506;
	ld.global.nc.f32 	%f3646, [%rd507];
$L__BB2_490:
	ld.param.u32 	%r2670, [_Z19sgemm_double_bufferILi32ELi32ELi32ELi4ELi4EEvPKfS1_Pfiii_param_5];
	ld.param.u32 	%r2260, [_Z19sgemm_double_bufferILi32ELi32ELi32ELi4ELi4EEvPKfS1_Pfiii_param_4];
	mov.u32 	%r1491, %ctaid.x;
	shl.b32 	%r1492, %r1491, 5;
	mov.u32 	%r1493, %tid.x;
	shl.b32 	%r1494, %r1493, 2;
	add.s32 	%r1495, %r1492, %r1494;
	add.s32 	%r1497, %r1495, 1;
	setp.ge.s32 	%p736, %r1497, %r2260;
	setp.lt.s32 	%p737, %r2670, 30;
	shl.b32 	%r1498, %r1493, 4;
	mov.u32 	%r1499, _ZZ19sgemm_double_bufferILi32ELi32ELi32ELi4ELi4EEvPKfS1_PfiiiE6smem_B;
	add.s32 	%r1500, %r1499, %r1498;
	st.shared.f32 	[%r1500+3712], %f3646;
	mov.f32 	%f3645, 0f00000000;
	or.pred  	%p738, %p737, %p736;
	@%p738 bra 	$L__BB2_492;
	ld.param.u32 	%r2261, [_Z19sgemm_double_bufferILi32ELi32ELi32ELi4ELi4EEvPKfS1_Pfiii_param_4];
	ld.param.u64 	%rd786, [_Z19sgemm_double_bufferILi32ELi32ELi32ELi4ELi4EEvPKfS1_Pfiii_param_1];
	mul.lo.s32 	%r1501, %r2261, 29;
	mov.u32 	%r1502, %ctaid.x;
	shl.b32 	%r1503, %r1502, 5;
	mov.u32 	%r1504, %tid.x;
	shl.b32 	%r1505, %r1504, 2;
	add.s32 	%r1506, %r1503, %r1505;
	cvta.to.global.u64 	%rd508, %rd786;
	mul.wide.u32 	%rd509, %r1506, 4;
	add.s64 	%rd510, %rd508, %rd509;
	mul.wide.s32 	%rd511, %r1501, 4;
	add.s64 	%rd512, %rd510, %rd511;
	ld.global.nc.f32 	%f3645, [%rd512+4];
$L__BB2_492:
	ld.param.u32 	%r2671, [_Z19sgemm_double_bufferILi32ELi32ELi32ELi4ELi4EEvPKfS1_Pfiii_param_5];
	ld.param.u32 	%r2262, [_Z19sgemm_double_bufferILi32ELi32ELi32ELi4ELi4EEvPKfS1_Pfiii_param_4];
	mov.u32 	%r1507, %ctaid.x;
	shl.b32 	%r1508, %r1507, 5;
	mov.u32 	%r1509, %tid.x;
	shl.b32 	%r1510, %r1509, 2;
	add.s32 	%r1511, %r1508, %r1510;
	add.s32 	%r1513, %r1511, 2;
	setp.ge.s32 	%p739, %r1513, %r2262;
	setp.lt.s32 	%p740, %r2671, 30;
	shl.b32 	%r1514, %r1509, 4;
	mov.u32 	%r1515, _ZZ19sgemm_double_bufferILi32ELi32ELi32ELi4ELi4EEvPKfS1_PfiiiE6smem_B;
	add.s32 	%r1516, %r1515, %r1514;
	st.shared.f32 	[%r1516+3716], %f3645;
	mov.f32 	%f3644, 0f00000000;
	or.pred  	%p741, %p740, %p739;
	@%p741 bra 	$L__BB2_494;
	ld.param.u32 	%r2263, [_Z19sgemm_double_bufferILi32ELi32ELi32ELi4ELi4EEvPKfS1_Pfiii_param_4];
	ld.param.u64 	%rd787, [_Z19sgemm_double_bufferILi32ELi32ELi32ELi4ELi4EEvPKfS1_Pfiii_param_1];
	mul.lo.s32 	%r1517, %r2263, 29;
	mov.u32 	%r1518, %ctaid.x;
	shl.b32 	%r1519, %r1518, 5;
	mov.u32 	%r1520, %tid.x;
	shl.b32 	%r1521, %r1520, 2;
	add.s32 	%r1522, %r1519, %r1521;
	cvta.to.global.u64 	%rd513, %rd787;
	mul.wide.u32 	%rd514, %r1522, 4;
	add.s64 	%rd515, %rd513, %rd514;
	mul.wide.s32 	%rd516, %r1517, 4;
	add.s64 	%rd517, %rd515, %rd516;
	ld.global.nc.f32 	%f3644, [%rd517+8];
$L__BB2_494:
	ld.param.u32 	%r2672, [_Z19sgemm_double_bufferILi32ELi32ELi32ELi4ELi4EEvPKfS1_Pfiii_param_5];
	ld.param.u32 	%r2264, [_Z19sgemm_double_bufferILi32ELi32ELi32ELi4ELi4EEvPKfS1_Pfiii_param_4];
	mov.u32 	%r1523, %ctaid.x;
	shl.b32 	%r1524, %r1523, 5;
	mov.u32 	%r1525, %tid.x;
	shl.b32 	%r1526, %r1525, 2;
	add.s32 	%r1527, %r1524, %r1526;
	add.s32 	%r1529, %r1527, 3;
	setp.ge.s32 	%p742, %r1529, %r2264;
	setp.lt.s32 	%p743, %r2672, 30;
	shl.b32 	%r1530, %r1525, 4;
	mov.u32 	%r1531, _ZZ19sgemm_double_bufferILi32ELi32ELi32ELi4ELi4EEvPKfS1_PfiiiE6smem_B;
	add.s32 	%r1532, %r1531, %r1530;
	st.shared.f32 	[%r1532+3720], %f3644;
	mov.f32 	%f3643, 0f00000000;
	or.pred  	%p744, %p743, %p742;
	@%p744 bra 	$L__BB2_496;
	ld.param.u32 	%r2265, [_Z19sgemm_double_bufferILi32ELi32ELi32ELi4ELi4EEvPKfS1_Pfiii_param_4];
	ld.param.u64 	%rd788, [_Z19sgemm_double_bufferILi32ELi32ELi32ELi4ELi4EEvPKfS1_Pfiii_param_1];
	mul.lo.s32 	%r1533, %r2265, 29;
	mov.u32 	%r1534, %ctaid.x;
	shl.b32 	%r1535, %r1534, 5;
	mov.u32 	%r1536, %tid.x;
	shl.b32 	%r1537, %r1536, 2;
	add.s32 	%r1538, %r1535, %r1537;
	cvta.to.global.u64 	%rd518, %rd788;
	mul.wide.u32 	%rd519, %r1538, 4;
	add.s64 	%rd520, %rd518, %rd519;
	mul.wide.s32 	%rd521, %r1533, 4;
	add.s64 	%rd522, %rd520, %rd521;
	ld.global.nc.f32 	%f3643, [%rd522+12];
$L__BB2_496:
	ld.param.u32 	%r2673, [_Z19sgemm_double_bufferILi32ELi32ELi32ELi4ELi4EEvPKfS1_Pfiii_param_5];
	ld.param.u32 	%r2266, [_Z19sgemm_double_bufferILi32ELi32ELi32ELi4ELi4EEvPKfS1_Pfiii_param_4];
	mov.u32 	%r1539, %ctaid.x;
	shl.b32 	%r1540, %r1539, 5;
	mov.u32 	%r1541, %tid.x;
	shl.b32 	%r1542, %r1541, 2;
	add.s32 	%r1543, %r1540, %r1542;
	setp.ge.s32 	%p745, %r1543, %r2266;
	setp.lt.s32 	%p746, %r2673, 31;
	shl.b32 	%r1545, %r1541, 4;
	mov.u32 	%r1546, _ZZ19sgemm_double_bufferILi32ELi32ELi32ELi4ELi4EEvPKfS1_PfiiiE6smem_B;
	add.s32 	%r1547, %r1546, %r1545;
	st.shared.f32 	[%r1547+3724], %f3643;
	mov.f32 	%f3642, 0f00000000;
	or.pred  	%p747, %p746, %p745;
	@%p747 bra 	$L__BB2_498;
	ld.param.u32 	%r2267, [_Z19sgemm_double_bufferILi32ELi32ELi32ELi4ELi4EEvPKfS1_Pfiii_param_4];
	ld.param.u64 	%rd789, [_Z19sgemm_double_bufferILi32ELi32ELi32ELi4ELi4EEvPKfS1_Pfiii_param_1];
	mov.u32 	%r1548, %ctaid.x;
	shl.b32 	%r1549, %r1548, 5;
	mov.u32 	%r1550, %tid.x;
	shl.b32 	%r1551, %r1550, 2;
	add.s32 	%r1552, %r1549, %r1551;
	mad.lo.s32 	%r1553, %r2267, 30, %r1552;
	cvta.to.global.u64 	%rd523, %rd789;
	mul.wide.s32 	%rd524, %r1553, 4;
	add.s64 	%rd525, %rd523, %rd524;
	ld.global.nc.f32 	%f3642, [%rd525];
$L__BB2_498:
	ld.param.u32 	%r2674, [_Z19sgemm_double_bufferILi32ELi32ELi32ELi4ELi4EEvPKfS1_Pfiii_param_5];
	ld.param.u32 	%r2268, [_Z19sgemm_double_bufferILi32ELi32ELi32ELi4ELi4EEvPKfS1_Pfiii_param_4];
	mov.u32 	%r1554, %ctaid.x;
	shl.b32 	%r1555, %r1554, 5;
	mov.u32 	%r1556, %tid.x;
	shl.b32 	%r1557, %r1556, 2;
	add.s32 	%r1558, %r1555, %r1557;
	add.s32 	%r1560, %r1558, 1;
	setp.ge.s32 	%p748, %r1560, %r2268;
	setp.lt.s32 	%p749, %r2674, 31;
	shl.b32 	%r1561, %r1556, 4;
	mov.u32 	%r1562, _ZZ19sgemm_double_bufferILi32ELi32ELi32ELi4ELi4EEvPKfS1_PfiiiE6smem_B;
	add.s32 	%r1563, %r1562, %r1561;
	st.shared.f32 	[%r1563+3840], %f3642;
	mov.f32 	%f3641, 0f00000000;
	or.pred  	%p750, %p749, %p748;
	@%p750 bra 	$L__BB2_500;
	ld.param.u32 	%r2269, [_Z19sgemm_double_bufferILi32ELi32ELi32ELi4ELi4EEvPKfS1_Pfiii_param_4];
	ld.param.u64 	%rd790, [_Z19sgemm_double_bufferILi32ELi32ELi32ELi4ELi4EEvPKfS1_Pfiii_param_1];
	mul.lo.s32 	%r1564, %r2269, 30;
	mov.u32 	%r1565, %ctaid.x;
	shl.b32 	%r1566, %r1565, 5;
	mov.u32 	%r1567, %tid.x;
	shl.b32 	%r1568, %r1567, 2;
	add.s32 	%r1569, %r1566, %r1568;
	cvta.to.global.u64 	%rd526, %rd790;
	mul.wide.u32 	%rd527, %r1569, 4;
	add.s64 	%rd528, %rd526, %rd527;
	mul.wide.s32 	%rd529, %r1564, 4;
	add.s64 	%rd530, %rd528, %rd529;
	ld.global.nc.f32 	%f3641, [%rd530+4];
$L__BB2_500:
	ld.param.u32 	%r2675, [_Z19sgemm_double_bufferILi32ELi32ELi32ELi4ELi4EEvPKfS1_Pfiii_param_5];
	ld.param.u32 	%r2270, [_Z19sgemm_double_bufferILi32ELi32ELi32ELi4ELi4EEvPKfS1_Pfiii_param_4];
	mov.u32 	%r1570, %ctaid.x;
	shl.b32 	%r1571, %r1570, 5;
	mov.u32 	%r1572, %tid.x;
	shl.b32 	%r1573, %r1572, 2;
	add.s32 	%r1574, %r1571, %r1573;
	add.s32 	%r1576, %r1574, 2;
	setp.ge.s32 	%p751, %r1576, %r2270;
	setp.lt.s32 	%p752, %r2675, 31;
	shl.b32 	%r1577, %r1572, 4;
	mov.u32 	%r1578, _ZZ19sgemm_double_bufferILi32ELi32ELi32ELi4ELi4EEvPKfS1_PfiiiE6smem_B;
	add.s32 	%r1579, %r1578, %r1577;
	st.shared.f32 	[%r1579+3844], %f3641;
	mov.f32 	%f3640, 0f00000000;
	or.pred  	%p753, %p752, %p751;
	@%p753 bra 	$L__BB2_502;
	ld.param.u32 	%r2271, [_Z19sgemm_double_bufferILi32ELi32ELi32ELi4ELi4EEvPKfS1_Pfiii_param_4];
	ld.param.u64 	%rd791, [_Z19sgemm_double_bufferILi32ELi32ELi32ELi4ELi4EEvPKfS1_Pfiii_param_1];
	mul.lo.s32 	%r1580, %r2271, 30;
	mov.u32 	%r1581, %ctaid.x;
	shl.b32 	%r1582, %r1581, 5;
	mov.u32 	%r1583, %tid.x;
	shl.b32 	%r1584, %r1583, 2;
	add.s32 	%r1585, %r1582, %r1584;
	cvta.to.global.u64 	%rd531, %rd791;
	mul.wide.u32 	%rd532, %r1585, 4;
	add.s64 	%rd533, %rd531, %rd532;
	mul.wide.s32 	%rd534, %r1580, 4;
	add.s64 	%rd535, %rd533, %rd534;
	ld.global.nc.f32 	%f3640, [%rd535+8];
$L__BB2_502:
	ld.param.u32 	%r2676, [_Z19sgemm_double_bufferILi32ELi32ELi32ELi4ELi4EEvPKfS1_Pfiii_param_5];
	ld.param.u32 	%r2272, [_Z19sgemm_double_bufferILi32ELi32ELi32ELi4ELi4EEvPKfS1_Pfiii_param_4];
	mov.u32 	%r1586, %ctaid.x;
	shl.b32 	%r1587, %r1586, 5;
	mov.u32 	%r1588, %tid.x;
	shl.b32 	%r1589, %r1588, 2;
	add.s32 	%r1590, %r1587, %r1589;
	add.s32 	%r1592, %r1590, 3;
	setp.ge.s32 	%p754, %r1592, %r2272;
	setp.lt.s32 	%p755, %r2676, 31;
	shl.b32 	%r1593, %r1588, 4;
	mov.u32 	%r1594, _ZZ19sgemm_double_bufferILi32ELi32ELi32ELi4ELi4EEvPKfS1_PfiiiE6smem_B;
	add.s32 	%r1595, %r1594, %r1593;
	st.shared.f32 	[%r1595+3848], %f3640;
	mov.f32 	%f3639, 0f00000000;
	or.pred  	%p756, %p755, %p754;
	@%p756 bra 	$L__BB2_504;
	ld.param.u32 	%r2273, [_Z19sgemm_double_bufferILi32ELi32ELi32ELi4ELi4EEvPKfS1_Pfiii_param_4];
	ld.param.u64 	%rd792, [_Z19sgemm_double_bufferILi32ELi32ELi32ELi4ELi4EEvPKfS1_Pfiii_param_1];
	mul.lo.s32 	%r1596, %r2273, 30;
	mov.u32 	%r1597, %ctaid.x;
	shl.b32 	%r1598, %r1597, 5;
	mov.u32 	%r1599, %tid.x;
	shl.b32 	%r1600, %r1599, 2;
	add.s32 	%r1601, %r1598, %r1600;
	cvta.to.global.u64 	%rd536, %rd792;
	mul.wide.u32 	%rd537, %r1601, 4;
	add.s64 	%rd538, %rd536, %rd537;
	mul.wide.s32 	%rd539, %r1596, 4;
	add.s64 	%rd540, %rd538, %rd539;
	ld.global.nc.f32 	%f3639, [%rd540+12];
$L__BB2_504:
	ld.param.u32 	%r2677, [_Z19sgemm_double_bufferILi32ELi32ELi32ELi4ELi4EEvPKfS1_Pfiii_param_5];
	ld.param.u32 	%r2274, [_Z19sgemm_double_bufferILi32ELi32ELi32ELi4ELi4EEvPKfS1_Pfiii_param_4];
	mov.u32 	%r1602, %ctaid.x;
	shl.b32 	%r1603, %r1602, 5;
	mov.u32 	%r1604, %tid.x;
	shl.b32 	%r1605, %r1604, 2;
	add.s32 	%r1606, %r1603, %r1605;
	setp.ge.s32 	%p757, %r1606, %r2274;
	setp.lt.s32 	%p758, %r2677, 32;
	shl.b32 	%r1608, %r1604, 4;
	mov.u32 	%r1609, _ZZ19sgemm_double_bufferILi32ELi32ELi32ELi4ELi4EEvPKfS1_PfiiiE6smem_B;
	add.s32 	%r1610, %r1609, %r1608;
	st.shared.f32 	[%r1610+3852], %f3639;
	mov.f32 	%f3638, 0f00000000;
	or.pred  	%p759, %p758, %p757;
	@%p759 bra 	$L__BB2_506;
	ld.param.u32 	%r2275, [_Z19sgemm_double_bufferILi32ELi32ELi32ELi4ELi4EEvPKfS1_Pfiii_param_4];
	ld.param.u64 	%rd793, [_Z19sgemm_double_bufferILi32ELi32ELi32ELi4ELi4EEvPKfS1_Pfiii_param_1];
	mov.u32 	%r1611, %ctaid.x;
	shl.b32 	%r1612, %r1611, 5;
	mov.u32 	%r1613, %tid.x;
	shl.b32 	%r1614, %r1613, 2;
	add.s32 	%r1615, %r1612, %r1614;
	mad.lo.s32 	%r1616, %r2275, 31, %r1615;
	cvta.to.global.u64 	%rd541, %rd793;
	mul.wide.s32 	%rd542, %r1616, 4;
	add.s64 	%rd543, %rd541, %rd542;
	ld.global.nc.f32 	%f3638, [%rd543];
$L__BB2_506:
	ld.param.u32 	%r2678, [_Z19sgemm_double_bufferILi32ELi32ELi32ELi4ELi4EEvPKfS1_Pfiii_param_5];
	ld.param.u32 	%r2276, [_Z19sgemm_double_bufferILi32ELi32ELi32ELi4ELi4EEvPKfS1_Pfiii_param_4];
	mov.u32 	%r1617, %ctaid.x;
	shl.b32 	%r1618, %r1617, 5;
	mov.u32 	%r1619, %tid.x;
	shl.b32 	%r1620, %r1619, 2;
	add.s32 	%r1621, %r1618, %r1620;
	add.s32 	%r1623, %r1621, 1;
	setp.ge.s32 	%p760, %r1623, %r2276;
	setp.lt.s32 	%p761, %r2678, 32;
	shl.b32 	%r1624, %r1619, 4;
	mov.u32 	%r1625, _ZZ19sgemm_double_bufferILi32ELi32ELi32ELi4ELi4EEvPKfS1_PfiiiE6smem_B;
	add.s32 	%r1626, %r1625, %r1624;
	st.shared.f32 	[%r1626+3968], %f3638;
	mov.f32 	%f3637, 0f00000000;
	or.pred  	%p762, %p761, %p760;
	@%p762 bra 	$L__BB2_508;
	ld.param.u32 	%r2277, [_Z19sgemm_double_bufferILi32ELi32ELi32ELi4ELi4EEvPKfS1_Pfiii_param_4];
	ld.param.u64 	%rd794, [_Z19sgemm_double_bufferILi32ELi32ELi32ELi4ELi4EEvPKfS1_Pfiii_param_1];
	mul.lo.s32 	%r1627, %r2277, 31;
	mov.u32 	%r1628, %ctaid.x;
	shl.b32 	%r1629, %r1628, 5;
	mov.u32 	%r1630, %tid.x;
	shl.b32 	%r1631, %r1630, 2;
	add.s32 	%r1632, %r1629, %r1631;
	cvta.to.global.u64 	%rd544, %rd794;
	mul.wide.u32 	%rd545, %r1632, 4;
	add.s64 	%rd546, %rd544, %rd545;
	mul.wide.s32 	%rd547, %r1627, 4;
	add.s64 	%rd548, %rd546, %rd547;
	ld.global.nc.f32 	%f3637, [%rd548+4];
$L__BB2_508:
	ld.param.u32 	%r2679, [_Z19sgemm_double_bufferILi32ELi32ELi32ELi4ELi4EEvPKfS1_Pfiii_param_5];
	ld.param.u32 	%r2278, [_Z19sgemm_double_bufferILi32ELi32ELi32ELi4ELi4EEvPKfS1_Pfiii_param_4];
	mov.u32 	%r1633, %ctaid.x;
	shl.b32 	%r1634, %r1633, 5;
	mov.u32 	%r1635, %tid.x;
	shl.b32 	%r1636, %r1635, 2;
	add.s32 	%r1637, %r1634, %r1636;
	add.s32 	%r1639, %r1637, 2;
	setp.ge.s32 	%p763, %r1639, %r2278;
	setp.lt.s32 	%p764, %r2679, 32;
	shl.b32 	%r1640, %r1635, 4;
	mov.u32 	%r1641, _ZZ19sgemm_double_bufferILi32ELi32ELi32ELi4ELi4EEvPKfS1_PfiiiE6smem_B;
	add.s32 	%r1642, %r1641, %r1640;
	st.shared.f32 	[%r1642+3972], %f3637;
	mov.f32 	%f3636, 0f00000000;
	or.pred  	%p765, %p764, %p763;
	@%p765 bra 	$L__BB2_510;
	ld.param.u32 	%r2279, [_Z19sgemm_double_bufferILi32ELi32ELi32ELi4ELi4EEvPKfS1_Pfiii_param_4];
	ld.param.u64 	%rd795, [_Z19sgemm_double_bufferILi32ELi32ELi32ELi4ELi4EEvPKfS1_Pfiii_param_1];
	mul.lo.s32 	%r1643, %r2279, 31;
	mov.u32 	%r1644, %ctaid.x;
	shl.b32 	%r1645, %r1644, 5;
	mov.u32 	%r1646, %tid.x;
	shl.b32 	%r1647, %r1646, 2;
	add.s32 	%r1648, %r1645, %r1647;
	cvta.to.global.u64 	%rd549, %rd795;
	mul.wide.u32 	%rd550, %r1648, 4;
	add.s64 	%rd551, %rd549, %rd550;
	mul.wide.s32 	%rd552, %r1643, 4;
	add.s64 	%rd553, %rd551, %rd552;
	ld.global.nc.f32 	%f3636, [%rd553+8];
$L__BB2_510:
	ld.param.u32 	%r2680, [_Z19sgemm_double_bufferILi32ELi32ELi32ELi4ELi4EEvPKfS1_Pfiii_param_5];
	ld.param.u32 	%r2280, [_Z19sgemm_double_bufferILi32ELi32ELi32ELi4ELi4EEvPKfS1_Pfiii_param_4];
	mov.u32 	%r1649, %ctaid.x;
	shl.b32 	%r1650, %r1649, 5;
	mov.u32 	%r1651, %tid.x;
	shl.b32 	%r1652, %r1651, 2;
	add.s32 	%r1653, %r1650, %r1652;
	add.s32 	%r1655, %r1653, 3;
	setp.ge.s32 	%p766, %r1655, %r2280;
	setp.lt.s32 	%p767, %r2680, 32;
	shl.b32 	%r1656, %r1651, 4;
	mov.u32 	%r1657, _ZZ19sgemm_double_bufferILi32ELi32ELi32ELi4ELi4EEvPKfS1_PfiiiE6smem_B;
	add.s32 	%r1658, %r1657, %r1656;
	st.shared.f32 	[%r1658+3976], %f3636;
	mov.f32 	%f3635, 0f00000000;
	or.pred  	%p768, %p767, %p766;
	@%p768 bra 	$L__BB2_512;
	ld.param.u32 	%r2281, [_Z19sgemm_double_bufferILi32ELi32ELi32ELi4ELi4EEvPKfS1_Pfiii_param_4];
	ld.param.u64 	%rd796, [_Z19sgemm_double_bufferILi32ELi32ELi32ELi4ELi4EEvPKfS1_Pfiii_param_1];
	mul.lo.s32 	%r1659, %r2281, 31;
	mov.u32 	%r1660, %ctaid.x;
	shl.b32 	%r1661, %r1660, 5;
	mov.u32 	%r1662, %tid.x;
	shl.b32 	%r1663, %r1662, 2;
	add.s32 	%r1664, %r1661, %r1663;
	cvta.to.global.u64 	%rd554, %rd796;
	mul.wide.u32 	%rd555, %r1664, 4;
	add.s64 	%rd556, %rd554, %rd555;
	mul.wide.s32 	%rd557, %r1659, 4;
	add.s64 	%rd558, %rd556, %rd557;
	ld.global.nc.f32 	%f3635, [%rd558+12];
$L__BB2_512:
	ld.param.u32 	%r2681, [_Z19sgemm_double_bufferILi32ELi32ELi32ELi4ELi4EEvPKfS1_Pfiii_param_5];
	mov.u32 	%r1666, %tid.x;
	shl.b32 	%r1667, %r1666, 4;
	mov.u32 	%r1668, _ZZ19sgemm_double_bufferILi32ELi32ELi32ELi4ELi4EEvPKfS1_PfiiiE6smem_B;
	add.s32 	%r1669, %r1668, %r1667;
	st.shared.f32 	[%r1669+3980], %f3635;
	setp.lt.s32 	%p769, %r2681, 33;
	mov.b32 	%r2941, 0;
	mov.f32 	%f3765, 0f00000000;
	mov.f32 	%f3766, %f3765;
	mov.f32 	%f3767, %f3765;
	mov.f32 	%f3768, %f3765;
	mov.f32 	%f3769, %f3765;
	mov.f32 	%f3770, %f3765;
	mov.f32 	%f3771, %f3765;
	mov.f32 	%f3772, %f3765;
	mov.f32 	%f3773, %f3765;
	mov.f32 	%f3774, %f3765;
	mov.f32 	%f3775, %f3765;
	mov.f32 	%f3776, %f3765;
	mov.f32 	%f3777, %f3765;
	mov.f32 	%f3778, %f3765;
	mov.f32 	%f3779, %f3765;
	mov.f32 	%f3780, %f3765;
	@%p769 bra 	$L__BB2_1028;
	mov.b32 	%r2943, 32;
	mov.b32 	%r2942, 0;
	mov.f32 	%f3765, 0f00000000;
	mov.u32 	%r1672, %ctaid.y;
	shl.b32 	%r1673, %r1672, 5;
	mov.u32 	%r1674, %tid.y;
	shl.b32 	%r1675, %r1674, 2;
	add.s32 	%r26, %r1673, %r1675;
$L__BB2_514:
	ld.param.u32 	%r2682, [_Z19sgemm_double_bufferILi32ELi32ELi32ELi4ELi4EEvPKfS1_Pfiii_param_5];
	ld.param.u32 	%r1909, [_Z19sgemm_double_bufferILi32ELi32ELi32ELi4ELi4EEvPKfS1_Pfiii_param_3];
	ld.param.u64 	%rd694, [_Z19sgemm_double_bufferILi32ELi32ELi32ELi4ELi4EEvPKfS1_Pfiii_param_0];
	cvta.to.global.u64 	%rd13, %rd694;
	setp.ge.s32 	%p770, %r26, %r1909;
	xor.b32  	%r2941, %r2942, 1;
	setp.ge.s32 	%p771, %r2943, %r2682;
	mov.f32 	%f3797, 0f00000000;
	or.pred  	%p772, %p770, %p771;
	@%p772 bra 	$L__BB2_516;
	ld.param.u32 	%r2683, [_Z19sgemm_double_bufferILi32ELi32ELi32ELi4ELi4EEvPKfS1_Pfiii_param_5];
	mad.lo.s32 	%r1676, %r26, %r2683, %r2943;
	mul.wide.u32 	%rd559, %r1676, 4;
	add.s64 	%rd560, %rd13, %rd559;
	ld.global.nc.f32 	%f3797, [%rd560];
$L__BB2_516:
	ld.param.u32 	%r2684, [_Z19sgemm_double_bufferILi32ELi32ELi32ELi4ELi4EEvPKfS1_Pfiii_param_5];
	ld.param.u32 	%r1910, [_Z19sgemm_double_bufferILi32ELi32ELi32ELi4ELi4EEvPKfS1_Pfiii_param_3];
	ld.param.u64 	%rd695, [_Z19sgemm_double_bufferILi32ELi32ELi32ELi4ELi4EEvPKfS1_Pfiii_param_0];
	shl.b32 	%r1677, %r2941, 12;
	mov.u32 	%r1678, _ZZ19sgemm_double_bufferILi32ELi32ELi32ELi4ELi4EEvPKfS1_PfiiiE6smem_A;
	add.s32 	%r1679, %r1678, %r1677;
	shl.b32 	%r1681, %r1674, 9;
	add.s32 	%r29, %r1679, %r1681;
	setp.ge.s32 	%p773, %r26, %r1910;
	st.shared.f32 	[%r29], %f3797;
	add.s32 	%r30, %r2943, 1;
	setp.ge.s32 	%p774, %r30, %r2684;
	cvta.to.global.u64 	%rd561, %rd695;
	mul.lo.s32 	%r1682, %r26, %r2684;
	mul.wide.u32 	%rd562, %r1682, 4;
	add.s64 	%rd563, %rd561, %rd562;
	mul.wide.u32 	%rd564, %r2943, 4;
	add.s64 	%rd14, %rd563, %rd564;
	mov.f32 	%f3798, 0f00000000;
	or.pred  	%p775, %p773, %p774;
	@%p775 bra 	$L__BB2_518;
	ld.global.nc.f32 	%f3798, [%rd14+4];
$L__BB2_518:
	ld.param.u32 	%r2685, [_Z19sgemm_double_bufferILi32ELi32ELi32ELi4ELi4EEvPKfS1_Pfiii_param_5];
	ld.param.u32 	%r1911, [_Z19sgemm_double_bufferILi32ELi32ELi32ELi4ELi4EEvPKfS1_Pfiii_param_3];
	setp.ge.s32 	%p776, %r26, %r1911;
	st.shared.f32 	[%r29+4], %f3798;
	add.s32 	%r31, %r2943, 2;
	setp.ge.s32 	%p777, %r31, %r2685;
	mov.f32 	%f3799, 0f00000000;
	or.pred  	%p778, %p776, %p777;
	@%p778 bra 	$L__BB2_520;
	ld.global.nc.f32 	%f3799, [%rd14+8];
$L__BB2_520:
	ld.param.u32 	%r2686, [_Z19sgemm_double_bufferILi32ELi32ELi32ELi4ELi4EEvPKfS1_Pfiii_param_5];
	ld.param.u32 	%r1912, [_Z19sgemm_double_bufferILi32ELi32ELi32ELi4ELi4EEvPKfS1_Pfiii_param_3];
	setp.ge.s32 	%p779, %r26, %r1912;
	st.shared.f32 	[%r29+8], %f3799;
	add.s32 	%r32, %r2943, 3;
	setp.ge.s32 	%p780, %r32, %r2686;
	mov.f32 	%f3800, 0f00000000;
	or.pred  	%p781, %p779, %p780;
	@%p781 bra 	$L__BB2_522;
	ld.global.nc.f32 	%f3800, [%rd14+12];
$L__BB2_522:
	ld.param.u32 	%r2687, [_Z19sgemm_double_bufferILi32ELi32ELi32ELi4ELi4EEvPKfS1_Pfiii_param_5];
	ld.param.u32 	%r1913, [_Z19sgemm_double_bufferILi32ELi32ELi32ELi4ELi4EEvPKfS1_Pfiii_param_3];
	setp.ge.s32 	%p782, %r26, %r1913;
	st.shared.f32 	[%r29+12], %f3800;
	add.s32 	%r33, %r2943, 4;
	setp.ge.s32 	%p783, %r33, %r2687;
	mov.f32 	%f3801, 0f00000000;
	or.pred  	%p784, %p782, %p783;
	@%p784 bra 	$L__BB2_524;
	ld.global.nc.f32 	%f3801, [%rd14+16];
$L__BB2_524:
	ld.param.u32 	%r2688, [_Z19sgemm_double_bufferILi32ELi32ELi32ELi4ELi4EEvPKfS1_Pfiii_param_5];
	ld.param.u32 	%r1914, [_Z19sgemm_double_bufferILi32ELi32ELi32ELi4ELi4EEvPKfS1_Pfiii_param_3];
	setp.ge.s32 	%p785, %r26, %r1914;
	st.shared.f32 	[%r29+16], %f3801;
	add.s32 	%r34, %r2943, 5;
	setp.ge.s32 	%p786, %r34, %r2688;
	mov.f32 	%f3802, 0f00000000;
	or.pred  	%p787, %p785, %p786;
	@%p787 bra 	$L__BB2_526;
	ld.global.nc.f32 	%f3802, [%rd14+20];
$L__BB2_526:
	ld.param.u32 	%r2689, [_Z19sgemm_double_bufferILi32ELi32ELi32ELi4ELi4EEvPKfS1_Pfiii_param_5];
	ld.param.u32 	%r1915, [_Z19sgemm_double_bufferILi32ELi32ELi32ELi4ELi4EEvPKfS1_Pfiii_param_3];
	setp.ge.s32 	%p788, %r26, %r1915;
	st.shared.f32 	[%r29+20], %f3802;
	add.s32 	%r35, %r2943, 6;
	setp.ge.s32 	%p789, %r35, %r2689;
	mov.f32 	%f3803, 0f00000000;
	or.pred  	%p790, %p788, %p789;
	@%p790 bra 	$L__BB2_528;
	ld.global.nc.f32 	%f3803, [%rd14+24];
$L__BB2_528:
	ld.param.u32 	%r2690, [_Z19sgemm_double_bufferILi32ELi32ELi32ELi4ELi4EEvPKfS1_Pfiii_param_5];
	ld.param.u32 	%r1916, [_Z19sgemm_double_bufferILi32ELi32ELi32ELi4ELi4EEvPKfS1_Pfiii_param_3];
	setp.ge.s32 	%p791, %r26, %r1916;
	st.shared.f32 	[%r29+24], %f3803;
	add.s32 	%r36, %r2943, 7;
	setp.ge.s32 	%p792, %r36, %r2690;
	mov.f32 	%f3804, 0f00000000;
	or.pred  	%p793, %p791, %p792;
	@%p793 bra 	$L__BB2_530;
	ld.global.nc.f32 	%f3804, [%rd14+28];
$L__BB2_530:
	ld.param.u32 	%r2691, [_Z19sgemm_double_bufferILi32ELi32ELi32ELi4ELi4EEvPKfS1_Pfiii_param_5];
	ld.param.u32 	%r1917, [_Z19sgemm_double_bufferILi32ELi32ELi32ELi4ELi4EEvPKfS1_Pfiii_param_3];
	setp.ge.s32 	%p794, %r26, %r1917;
	st.shared.f32 	[%r29+28], %f3804;
	add.s32 	%r37, %r2943, 8;
	setp.ge.s32 	%p795, %r37, %r2691;
	mov.f32 	%f3805, 0f00000000;
	or.pred  	%p796, %p794, %p795;
	@%p796 bra 	$L__BB2_532;
	ld.global.nc.f32 	%f3805, [%rd14+32];
$L__BB2_532:
	ld.param.u32 	%r2692, [_Z19sgemm_double_bufferILi32ELi32ELi32ELi4ELi4EEvPKfS1_Pfiii_param_5];
	ld.param.u32 	%r1918, [_Z19sgemm_double_bufferILi32ELi32ELi32ELi4ELi4EEvPKfS1_Pfiii_param_3];
	setp.ge.s32 	%p797, %r26, %r1918;
	st.shared.f32 	[%r29+32], %f3805;
	add.s32 	%r38, %r2943, 9;
	setp.ge.s32 	%p798, %r38, %r2692;
	mov.f32 	%f3806, 0f00000000;
	or.pred  	%p799, %p797, %p798;
	@%p799 bra 	$L__BB2_534;
	ld.global.nc.f32 	%f3806, [%rd14+36];
$L__BB2_534:
	ld.param.u32 	%r2693, [_Z19sgemm_double_bufferILi32ELi32ELi32ELi4ELi4EEvPKfS1_Pfiii_param_5];
	ld.param.u32 	%r1919, [_Z19sgemm_double_bufferILi32ELi32ELi32ELi4ELi4EEvPKfS1_Pfiii_param_3];
	setp.ge.s32 	%p800, %r26, %r1919;
	st.shared.f32 	[%r29+36], %f3806;
	add.s32 	%r39, %r2943, 10;
	setp.ge.s32 	%p801, %r39, %r2693;
	mov.f32 	%f3807, 0f00000000;
	or.pred  	%p802, %p800, %p801;
	@%p802 bra 	$L__BB2_536;
	ld.global.nc.f32 	%f3807, [%rd14+40];
$L__BB2_536:
	ld.param.u32 	%r2694, [_Z19sgemm_double_bufferILi32ELi32ELi32ELi4ELi4EEvPKfS1_Pfiii_param_5];
	ld.param.u32 	%r1920, [_Z19sgemm_double_bufferILi32ELi32ELi32ELi4ELi4EEvPKfS1_Pfiii_param_3];
	setp.ge.s32 	%p803, %r26, %r1920;
	st.shared.f32 	[%r29+40], %f3807;
	add.s32 	%r40, %r2943, 11;
	setp.ge.s32 	%p804, %r40, %r2694;
	mov.f32 	%f3808, 0f00000000;
	or.pred  	%p805, %p803, %p804;
	@%p805 bra 	$L__BB2_538;
	ld.global.nc.f32 	%f3808, [%rd14+44];
$L__BB2_538:
	ld.param.u32 	%r2695, [_Z19sgemm_double_bufferILi32ELi32ELi32ELi4ELi4EEvPKfS1_Pfiii_param_5];
	ld.param.u32 	%r1921, [_Z19sgemm_double_bufferILi32ELi32ELi32ELi4ELi4EEvPKfS1_Pfiii_param_3];
	setp.ge.s32 	%p806, %r26, %r1921;
	st.shared.f32 	[%r29+44], %f3808;
	add.s32 	%r41, %r2943, 12;
	setp.ge.s32 	%p807, %r41, %r2695;
	mov.f32 	%f3809, 0f00000000;
	or.pred  	%p808, %p806, %p807;
	@%p808 bra 	$L__BB2_540;
	ld.global.nc.f32 	%f3809, [%rd14+48];
$L__BB2_540:
	ld.param.u32 	%r2696, [_Z19sgemm_double_bufferILi32ELi32ELi32ELi4ELi4EEvPKfS1_Pfiii_param_5];
	ld.param.u32 	%r1922, [_Z19sgemm_double_bufferILi32ELi32ELi32ELi4ELi4EEvPKfS1_Pfiii_param_3];
	setp.ge.s32 	%p809, %r26, %r1922;
	st.shared.f32 	[%r29+48], %f3809;
	add.s32 	%r42, %r2943, 13;
	setp.ge.s32 	%p810, %r42, %r2696;
	mov.f32 	%f3810, 0f00000000;
	or.pred  	%p811, %p809, %p810;
	@%p811 bra 	$L__BB2_542;
	ld.global.nc.f32 	%f3810, [%rd14+52];
$L__BB2_542:
	ld.param.u32 	%r2697, [_Z19sgemm_double_bufferILi32ELi32ELi32ELi4ELi4EEvPKfS1_Pfiii_param_5];
	ld.param.u32 	%r1923, [_Z19sgemm_double_bufferILi32ELi32ELi32ELi4ELi4EEvPKfS1_Pfiii_param_3];
	setp.ge.s32 	%p812, %r26, %r1923;
	st.shared.f32 	[%r29+52], %f3810;
	add.s32 	%r43, %r2943, 14;
	setp.ge.s32 	%p813, %r43, %r2697;
	mov.f32 	%f3811, 0f00000000;
	or.pred  	%p814, %p812, %p813;
	@%p814 bra 	$L__BB2_544;
	ld.global.nc.f32 	%f3811, [%rd14+56];
$L__BB2_544:
	ld.param.u32 	%r2698, [_Z19sgemm_double_bufferILi32ELi32ELi32ELi4ELi4EEvPKfS1_Pfiii_param_5];
	ld.param.u32 	%r1924, [_Z19sgemm_double_bufferILi32ELi32ELi32ELi4ELi4EEvPKfS1_Pfiii_param_3];
	setp.ge.s32 	%p815, %r26, %r1924;
	st.shared.f32 	[%r29+56], %f3811;
	add.s32 	%r44, %r2943, 15;
	setp.ge.s32 	%p816, %r44, %r2698;
	mov.f32 	%f3812, 0f00000000;
	or.pred  	%p817, %p815, %p816;
	@%p817 bra 	$L__BB2_546;
	ld.global.nc.f32 	%f3812, [%rd14+60];
$L__BB2_546:
	ld.param.u32 	%r2699, [_Z19sgemm_double_bufferILi32ELi32ELi32ELi4ELi4EEvPKfS1_Pfiii_param_5];
	ld.param.u32 	%r1925, [_Z19sgemm_double_bufferILi32ELi32ELi32ELi4ELi4EEvPKfS1_Pfiii_param_3];
	setp.ge.s32 	%p818, %r26, %r1925;
	st.shared.f32 	[%r29+60], %f3812;
	add.s32 	%r45, %r2943, 16;
	setp.ge.s32 	%p819, %r45, %r2699;
	mov.f32 	%f3813, 0f00000000;
	or.pred  	%p820, %p818, %p819;
	@%p820 bra 	$L__BB2_548;
	ld.global.nc.f32 	%f3813, [%rd14+64];
$L__BB2_548:
	ld.param.u32 	%r2700, [_Z19sgemm_double_bufferILi32ELi32ELi32ELi4ELi4EEvPKfS1_Pfiii_param_5];
	ld.param.u32 	%r1926, [_Z19sgemm_double_bufferILi32ELi32ELi32ELi4ELi4EEvPKfS1_Pfiii_param_3];
	setp.ge.s32 	%p821, %r26, %r1926;
	st.shared.f32 	[%r29+64], %f3813;
	add.s32 	%r46, %r2943, 17;
	setp.ge.s32 	%p822, %r46, %r2700;
	mov.f32 	%f3814, 0f00000000;
	or.pred  	%p823, %p821, %p822;
	@%p823 bra 	$L__BB2_550;
	ld.global.nc.f32 	%f3814, [%rd14+68];
$L__BB2_550:
	ld.param.u32 	%r2701, [_Z19sgemm_double_bufferILi32ELi32ELi32ELi4ELi4EEvPKfS1_Pfiii_param_5];
	ld.param.u32 	%r1927, [_Z19sgemm_double_bufferILi32ELi32ELi32ELi4ELi4EEvPKfS1_Pfiii_param_3];
	setp.ge.s32 	%p824, %r26, %r1927;
	st.shared.f32 	[%r29+68], %f3814;
	add.s32 	%r47, %r2943, 18;
	setp.ge.s32 	%p825, %r47, %r2701;
	mov.f32 	%f3815, 0f00000000;
	or.pred  	%p826, %p824, %p825;
	@%p826 bra 	$L__BB2_552;
	ld.global.nc.f32 	%f3815, [%rd14+72];
$L__BB2_552:
	ld.param.u32 	%r2702, [_Z19sgemm_double_bufferILi32ELi32ELi32ELi4ELi4EEvPKfS1_Pfiii_param_5];
	ld.param.u32 	%r1928, [_Z19sgemm_double_bufferILi32ELi32ELi32ELi4ELi4EEvPKfS1_Pfiii_param_3];
	setp.ge.s32 	%p827, %r26, %r1928;
	st.shared.f32 	[%r29+72], %f3815;
	add.s32 	%r48, %r2943, 19;
	setp.ge.s32 	%p828, %r48, %r2702;
	mov.f32 	%f3816, 0f00000000;
	or.pred  	%p829, %p827, %p828;
	@%p829 bra 	$L__BB2_554;
	ld.global.nc.f32 	%f3816, [%rd14+76];
$L__BB2_554:
	ld.param.u32 	%r2703, [_Z19sgemm_double_bufferILi32ELi32ELi32ELi4ELi4EEvPKfS1_Pfiii_param_5];
	ld.param.u32 	%r1929, [_Z19sgemm_double_bufferILi32ELi32ELi32ELi4ELi4EEvPKfS1_Pfiii_param_3];
	setp.ge.s32 	%p830, %r26, %r1929;
	st.shared.f32 	[%r29+76], %f3816;
	add.s32 	%r49, %r2943, 20;
	setp.ge.s32 	%p831, %r49, %r2703;
	mov.f32 	%f3817, 0f00000000;
	or.pred  	%p832, %p830, %p831;
	@%p832 bra 	$L__BB2_556;
	ld.global.nc.f32 	%f3817, [%rd14+80];
$L__BB2_556:
	ld.param.u32 	%r2704, [_Z19sgemm_double_bufferILi32ELi32ELi32ELi4ELi4EEvPKfS1_Pfiii_param_5];
	ld.param.u32 	%r1930, [_Z19sgemm_double_bufferILi32ELi32ELi32ELi4ELi4EEvPKfS1_Pfiii_param_3];
	setp.ge.s32 	%p833, %r26, %r1930;
	st.shared.f32 	[%r29+80], %f3817;
	add.s32 	%r50, %r2943, 21;
	setp.ge.s32 	%p834, %r50, %r2704;
	mov.f32 	%f3818, 0f00000000;
	or.pred  	%p835, %p833, %p834;
	@%p835 bra 	$L__BB2_558;
	ld.global.nc.f32 	%f3818, [%rd14+84];
$L__BB2_558:
	ld.param.u32 	%r2705, [_Z19sgemm_double_bufferILi32ELi32ELi32ELi4ELi4EEvPKfS1_Pfiii_param_5];
	ld.param.u32 	%r1931, [_Z19sgemm_double_bufferILi32ELi32ELi32ELi4ELi4EEvPKfS1_Pfiii_param_3];
	setp.ge.s32 	%p836, %r26, %r1931;
	st.shared.f32 	[%r29+84], %f3818;
	add.s32 	%r51, %r2943, 22;
	setp.ge.s32 	%p837, %r51, %r2705;
	mov.f32 	%f3819, 0f00000000;
	or.pred  	%p838, %p836, %p837;
	@%p838 bra 	$L__BB2_560;
	ld.global.nc.f32 	%f3819, [%rd14+88];
$L__BB2_560:
	ld.param.u32 	%r2706, [_Z19sgemm_double_bufferILi32ELi32ELi32ELi4ELi4EEvPKfS1_Pfiii_param_5];
	ld.param.u32 	%r1932, [_Z19sgemm_double_bufferILi32ELi32ELi32ELi4ELi4EEvPKfS1_Pfiii_param_3];
	setp.ge.s32 	%p839, %r26, %r1932;
	st.shared.f32 	[%r29+88], %f3819;
	add.s32 	%r52, %r2943, 23;
	setp.ge.s32 	%p840, %r52, %r2706;
	mov.f32 	%f3820, 0f00000000;
	or.pred  	%p841, %p839, %p840;
	@%p841 bra 	$L__BB2_562;
	ld.global.nc.f32 	%f3820, [%rd14+92];
$L__BB2_562:
	ld.param.u32 	%r2707, [_Z19sgemm_double_bufferILi32ELi32ELi32ELi4ELi4EEvPKfS1_Pfiii_param_5];
	ld.param.u32 	%r1933, [_Z19sgemm_double_bufferILi32ELi32ELi32ELi4ELi4EEvPKfS1_Pfiii_param_3];
	setp.ge.s32 	%p842, %r26, %r1933;
	st.shared.f32 	[%r29+92], %f3820;
	add.s32 	%r53, %r2943, 24;
	setp.ge.s32 	%p843, %r53, %r2707;
	mov.f32 	%f3821, 0f00000000;
	or.pred  	%p844, %p842, %p843;
	@%p844 bra 	$L__BB2_564;
	ld.global.nc.f32 	%f3821, [%rd14+96];
$L__BB2_564:
	ld.param.u32 	%r2708, [_Z19sgemm_double_bufferILi32ELi32ELi32ELi4ELi4EEvPKfS1_Pfiii_param_5];
	ld.param.u32 	%r1934, [_Z19sgemm_double_bufferILi32ELi32ELi32ELi4ELi4EEvPKfS1_Pfiii_param_3];
	setp.ge.s32 	%p845, %r26, %r1934;
	st.shared.f32 	[%r29+96], %f3821;
	add.s32 	%r54, %r2943, 25;
	setp.ge.s32 	%p846, %r54, %r2708;
	mov.f32 	%f3822, 0f00000000;
	or.pred  	%p847, %p845, %p846;
	@%p847 bra 	$L__BB2_566;
	ld.global.nc.f32 	%f3822, [%rd14+100];
$L__BB2_566:
	ld.param.u32 	%r2709, [_Z19sgemm_double_bufferILi32ELi32ELi32ELi4ELi4EEvPKfS1_Pfiii_param_5];
	ld.param.u32 	%r1935, [_Z19sgemm_double_bufferILi32ELi32ELi32ELi4ELi4EEvPKfS1_Pfiii_param_3];
	setp.ge.s32 	%p848, %r26, %r1935;
	st.shared.f32 	[%r29+100], %f3822;
	add.s32 	%r55, %r2943, 26;
	setp.ge.s32 	%p849, %r55, %r2709;
	mov.f32 	%f3823, 0f00000000;
	or.pred  	%p850, %p848, %p849;
	@%p850 bra 	$L__BB2_568;
	ld.global.nc.f32 	%f3823, [%rd14+104];
$L__BB2_568:
	ld.param.u32 	%r2710, [_Z19sgemm_double_bufferILi32ELi32ELi32ELi4ELi4EEvPKfS1_Pfiii_param_5];
	ld.param.u32 	%r1936, [_Z19sgemm_double_bufferILi32ELi32ELi32ELi4ELi4EEvPKfS1_Pfiii_param_3];
	setp.ge.s32 	%p851, %r26, %r1936;
	st.shared.f32 	[%r29+104], %f3823;
	add.s32 	%r56, %r2943, 27;
	setp.ge.s32 	%p852, %r56, %r2710;
	mov.f32 	%f3824, 0f00000000;
	or.pred  	%p853, %p851, %p852;
	@%p853 bra 	$L__BB2_570;
	ld.global.nc.f32 	%f3824, [%rd14+108];
$L__BB2_570:
	ld.param.u32 	%r2711, [_Z19sgemm_double_bufferILi32ELi32ELi32ELi4ELi4EEvPKfS1_Pfiii_param_5];
	ld.param.u32 	%r1937, [_Z19sgemm_double_bufferILi32ELi32ELi32ELi4ELi4EEvPKfS1_Pfiii_param_3];
	setp.ge.s32 	%p854, %r26, %r1937;
	st.shared.f32 	[%r29+108], %f3824;
	add.s32 	%r57, %r2943, 28;
	setp.ge.s32 	%p855, %r57, %r2711;
	mov.f32 	%f3825, 0f00000000;
	or.pred  	%p856, %p854, %p855;
	@%p856 bra 	$L__BB2_572;
	ld.global.nc.f32 	%f3825, [%rd14+112];
$L__BB2_572:
	ld.param.u32 	%r2712, [_Z19sgemm_double_bufferILi32ELi32ELi32ELi4ELi4EEvPKfS1_Pfiii_param_5];
	ld.param.u32 	%r1938, [_Z19sgemm_double_bufferILi32ELi32ELi32ELi4ELi4EEvPKfS1_Pfiii_param_3];
	setp.ge.s32 	%p857, %r26, %r1938;
	st.shared.f32 	[%r29+112], %f3825;
	add.s32 	%r58, %r2943, 29;
	setp.ge.s32 	%p858, %r58, %r2712;
	mov.f32 	%f3826, 0f00000000;
	or.pred  	%p859, %p857, %p858;
	@%p859 bra 	$L__BB2_574;
	ld.global.nc.f32 	%f3826, [%rd14+116];
$L__BB2_574:
	ld.param.u32 	%r2713, [_Z19sgemm_double_bufferILi32ELi32ELi32ELi4ELi4EEvPKfS1_Pfiii_param_5];
	ld.param.u32 	%r1939, [_Z19sgemm_double_bufferILi32ELi32ELi32ELi4ELi4EEvPKfS1_Pfiii_param_3];
	setp.ge.s32 	%p860, %r26, %r1939;
	st.shared.f32 	[%r29+116], %f3826;
	add.s32 	%r59, %r2943, 30;
	setp.ge.s32 	%p861, %r59, %r2713;
	mov.f32 	%f3827, 0f00000000;
	or.pred  	%p862, %p860, %p861;
	@%p862 bra 	$L__BB2_576;
	ld.global.nc.f32 	%f3827, [%rd14+120];
$L__BB2_576:
	ld.param.u32 	%r2714, [_Z19sgemm_double_bufferILi32ELi32ELi32ELi4ELi4EEvPKfS1_Pfiii_param_5];
	ld.param.u32 	%r1940, [_Z19sgemm_double_bufferILi32ELi32ELi32ELi4ELi4EEvPKfS1_Pfiii_param_3];
	setp.ge.s32 	%p863, %r26, %r1940;
	st.shared.f32 	[%r29+120], %f3827;
	add.s32 	%r60, %r2943, 31;
	setp.ge.s32 	%p864, %r60, %r2714;
	mov.f32 	%f3828, 0f00000000;
	or.pred  	%p865, %p863, %p864;
	@%p865 bra 	$L__BB2_578;
	ld.global.nc.f32 	%f3828, [%rd14+124];
$L__BB2_578:
	ld.param.u32 	%r2715, [_Z19sgemm_double_bufferILi32ELi32ELi32ELi4ELi4EEvPKfS1_Pfiii_param_5];
	ld.param.u32 	%r1941, [_Z19sgemm_double_bufferILi32ELi32ELi32ELi4ELi4EEvPKfS1_Pfiii_param_3];
	mad.lo.s32 	%r61, %r26, %r2715, %r2715;
	setp.ge.s32 	%p866, %r2943, %r2715;
	add.s32 	%r62, %r26, 1;
	setp.ge.s32 	%p867, %r62, %r1941;
	st.shared.f32 	[%r29+124], %f3828;
	mov.f32 	%f3829, 0f00000000;
	or.pred  	%p868, %p867, %p866;
	@%p868 bra 	$L__BB2_580;
	add.s32 	%r1683, %r2943, %r61;
	mul.wide.u32 	%rd565, %r1683, 4;
	add.s64 	%rd566, %rd13, %rd565;
	ld.global.nc.f32 	%f3829, [%rd566];
$L__BB2_580:
	ld.param.u32 	%r2716, [_Z19sgemm_double_bufferILi32ELi32ELi32ELi4ELi4EEvPKfS1_Pfiii_param_5];
	ld.param.u32 	%r1942, [_Z19sgemm_double_bufferILi32ELi32ELi32ELi4ELi4EEvPKfS1_Pfiii_param_3];
	ld.param.u64 	%rd696, [_Z19sgemm_double_bufferILi32ELi32ELi32ELi4ELi4EEvPKfS1_Pfiii_param_0];
	setp.ge.s32 	%p869, %r30, %r2716;
	setp.ge.s32 	%p870, %r62, %r1942;
	st.shared.f32 	[%r29+128], %f3829;
	cvta.to.global.u64 	%rd567, %rd696;
	mad.lo.s32 	%r1684, %r26, %r2716, %r2716;
	mul.wide.u32 	%rd568, %r1684, 4;
	add.s64 	%rd569, %rd567, %rd568;
	add.s64 	%rd15, %rd569, %rd564;
	mov.f32 	%f3830, 0f00000000;
	or.pred  	%p871, %p870, %p869;
	@%p871 bra 	$L__BB2_582;
	ld.global.nc.f32 	%f3830, [%rd15+4];
$L__BB2_582:
	ld.param.u32 	%r2717, [_Z19sgemm_double_bufferILi32ELi32ELi32ELi4ELi4EEvPKfS1_Pfiii_param_5];
	ld.param.u32 	%r1943, [_Z19sgemm_double_bufferILi32ELi32ELi32ELi4ELi4EEvPKfS1_Pfiii_param_3];
	setp.ge.s32 	%p872, %r31, %r2717;
	setp.ge.s32 	%p873, %r62, %r1943;
	st.shared.f32 	[%r29+132], %f3830;
	mov.f32 	%f3831, 0f00000000;
	or.pred  	%p874, %p873, %p872;
	@%p874 bra 	$L__BB2_584;
	ld.global.nc.f32 	%f3831, [%rd15+8];
$L__BB2_584:
	ld.param.u32 	%r2718, [_Z19sgemm_double_bufferILi32ELi32ELi32ELi4ELi4EEvPKfS1_Pfiii_param_5];
	ld.param.u32 	%r1944, [_Z19sgemm_double_bufferILi32ELi32ELi32ELi4ELi4EEvPKfS1_Pfiii_param_3];
	setp.ge.s32 	%p875, %r32, %r2718;
	setp.ge.s32 	%p876, %r62, %r1944;
	st.shared.f32 	[%r29+136], %f3831;
	mov.f32 	%f3832, 0f00000000;
	or.pred  	%p877, %p876, %p875;
	@%p877 bra 	$L__BB2_586;
	ld.global.nc.f32 	%f3832, [%rd15+12];
$L__BB2_586:
	ld.param.u32 	%r2719, [_Z19sgemm_double_bufferILi32ELi32ELi32ELi4ELi4EEvPKfS1_Pfiii_param_5];
	ld.param.u32 	%r1945, [_Z19sgemm_double_bufferILi32ELi32ELi32ELi4ELi4EEvPKfS1_Pfiii_param_3];
	setp.ge.s32 	%p878, %r33, %r2719;
	setp.ge.s32 	%p879, %r62, %r1945;
	st.shared.f32 	[%r29+140], %f3832;
	mov.f32 	%f3833, 0f00000000;
	or.pred  	%p880, %p879, %p878;
	@%p880 bra 	$L__BB2_588;
	ld.global.nc.f32 	%f3833, [%rd15+16];
$L__BB2_588:
	ld.param.u32 	%r2720, [_Z19sgemm_double_bufferILi32ELi32ELi32ELi4ELi4EEvPKfS1_Pfiii_param_5];
	ld.param.u32 	%r1946, [_Z19sgemm_double_bufferILi32ELi32ELi32ELi4ELi4EEvPKfS1_Pfiii_param_3];
	setp.ge.s32 	%p881, %r34, %r2720;
	setp.ge.s32 	%p882, %r62, %r1946;
	st.shared.f32 	[%r29+144], %f3833;
	mov.f32 	%f3834, 0f00000000;
	or.pred  	%p883, %p882, %p881;
	@%p883 bra 	$L__BB2_590;
	ld.global.nc.f32 	%f3834, [%rd15+20];
$L__BB2_590:
	ld.param.u32 	%r2721, [_Z19sgemm_double_bufferILi32ELi32ELi32ELi4ELi4EEvPKfS1_Pfiii_param_5];
	ld.param.u32 	%r1947, [_Z19sgemm_double_bufferILi32ELi32ELi32ELi4ELi4EEvPKfS1_Pfiii_param_3];
	setp.ge.s32 	%p884, %r35, %r2721;
	setp.ge.s32 	%p885, %r62, %r1947;
	st.shared.f32 	[%r29+148], %f3834;
	mov.f32 	%f3835, 0f00000000;
	or.pred  	%p886, %p885, %p884;
	@%p886 bra 	$L__BB2_592;
	ld.global.nc.f32 	%f3835, [%rd15+24];
$L__BB2_592:
	ld.param.u32 	%r2722, [_Z19sgemm_double_bufferILi32ELi32ELi32ELi4ELi4EEvPKfS1_Pfiii_param_5];
	ld.param.u32 	%r1948, [_Z19sgemm_double_bufferILi32ELi32ELi32ELi4ELi4EEvPKfS1_Pfiii_param_3];
	setp.ge.s32 	%p887, %r36, %r2722;
	setp.ge.s32 	%p888, %r62, %r1948;
	st.shared.f32 	[%r29+152], %f3835;
	mov.f32 	%f3836, 0f00000000;
	or.pred  	%p889, %p888, %p887;
	@%p889 bra 	$L__BB2_594;
	ld.global.nc.f32 	%f3836, [%rd15+28];
$L__BB2_594:
	ld.param.u32 	%r2723, [_Z19sgemm_double_bufferILi32ELi32ELi32ELi4ELi4EEvPKfS1_Pfiii_param_5];
	ld.param.u32 	%r1949, [_Z19sgemm_double_bufferILi32ELi32ELi32ELi4ELi4EEvPKfS1_Pfiii_param_3];
	setp.ge.s32 	%p890, %r37, %r2723;
	setp.ge.s32 	%p891, %r62, %r1949;
	st.shared.f32 	[%r29+156], %f3836;
	mov.f32 	%f3837, 0f00000000;
	or.pred  	%p892, %p891, %p890;
	@%p892 bra 	$L__BB2_596;
	ld.global.nc.f32 	%f3837, [%rd15+32];
$L__BB2_596:
	ld.param.u32 	%r2724, [_Z19sgemm_double_bufferILi32ELi32ELi32ELi4ELi4EEvPKfS1_Pfiii_param_5];
	ld.param.u32 	%r1950, [_Z19sgemm_double_bufferILi32ELi32ELi32ELi4ELi4EEvPKfS1_Pfiii_param_3];
	setp.ge.s32 	%p893, %r38, %r2724;
	setp.ge.s32 	%p894, %r62, %r1950;
	st.shared.f32 	[%r29+160], %f3837;
	mov.f32 	%f3838, 0f00000000;
	or.pred  	%p895, %p894, %p893;
	@%p895 bra 	$L__BB2_598;
	ld.global.nc.f32 	%f3838, [%rd15+36];
$L__BB2_598:
	ld.param.u32 	%r2725, [_Z19sgemm_double_bufferILi32ELi32ELi32ELi4ELi4EEvPKfS1_Pfiii_param_5];
	ld.param.u32 	%r1951, [_Z19sgemm_double_bufferILi32ELi32ELi32ELi4ELi4EEvPKfS1_Pfiii_param_3];
	setp.ge.s32 	%p896, %r39, %r2725;
	setp.ge.s32 	%p897, %r62, %r1951;
	st.shared.f32 	[%r29+164], %f3838;
	mov.f32 	%f3839, 0f00000000;
	or.pred  	%p898, %p897, %p896;
	@%p898 bra 	$L__BB2_600;
	ld.global.nc.f32 	%f3839, [%rd15+40];
$L__BB2_600:
	ld.param.u32 	%r2726, [_Z19sgemm_double_bufferILi32ELi32ELi32ELi4ELi4EEvPKfS1_Pfiii_param_5];
	ld.param.u32 	%r1952, [_Z19sgemm_double_bufferILi32ELi32ELi32ELi4ELi4EEvPKfS1_Pfiii_param_3];
	setp.ge.s32 	%p899, %r40, %r2726;
	setp.ge.s32 	%p900, %r62, %r1952;
	st.shared.f32 	[%r29+168], %f3839;
	mov.f32 	%f3840, 0f00000000;
	or.pred  	%p901, %p900, %p899;
	@%p901 bra 	$L__BB2_602;
	ld.global.nc.f32 	%f3840, [%rd15+44];
$L__BB2_602:
	ld.param.u32 	%r2727, [_Z19sgemm_double_bufferILi32ELi32ELi32ELi4ELi4EEvPKfS1_Pfiii_param_5];
	ld.param.u32 	%r1953, [_Z19sgemm_double_bufferILi32ELi32ELi32ELi4ELi4EEvPKfS1_Pfiii_param_3];
	setp.ge.s32 	%p902, %r41, %r2727;
	setp.ge.s32 	%p903, %r62, %r1953;
	st.shared.f32 	[%r29+172], %f3840;
	mov.f32 	%f3841, 0f00000000;
	or.pred  	%p904, %p903, %p902;
	@%p904 bra 	$L__BB2_604;
	ld.global.nc.f32 	%f3841, [%rd15+48];
$L__BB2_604:
	ld.param.u32 	%r2728, [_Z19sgemm_double_bufferILi32ELi32ELi32ELi4ELi4EEvPKfS1_Pfiii_param_5];
	ld.param.u32 	%r1954, [_Z19sgemm_double_bufferILi32ELi32ELi32ELi4ELi4EEvPKfS1_Pfiii_param_3];
	setp.ge.s32 	%p905, %r42, %r2728;
	setp.ge.s32 	%p906, %r62, %r1954;
	st.shared.f32 	[%r29+176], %f3841;
	mov.f32 	%f3842, 0f00000000;
	or.pred  	%p907, %p906, %p905;
	@%p907 bra 	$L__BB2_606;
	ld.global.nc.f32 	%f3842, [%rd15+52];
$L__BB2_606:
	ld.param.u32 	%r2729, [_Z19sgemm_double_bufferILi32ELi32ELi32ELi4ELi4EEvPKfS1_Pfiii_param_5];
	ld.param.u32 	%r1955, [_Z19sgemm_double_bufferILi32ELi32ELi32ELi4ELi4EEvPKfS1_Pfiii_param_3];
	setp.ge.s32 	%p908, %r43, %r2729;
	setp.ge.s32 	%p909, %r62, %r1955;
	st.shared.f32 	[%r29+180], %f3842;
	mov.f32 	%f3843, 0f00000000;
	or.pred  	%p910, %p909, %p908;
	@%p910 bra 	$L__BB2_608;
	ld.global.nc.f32 	%f3843, [%rd15+56];
$L__BB2_608:
	ld.param.u32 	%r2730, [_Z19sgemm_double_bufferILi32ELi32ELi32ELi4ELi4EEvPKfS1_Pfiii_param_5];
	ld.param.u32 	%r1956, [_Z19sgemm_double_bufferILi32ELi32ELi32ELi4ELi4EEvPKfS1_Pfiii_param_3];
	setp.ge.s32 	%p911, %r44, %r2730;
	setp.ge.s32 	%p912, %r62, %r1956;
	st.shared.f32 	[%r29+184], %f3843;
	mov.f32 	%f3844, 0f00000000;
	or.pred  	%p913, %p912, %p911;
	@%p913 bra 	$L__BB2_610;
	ld.global.nc.f32 	%f3844, [%rd15+60];
$L__BB2_610:
	ld.param.u32 	%r2731, [_Z19sgemm_double_bufferILi32ELi32ELi32ELi4ELi4EEvPKfS1_Pfiii_param_5];
	ld.param.u32 	%r1957, [_Z19sgemm_double_bufferILi32ELi32ELi32ELi4ELi4EEvPKfS1_Pfiii_param_3];
	setp.ge.s32 	%p914, %r45, %r2731;
	setp.ge.s32 	%p915, %r62, %r1957;
	st.shared.f32 	[%r29+188], %f3844;
	mov.f32 	%f3845, 0f00000000;
	or.pred  	%p916, %p915, %p914;
	@%p916 bra 	$L__BB2_612;
	ld.global.nc.f32 	%f3845, [%rd15+64];
$L__BB2_612:
	ld.param.u32 	%r2732, [_Z19sgemm_double_bufferILi32ELi32ELi32ELi4ELi4EEvPKfS1_Pfiii_param_5];
	ld.param.u32 	%r1958, [_Z19sgemm_double_bufferILi32ELi32ELi32ELi4ELi4EEvPKfS1_Pfiii_param_3];
	setp.ge.s32 	%p917, %r46, %r2732;
	setp.ge.s32 	%p918, %r62, %r1958;
	st.shared.f32 	[%r29+192], %f3845;
	mov.f32 	%f3846, 0f00000000;
	or.pred  	%p919, %p918, %p917;
	@%p919 bra 	$L__BB2_614;
	ld.global.nc.f32 	%f3846, [%rd15+68];
$L__BB2_614:
	ld.param.u32 	%r2733, [_Z19sgemm_double_bufferILi32ELi32ELi32ELi4ELi4EEvPKfS1_Pfiii_param_5];
	ld.param.u32 	%r1959, [_Z19sgemm_double_bufferILi32ELi32ELi32ELi4ELi4EEvPKfS1_Pfiii_param_3];
	setp.ge.s32 	%p920, %r47, %r2733;
	setp.ge.s32 	%p921, %r62, %r1959;
	st.shared.f32 	[%r29+196], %f3846;
	mov.f32 	%f3847, 0f00000000;
	or.pred  	%p922, %p921, %p920;
	@%p922 bra 	$L__BB2_616;
	ld.global.nc.f32 	%f3847, [%rd15+72];
$L__BB2_616:
	ld.param.u32 	%r2734, [_Z19sgemm_double_bufferILi32ELi32ELi32ELi4ELi4EEvPKfS1_Pfiii_param_5];
	ld.param.u32 	%r1960, [_Z19sgemm_double_bufferILi32ELi32ELi32ELi4ELi4EEvPKfS1_Pfiii_param_3];
	setp.ge.s32 	%p923, %r48, %r2734;
	setp.ge.s32 	%p924, %r62, %r1960;
	st.shared.f32 	[%r29+200], %f3847;
	mov.f32 	%f3848, 0f00000000;
	or.pred  	%p925, %p924, %p923;
	@%p925 bra 	$L__BB2_618;
	ld.global.nc.f32 	%f3848, [%rd15+76];
$L__BB2_618:
	ld.param.u32 	%r2735, [_Z19sgemm_double_bufferILi32ELi32ELi32ELi4ELi4EEvPKfS1_Pfiii_param_5];
	ld.param.u32 	%r1961, [_Z19sgemm_double_bufferILi32ELi32ELi32ELi4ELi4EEvPKfS1_Pfiii_param_3];
	setp.ge.s32 	%p926, %r49, %r2735;
	setp.ge.s32 	%p927, %r62, %r1961;
	st.shared.f32 	[%r29+204], %f3848;
	mov.f32 	%f3849, 0f00000000;
	or.pred  	%p928, %p927, %p926;
	@%p928 bra 	$L__BB2_620;
	ld.global.nc.f32 	%f3849, [%rd15+80];
$L__BB2_620:
	ld.param.u32 	%r2736, [_Z19sgemm_double_bufferILi32ELi32ELi32ELi4ELi4EEvPKfS1_Pfiii_param_5];
	ld.param.u32 	%r1962, [_Z19sgemm_double_bufferILi32ELi32ELi32ELi4ELi4EEvPKfS1_Pfiii_param_3];
	setp.ge.s32 	%p929, %r50, %r2736;
	setp.ge.s32 	%p930, %r62, %r1962;
	st.shared.f32 	[%r29+208], %f3849;
	mov.f32 	%f3850, 0f00000000;
	or.pred  	%p931, %p930, %p929;
	@%p931 bra 	$L__BB2_622;
	ld.global.nc.f32 	%f3850, [%rd15+84];
$L__BB2_622:
	ld.param.u32 	%r2737, [_Z19sgemm_double_bufferILi32ELi32ELi32ELi4ELi4EEvPKfS1_Pfiii_param_5];
	ld.param.u32 	%r1963, [_Z19sgemm_double_bufferILi32ELi32ELi32ELi4ELi4EEvPKfS1_Pfiii_param_3];
	setp.ge.s32 	%p932, %r51, %r2737;
	setp.ge.s32 	%p933, %r62, %r1963;
	st.shared.f32 	[%r29+212], %f3850;
	mov.f32 	%f3851, 0f00000000;
	or.pred  	%p934, %p933, %p932;
	@%p934 bra 	$L__BB2_624;
	ld.global.nc.f32 	%f3851, [%rd15+88];
$L__BB2_624:
	ld.param.u32 	%r2738, [_Z19sgemm_double_bufferILi32ELi32ELi32ELi4ELi4EEvPKfS1_Pfiii_param_5];
	ld.param.u32 	%r1964, [_Z19sgemm_double_bufferILi32ELi32ELi32ELi4ELi4EEvPKfS1_Pfiii_param_3];
	setp.ge.s32 	%p935, %r52, %r2738;
	setp.ge.s32 	%p936, %r62, %r1964;
	st.shared.f32 	[%r29+216], %f3851;
	mov.f32 	%f3852, 0f00000000;
	or.pred  	%p937, %p936, %p935;
	@%p937 bra 	$L__BB2_626;
	ld.global.nc.f32 	%f3852, [%rd15+92];
$L__BB2_626:
	ld.param.u32 	%r2739, [_Z19sgemm_double_bufferILi32ELi32ELi32ELi4ELi4EEvPKfS1_Pfiii_param_5];
	ld.param.u32 	%r1965, [_Z19sgemm_double_bufferILi32ELi32ELi32ELi4ELi4EEvPKfS1_Pfiii_param_3];
	setp.ge.s32 	%p938, %r53, %r2739;
	setp.ge.s32 	%p939, %r62, %r1965;
	st.shared.f32 	[%r29+220], %f3852;
	mov.f32 	%f3853, 0f00000000;
	or.pred  	%p940, %p939, %p938;
	@%p940 bra 	$L__BB2_628;
	ld.global.nc.f32 	%f3853, [%rd15+96];
$L__BB2_628:
	ld.param.u32 	%r2740, [_Z19sgemm_double_bufferILi32ELi32ELi32ELi4ELi4EEvPKfS1_Pfiii_param_5];
	ld.param.u32 	%r1966, [_Z19sgemm_double_bufferILi32ELi32ELi32ELi4ELi4EEvPKfS1_Pfiii_param_3];
	setp.ge.s32 	%p941, %r54, %r2740;
	setp.ge.s32 	%p942, %r62, %r1966;
	st.shared.f32 	[%r29+224], %f3853;
	mov.f32 	%f3854, 0f00000000;
	or.pred  	%p943, %p942, %p941;
	@%p943 bra 	$L__BB2_630;
	ld.global.nc.f32 	%f3854, [%rd15+100];
$L__BB2_630:
	ld.param.u32 	%r2741, [_Z19sgemm_double_bufferILi32ELi32ELi32ELi4ELi4EEvPKfS1_Pfiii_param_5];
	ld.param.u32 	%r1967, [_Z19sgemm_double_bufferILi32ELi32ELi32ELi4ELi4EEvPKfS1_Pfiii_param_3];
	setp.ge.s32 	%p944, %r55, %r2741;
	setp.ge.s32 	%p945, %r62, %r1967;
	st.shared.f32 	[%r29+228], %f3854;
	mov.f32 	%f3855, 0f00000000;
	or.pred  	%p946, %p945, %p944;
	@%p946 bra 	$L__BB2_632;
	ld.global.nc.f32 	%f3855, [%rd15+104];
$L__BB2_632:
	ld.param.u32 	%r2742, [_Z19sgemm_double_bufferILi32ELi32ELi32ELi4ELi4EEvPKfS1_Pfiii_param_5];
	ld.param.u32 	%r1968, [_Z19sgemm_double_bufferILi32ELi32ELi32ELi4ELi4EEvPKfS1_Pfiii_param_3];
	setp.ge.s32 	%p947, %r56, %r2742;
	setp.ge.s32 	%p948, %r62, %r1968;
	st.shared.f32 	[%r29+232], %f3855;
	mov.f32 	%f3856, 0f00000000;
	or.pred  	%p949, %p948, %p947;
	@%p949 bra 	$L__BB2_634;
	ld.global.nc.f32 	%f3856, [%rd15+108];
$L__BB2_634:
	ld.param.u32 	%r2743, [_Z19sgemm_double_bufferILi32ELi32ELi32ELi4ELi4EEvPKfS1_Pfiii_param_5];
	ld.param.u32 	%r1969, [_Z19sgemm_double_bufferILi32ELi32ELi32ELi4ELi4EEvPKfS1_Pfiii_param_3];
	setp.ge.s32 	%p950, %r57, %r2743;
	setp.ge.s32 	%p951, %r62, %r1969;
	st.shared.f32 	[%r29+236], %f3856;
	mov.f32 	%f3857, 0f00000000;
	or.pred  	%p952, %p951, %p950;
	@%p952 bra 	$L__BB2_636;
	ld.global.nc.f32 	%f3857, [%rd15+112];
$L__BB2_636:
	ld.param.u32 	%r2744, [_Z19sgemm_double_bufferILi32ELi32ELi32ELi4ELi4EEvPKfS1_Pfiii_param_5];
	ld.param.u32 	%r1970, [_Z19sgemm_double_bufferILi32ELi32ELi32ELi4ELi4EEvPKfS1_Pfiii_param_3];
	setp.ge.s32 	%p953, %r58, %r2744;
	setp.ge.s32 	%p954, %r62, %r1970;
	st.shared.f32 	[%r29+240], %f3857;
	mov.f32 	%f3858, 0f00000000;
	or.pred  	%p955, %p954, %p953;
	@%p955 bra 	$L__BB2_638;
	ld.global.nc.f32 	%f3858, [%rd15+116];
$L__BB2_638:
	ld.param.u32 	%r2745, [_Z19sgemm_double_bufferILi32ELi32ELi32ELi4ELi4EEvPKfS1_Pfiii_param_5];
	ld.param.u32 	%r1971, [_Z19sgemm_double_bufferILi32ELi32ELi32ELi4ELi4EEvPKfS1_Pfiii_param_3];
	setp.ge.s32 	%p956, %r59, %r2745;
	setp.ge.s32 	%p957, %r62, %r1971;
	st.shared.f32 	[%r29+244], %f3858;
	mov.f32 	%f3859, 0f00000000;
	or.pred  	%p958, %p957, %p956;
	@%p958 bra 	$L__BB2_640;
	ld.global.nc.f32 	%f3859, [%rd15+120];
$L__BB2_640:
	ld.param.u32 	%r2746, [_Z19sgemm_double_bufferILi32ELi32ELi32ELi4ELi4EEvPKfS1_Pfiii_param_5];
	ld.param.u32 	%r1972, [_Z19sgemm_double_bufferILi32ELi32ELi32ELi4ELi4EEvPKfS1_Pfiii_param_3];
	setp.ge.s32 	%p959, %r60, %r2746;
	setp.ge.s32 	%p960, %r62, %r1972;
	st.shared.f32 	[%r29+248], %f3859;
	mov.f32 	%f3860, 0f00000000;
	or.pred  	%p961, %p960, %p959;
	@%p961 bra 	$L__BB2_642;
	ld.global.nc.f32 	%f3860, [%rd15+124];
$L__BB2_642:
	ld.param.u32 	%r2747, [_Z19sgemm_double_bufferILi32ELi32ELi32ELi4ELi4EEvPKfS1_Pfiii_param_5];
	ld.param.u32 	%r1973, [_Z19sgemm_double_bufferILi32ELi32ELi32ELi4ELi4EEvPKfS1_Pfiii_param_3];
	add.s32 	%r63, %r61, %r2747;
	setp.ge.s32 	%p962, %r2943, %r2747;
	add.s32 	%r64, %r26, 2;
	setp.ge.s32 	%p963, %r64, %r1973;
	st.shared.f32 	[%r29+252], %f3860;
	mov.f32 	%f3861, 0f00000000;
	or.pred  	%p964, %p963, %p962;
	@%p964 bra 	$L__BB2_644;
	add.s32 	%r1685, %r2943, %r63;
	mul.wide.u32 	%rd571, %r1685, 4;
	add.s64 	%rd572, %rd13, %rd571;
	ld.global.nc.f32 	%f3861, [%rd572];
$L__BB2_644:
	ld.param.u32 	%r2748, [_Z19sgemm_double_bufferILi32ELi32ELi32ELi4ELi4EEvPKfS1_Pfiii_param_5];
	ld.param.u32 	%r1974, [_Z19sgemm_double_bufferILi32ELi32ELi32ELi4ELi4EEvPKfS1_Pfiii_param_3];
	setp.ge.s32 	%p965, %r30, %r2748;
	setp.ge.s32 	%p966, %r64, %r1974;
	st.shared.f32 	[%r29+256], %f3861;
	add.s64 	%rd16, %rd5, %rd564;
	mov.f32 	%f3862, 0f00000000;
	or.pred  	%p967, %p966, %p965;
	@%p967 bra 	$L__BB2_646;
	ld.global.nc.f32 	%f3862, [%rd16+4];
$L__BB2_646:
	ld.param.u32 	%r2749, [_Z19sgemm_double_bufferILi32ELi32ELi32ELi4ELi4EEvPKfS1_Pfiii_param_5];
	ld.param.u32 	%r1975, [_Z19sgemm_double_bufferILi32ELi32ELi32ELi4ELi4EEvPKfS1_Pfiii_param_3];
	setp.ge.s32 	%p968, %r31, %r2749;
	setp.ge.s32 	%p969, %r64, %r1975;
	st.shared.f32 	[%r29+260], %f3862;
	mov.f32 	%f3863, 0f00000000;
	or.pred  	%p970, %p969, %p968;
	@%p970 bra 	$L__BB2_648;
	ld.global.nc.f32 	%f3863, [%rd16+8];
$L__BB2_648:
	ld.param.u32 	%r2750, [_Z19sgemm_double_bufferILi32ELi32ELi32ELi4ELi4EEvPKfS1_Pfiii_param_5];
	ld.param.u32 	%r1976, [_Z19sgemm_double_bufferILi32ELi32ELi32ELi4ELi4EEvPKfS1_Pfiii_param_3];
	setp.ge.s32 	%p971, %r32, %r2750;
	setp.ge.s32 	%p972, %r64, %r1976;
	st.shared.f32 	[%r29+264], %f3863;
	mov.f32 	%f3864, 0f00000000;
	or.pred  	%p973, %p972, %p971;
	@%p973 bra 	$L__BB2_650;
	ld.global.nc.f32 	%f3864, [%rd16+12];
$L__BB2_650:
	ld.param.u32 	%r2751, [_Z19sgemm_double_bufferILi32ELi32ELi32ELi4ELi4EEvPKfS1_Pfiii_param_5];
	ld.param.u32 	%r1977, [_Z19sgemm_double_bufferILi32ELi32ELi32ELi4ELi4EEvPKfS1_Pfiii_param_3];
	setp.ge.s32 	%p974, %r33, %r2751;
	setp.ge.s32 	%p975, %r64, %r1977;
	st.shared.f32 	[%r29+268], %f3864;
	mov.f32 	%f3865, 0f00000000;
	or.pred  	%p976, %p975, %p974;
	@%p976 bra 	$L__BB2_652;
	ld.global.nc.f32 	%f3865, [%rd16+16];
$L__BB2_652:
	ld.param.u32 	%r2752, [_Z19sgemm_double_bufferILi32ELi32ELi32ELi4ELi4EEvPKfS1_Pfiii_param_5];
	ld.param.u32 	%r1978, [_Z19sgemm_double_bufferILi32ELi32ELi32ELi4ELi4EEvPKfS1_Pfiii_param_3];
	setp.ge.s32 	%p977, %r34, %r2752;
	setp.ge.s32 	%p978, %r64, %r1978;
	st.shared.f32 	[%r29+272], %f3865;
	mov.f32 	%f3866, 0f00000000;
	or.pred  	%p979, %p978, %p977;
	@%p979 bra 	$L__BB2_654;
	ld.global.nc.f32 	%f3866, [%rd16+20];
$L__BB2_654:
	ld.param.u32 	%r2753, [_Z19sgemm_double_bufferILi32ELi32ELi32ELi4ELi4EEvPKfS1_Pfiii_param_5];
	ld.param.u32 	%r1979, [_Z19sgemm_double_bufferILi32ELi32ELi32ELi4ELi4EEvPKfS1_Pfiii_param_3];
	setp.ge.s32 	%p980, %r35, %r2753;
	setp.ge.s32 	%p981, %r64, %r1979;
	st.shared.f32 	[%r29+276], %f3866;
	mov.f32 	%f3867, 0f00000000;
	or.pred  	%p982, %p981, %p980;
	@%p982 bra 	$L__BB2_656;
	ld.global.nc.f32 	%f3867, [%rd16+24];
$L__BB2_656:
	ld.param.u32 	%r2754, [_Z19sgemm_double_bufferILi32ELi32ELi32ELi4ELi4EEvPKfS1_Pfiii_param_5];
	ld.param.u32 	%r1980, [_Z19sgemm_double_bufferILi32ELi32ELi32ELi4ELi4EEvPKfS1_Pfiii_param_3];
	setp.ge.s32 	%p983, %r36, %r2754;
	setp.ge.s32 	%p984, %r64, %r1980;
	st.shared.f32 	[%r29+280], %f3867;
	mov.f32 	%f3868, 0f00000000;
	or.pred  	%p985, %p984, %p983;
	@%p985 bra 	$L__BB2_658;
	ld.global.nc.f32 	%f3868, [%rd16+28];
$L__BB2_658:
	ld.param.u32 	%r2755, [_Z19sgemm_double_bufferILi32ELi32ELi32ELi4ELi4EEvPKfS1_Pfiii_param_5];
	ld.param.u32 	%r1981, [_Z19sgemm_double_bufferILi32ELi32ELi32ELi4ELi4EEvPKfS1_Pfiii_param_3];
	setp.ge.s32 	%p986, %r37, %r2755;
	setp.ge.s32 	%p987, %r64, %r1981;
	st.shared.f32 	[%r29+284], %f3868;
	mov.f32 	%f3869, 0f00000000;
	or.pred  	%p988, %p987, %p986;
	@%p988 bra 	$L__BB2_660;
	ld.global.nc.f32 	%f3869, [%rd16+32];
$L__BB2_660:
	ld.param.u32 	%r2756, [_Z19sgemm_double_bufferILi32ELi32ELi32ELi4ELi4EEvPKfS1_Pfiii_param_5];
	ld.param.u32 	%r1982, [_Z19sgemm_double_bufferILi32ELi32ELi32ELi4ELi4EEvPKfS1_Pfiii_param_3];
	setp.ge.s32 	%p989, %r38, %r2756;
	setp.ge.s32 	%p990, %r64, %r1982;
	st.shared.f32 	[%r29+288], %f3869;
	mov.f32 	%f3870, 0f00000000;
	or.pred  	%p991, %p990, %p989;
	@%p991 bra 	$L__BB2_662;
	ld.global.nc.f32 	%f3870, [%rd16+36];
$L__BB2_662:
	ld.param.u32 	%r2757, [_Z19sgemm_double_bufferILi32ELi32ELi32ELi4ELi4EEvPKfS1_Pfiii_param_5];
	ld.param.u32 	%r1983, [_Z19sgemm_double_bufferILi32ELi32ELi32ELi4ELi4EEvPKfS1_Pfiii_param_3];
	setp.ge.s32 	%p992, %r39, %r2757;
	setp.ge.s32 	%p993, %r64, %r1983;
	st.shared.f32 	[%r29+292], %f3870;
	mov.f32 	%f3871, 0f00000000;
	or.pred  	%p994, %p993, %p992;
	@%p994 bra 	$L__BB2_664;
	ld.global.nc.f32 	%f3871, [%rd16+40];
$L__BB2_664:
	ld.param.u32 	%r2758, [_Z19sgemm_double_bufferILi32ELi32ELi32ELi4ELi4EEvPKfS1_Pfiii_param_5];
	ld.param.u32 	%r1984, [_Z19sgemm_double_bufferILi32ELi32ELi32ELi4ELi4EEvPKfS1_Pfiii_param_3];
	setp.ge.s32 	%p995, %r40, %r2758;
	setp.ge.s32 	%p996, %r64, %r1984;
	st.shared.f32 	[%r29+296], %f3871;
	mov.f32 	%f3872, 0f00000000;
	or.pred  	%p997, %p996, %p995;
	@%p997 bra 	$L__BB2_666;
	ld.global.nc.f32 	%f3872, [%rd16+44];
$L__BB2_666:
	ld.param.u32 	%r2759, [_Z19sgemm_double_bufferILi32ELi32ELi32ELi4ELi4EEvPKfS1_Pfiii_param_5];
	ld.param.u32 	%r1985, [_Z19sgemm_double_bufferILi32ELi32ELi32ELi4ELi4EEvPKfS1_Pfiii_param_3];
	setp.ge.s32 	%p998, %r41, %r2759;
	setp.ge.s32 	%p999, %r64, %r1985;
	st.shared.f32 	[%r29+300], %f3872;
	mov.f32 	%f3873, 0f00000000;
	or.pred  	%p1000, %p999, %p998;
	@%p1000 bra 	$L__BB2_668;
	ld.global.nc.f32 	%f3873, [%rd16+48];
$L__BB2_668:
	ld.param.u32 	%r2760, [_Z19sgemm_double_bufferILi32ELi32ELi32ELi4ELi4EEvPKfS1_Pfiii_param_5];
	ld.param.u32 	%r1986, [_Z19sgemm_double_bufferILi32ELi32ELi32ELi4ELi4EEvPKfS1_Pfiii_param_3];
	setp.ge.s32 	%p1001, %r42, %r2760;
	setp.ge.s32 	%p1002, %r64, %r1986;
	st.shared.f32 	[%r29+304], %f3873;
	mov.f32 	%f3874, 0f00000000;
	or.pred  	%p1003, %p1002, %p1001;
	@%p1003 bra 	$L__BB2_670;
	ld.global.nc.f32 	%f3874, [%rd16+52];
$L__BB2_670:
	ld.param.u32 	%r2761, [_Z19sgemm_double_bufferILi32ELi32ELi32ELi4ELi4EEvPKfS1_Pfiii_param_5];
	ld.param.u32 	%r1987, [_Z19sgemm_double_bufferILi32ELi32ELi32ELi4ELi4EEvPKfS1_Pfiii_param_3];
	setp.ge.s32 	%p1004, %r43, %r2761;
	setp.ge.s32 	%p1005, %r64, %r1987;
	st.shared.f32 	[%r29+308], %f3874;
	mov.f32 	%f3875, 0f00000000;
	or.pred  	%p1006, %p1005, %p1004;
	@%p1006 bra 	$L__BB2_672;
	ld.global.nc.f32 	%f3875, [%rd16+56];
$L__BB2_672:
	ld.param.u32 	%r2762, [_Z19sgemm_double_bufferILi32ELi32ELi32ELi4ELi4EEvPKfS1_Pfiii_param_5];
	ld.param.u32 	%r1988, [_Z19sgemm_double_bufferILi32ELi32ELi32ELi4ELi4EEvPKfS1_Pfiii_param_3];
	setp.ge.s32 	%p1007, %r44, %r2762;
	setp.ge.s32 	%p1008, %r64, %r1988;
	st.shared.f32 	[%r29+312], %f3875;
	mov.f32 	%f3876, 0f00000000;
	or.pred  	%p1009, %p1008, %p1007;
	@%p1009 bra 	$L__BB2_674;
	ld.global.nc.f32 	%f3876, [%rd16+60];
$L__BB2_674:
	ld.param.u32 	%r2763, [_Z19sgemm_double_bufferILi32ELi32ELi32ELi4ELi4EEvPKfS1_Pfiii_param_5];
	ld.param.u32 	%r1989, [_Z19sgemm_double_bufferILi32ELi32ELi32ELi4ELi4EEvPKfS1_Pfiii_param_3];
	setp.ge.s32 	%p1010, %r45, %r2763;
	setp.ge.s32 	%p1011, %r64, %r1989;
	st.shared.f32 	[%r29+316], %f3876;
	mov.f32 	%f3877, 0f00000000;
	or.pred  	%p1012, %p1011, %p1010;
	@%p1012 bra 	$L__BB2_676;
	ld.global.nc.f32 	%f3877, [%rd16+64];
$L__BB2_676:
	ld.param.u32 	%r2764, [_Z19sgemm_double_bufferILi32ELi32ELi32ELi4ELi4EEvPKfS1_Pfiii_param_5];
	ld.param.u32 	%r1990, [_Z19sgemm_double_bufferILi32ELi32ELi32ELi4ELi4EEvPKfS1_Pfiii_param_3];
	setp.ge.s32 	%p1013, %r46, %r2764;
	setp.ge.s32 	%p1014, %r64, %r1990;
	st.shared.f32 	[%r29+320], %f3877;
	mov.f32 	%f3878, 0f00000000;
	or.pred  	%p1015, %p1014, %p1013;
	@%p1015 bra 	$L__BB2_678;
	ld.global.nc.f32 	%f3878, [%rd16+68];
$L__BB2_678:
	ld.param.u32 	%r2765, [_Z19sgemm_double_bufferILi32ELi32ELi32ELi4ELi4EEvPKfS1_Pfiii_param_5];
	ld.param.u32 	%r1991, [_Z19sgemm_double_bufferILi32ELi32ELi32ELi4ELi4EEvPKfS1_Pfiii_param_3];
	setp.ge.s32 	%p1016, %r47, %r2765;
	setp.ge.s32 	%p1017, %r64, %r1991;
	st.shared.f32 	[%r29+324], %f3878;
	mov.f32 	%f3879, 0f00000000;
	or.pred  	%p1018, %p1017, %p1016;
	@%p1018 bra 	$L__BB2_680;
	ld.global.nc.f32 	%f3879, [%rd16+72];
$L__BB2_680:
	ld.param.u32 	%r2766, [_Z19sgemm_double_bufferILi32ELi32ELi32ELi4ELi4EEvPKfS1_Pfiii_param_5];
	ld.param.u32 	%r1992, [_Z19sgemm_double_bufferILi32ELi32ELi32ELi4ELi4EEvPKfS1_Pfiii_param_3];
	setp.ge.s32 	%p1019, %r48, %r2766;
	setp.ge.s32 	%p1020, %r64, %r1992;
	st.shared.f32 	[%r29+328], %f3879;
	mov.f32 	%f3880, 0f00000000;
	or.pred  	%p1021, %p1020, %p1019;
	@%p1021 bra 	$L__BB2_682;
	ld.global.nc.f32 	%f3880, [%rd16+76];
$L__BB2_682:
	ld.param.u32 	%r2767, [_Z19sgemm_double_bufferILi32ELi32ELi32ELi4ELi4EEvPKfS1_Pfiii_param_5];
	ld.param.u32 	%r1993, [_Z19sgemm_double_bufferILi32ELi32ELi32ELi4ELi4EEvPKfS1_Pfiii_param_3];
	setp.ge.s32 	%p1022, %r49, %r2767;
	setp.ge.s32 	%p1023, %r64, %r1993;
	st.shared.f32 	[%r29+332], %f3880;
	mov.f32 	%f3881, 0f00000000;
	or.pred  	%p1024, %p1023, %p1022;
	@%p1024 bra 	$L__BB2_684;
	ld.global.nc.f32 	%f3881, [%rd16+80];
$L__BB2_684:
	ld.param.u32 	%r2768, [_Z19sgemm_double_bufferILi32ELi32ELi32ELi4ELi4EEvPKfS1_Pfiii_param_5];
	ld.param.u32 	%r1994, [_Z19sgemm_double_bufferILi32ELi32ELi32ELi4ELi4EEvPKfS1_Pfiii_param_3];
	setp.ge.s32 	%p1025, %r50, %r2768;
	setp.ge.s32 	%p1026, %r64, %r1994;
	st.shared.f32 	[%r29+336], %f3881;
	mov.f32 	%f3882, 0f00000000;
	or.pred  	%p1027, %p1026, %p1025;
	@%p1027 bra 	$L__BB2_686;
	ld.global.nc.f32 	%f3882, [%rd16+84];
$L__BB2_686:
	ld.param.u32 	%r2769, [_Z19sgemm_double_bufferILi32ELi32ELi32ELi4ELi4EEvPKfS1_Pfiii_param_5];
	ld.param.u32 	%r1995, [_Z19sgemm_double_bufferILi32ELi32ELi32ELi4ELi4EEvPKfS1_Pfiii_param_3];
	setp.ge.s32 	%p1028, %r51, %r2769;
	setp.ge.s32 	%p1029, %r64, %r1995;
	st.shared.f32 	[%r29+340], %f3882;
	mov.f32 	%f3883, 0f00000000;
	or.pred  	%p1030, %p1029, %p1028;
	@%p1030 bra 	$L__BB2_688;
	ld.global.nc.f32 	%f3883, [%rd16+88];
$L__BB2_688:
	ld.param.u32 	%r2770, [_Z19sgemm_double_bufferILi32ELi32ELi32ELi4ELi4EEvPKfS1_Pfiii_param_5];
	ld.param.u32 	%r1996, [_Z19sgemm_double_bufferILi32ELi32ELi32ELi4ELi4EEvPKfS1_Pfiii_param_3];
	setp.ge.s32 	%p1031, %r52, %r2770;
	setp.ge.s32 	%p1032, %r64, %r1996;
	st.shared.f32 	[%r29+344], %f3883;
	mov.f32 	%f3884, 0f00000000;
	or.pred  	%p1033, %p1032, %p1031;
	@%p1033 bra 	$L__BB2_690;
	ld.global.nc.f32 	%f3884, [%rd16+92];
$L__BB2_690:
	ld.param.u32 	%r2771, [_Z19sgemm_double_bufferILi32ELi32ELi32ELi4ELi4EEvPKfS1_Pfiii_param_5];
	ld.param.u32 	%r1997, [_Z19sgemm_double_bufferILi32ELi32ELi32ELi4ELi4EEvPKfS1_Pfiii_param_3];
	setp.ge.s32 	%p1034, %r53, %r2771;
	setp.ge.s32 	%p1035, %r64, %r1997;
	st.shared.f32 	[%r29+348], %f3884;
	mov.f32 	%f3885, 0f00000000;
	or.pred  	%p1036, %p1035, %p1034;
	@%p1036 bra 	$L__BB2_692;
	ld.global.nc.f32 	%f3885, [%rd16+96];
$L__BB2_692:
	ld.param.u32 	%r2772, [_Z19sgemm_double_bufferILi32ELi32ELi32ELi4ELi4EEvPKfS1_Pfiii_param_5];
	ld.param.u32 	%r1998, [_Z19sgemm_double_bufferILi32ELi32ELi32ELi4ELi4EEvPKfS1_Pfiii_param_3];
	setp.ge.s32 	%p1037, %r54, %r2772;
	setp.ge.s32 	%p1038, %r64, %r1998;
	st.shared.f32 	[%r29+352], %f3885;
	mov.f32 	%f3886, 0f00000000;
	or.pred  	%p1039, %p1038, %p1037;
	@%p1039 bra 	$L__BB2_694;
	ld.global.nc.f32 	%f3886, [%rd16+100];
$L__BB2_694:
	ld.param.u32 	%r2773, [_Z19sgemm_double_bufferILi32ELi32ELi32ELi4ELi4EEvPKfS1_Pfiii_param_5];
	ld.param.u32 	%r1999, [_Z19sgemm_double_bufferILi32ELi32ELi32ELi4ELi4EEvPKfS1_Pfiii_param_3];
	setp.ge.s32 	%p1040, %r55, %r2773;
	setp.ge.s32 	%p1041, %r64, %r1999;
	st.shared.f32 	[%r29+356], %f3886;
	mov.f32 	%f3887, 0f00000000;
	or.pred  	%p1042, %p1041, %p1040;
	@%p1042 bra 	$L__BB2_696;
	ld.global.nc.f32 	%f3887, [%rd16+104];
$L__BB2_696:
	ld.param.u32 	%r2774, [_Z19sgemm_double_bufferILi32ELi32ELi32ELi4ELi4EEvPKfS1_Pfiii_param_5];
	ld.param.u32 	%r2000, [_Z19sgemm_double_bufferILi32ELi32ELi32ELi4ELi4EEvPKfS1_Pfiii_param_3];
	setp.ge.s32 	%p1043, %r56, %r2774;
	setp.ge.s32 	%p1044, %r64, %r2000;
	st.shared.f32 	[%r29+360], %f3887;
	mov.f32 	%f3888, 0f00000000;
	or.pred  	%p1045, %p1044, %p1043;
	@%p1045 bra 	$L__BB2_698;
	ld.global.nc.f32 	%f3888, [%rd16+108];
$L__BB2_698:
	ld.param.u32 	%r2775, [_Z19sgemm_double_bufferILi32ELi32ELi32ELi4ELi4EEvPKfS1_Pfiii_param_5];
	ld.param.u32 	%r2001, [_Z19sgemm_double_bufferILi32ELi32ELi32ELi4ELi4EEvPKfS1_Pfiii_param_3];
	setp.ge.s32 	%p1046, %r57, %r2775;
	setp.ge.s32 	%p1047, %r64, %r2001;
	st.shared.f32 	[%r29+364], %f3888;
	mov.f32 	%f3889, 0f00000000;
	or.pred  	%p1048, %p1047, %p1046;
	@%p1048 bra 	$L__BB2_700;
	ld.global.nc.f32 	%f3889, [%rd16+112];
$L__BB2_700:
	ld.param.u32 	%r2776, [_Z19sgemm_double_bufferILi32ELi32ELi32ELi4ELi4EEvPKfS1_Pfiii_param_5];
	ld.param.u32 	%r2002, [_Z19sgemm_double_bufferILi32ELi32ELi32ELi4ELi4EEvPKfS1_Pfiii_param_3];
	setp.ge.s32 	%p1049, %r58, %r2776;
	setp.ge.s32 	%p1050, %r64, %r2002;
	st.shared.f32 	[%r29+368], %f3889;
	mov.f32 	%f3890, 0f00000000;
	or.pred  	%p1051, %p1050, %p1049;
	@%p1051 bra 	$L__BB2_702;
	ld.global.nc.f32 	%f3890, [%rd16+116];
$L__BB2_702:
	ld.param.u32 	%r2777, [_Z19sgemm_double_bufferILi32ELi32ELi32ELi4ELi4EEvPKfS1_Pfiii_param_5];
	ld.param.u32 	%r2003, [_Z19sgemm_double_bufferILi32ELi32ELi32ELi4ELi4EEvPKfS1_Pfiii_param_3];
	setp.ge.s32 	%p1052, %r59, %r2777;
	setp.ge.s32 	%p1053, %r64, %r2003;
	st.shared.f32 	[%r29+372], %f3890;
	mov.f32 	%f3891, 0f00000000;
	or.pred  	%p1054, %p1053, %p1052;
	@%p1054 bra 	$L__BB2_704;
	ld.global.nc.f32 	%f3891, [%rd16+120];
$L__BB2_704:
	ld.param.u32 	%r2778, [_Z19sgemm_double_bufferILi32ELi32ELi32ELi4ELi4EEvPKfS1_Pfiii_param_5];
	ld.param.u32 	%r2004, [_Z19sgemm_double_bufferILi32ELi32ELi32ELi4ELi4EEvPKfS1_Pfiii_param_3];
	setp.ge.s32 	%p1055, %r60, %r2778;
	setp.ge.s32 	%p1056, %r64, %r2004;
	st.shared.f32 	[%r29+376], %f3891;
	mov.f32 	%f3892, 0f00000000;
	or.pred  	%p1057, %p1056, %p1055;
	@%p1057 bra 	$L__BB2_706;
	ld.global.nc.f32 	%f3892, [%rd16+124];
$L__BB2_706:
	ld.param.u32 	%r2779, [_Z19sgemm_double_bufferILi32ELi32ELi32ELi4ELi4EEvPKfS1_Pfiii_param_5];
	ld.param.u32 	%r2005, [_Z19sgemm_double_bufferILi32ELi32ELi32ELi4ELi4EEvPKfS1_Pfiii_param_3];
	setp.ge.s32 	%p1058, %r2943, %r2779;
	add.s32 	%r65, %r26, 3;
	setp.ge.s32 	%p1059, %r65, %r2005;
	st.shared.f32 	[%r29+380], %f3892;
	mov.f32 	%f3893, 0f00000000;
	or.pred  	%p1060, %p1059, %p1058;
	@%p1060 bra 	$L__BB2_708;
	ld.param.u32 	%r2780, [_Z19sgemm_double_bufferILi32ELi32ELi32ELi4ELi4EEvPKfS1_Pfiii_param_5];
	add.s32 	%r1686, %r63, %r2780;
	add.s32 	%r1687, %r2943, %r1686;
	mul.wide.u32 	%rd574, %r1687, 4;
	add.s64 	%rd575, %rd13, %rd574;
	ld.global.nc.f32 	%f3893, [%rd575];
$L__BB2_708:
	ld.param.u32 	%r2781, [_Z19sgemm_double_bufferILi32ELi32ELi32ELi4ELi4EEvPKfS1_Pfiii_param_5];
	ld.param.u32 	%r2006, [_Z19sgemm_double_bufferILi32ELi32ELi32ELi4ELi4EEvPKfS1_Pfiii_param_3];
	setp.ge.s32 	%p1061, %r30, %r2781;
	setp.ge.s32 	%p1062, %r65, %r2006;
	st.shared.f32 	[%r29+384], %f3893;
	add.s64 	%rd17, %rd6, %rd564;
	mov.f32 	%f3894, 0f00000000;
	or.pred  	%p1063, %p1062, %p1061;
	@%p1063 bra 	$L__BB2_710;
	ld.global.nc.f32 	%f3894, [%rd17+4];
$L__BB2_710:
	ld.param.u32 	%r2782, [_Z19sgemm_double_bufferILi32ELi32ELi32ELi4ELi4EEvPKfS1_Pfiii_param_5];
	ld.param.u32 	%r2007, [_Z19sgemm_double_bufferILi32ELi32ELi32ELi4ELi4EEvPKfS1_Pfiii_param_3];
	setp.ge.s32 	%p1064, %r31, %r2782;
	setp.ge.s32 	%p1065, %r65, %r2007;
	st.shared.f32 	[%r29+388], %f3894;
	mov.f32 	%f3895, 0f00000000;
	or.pred  	%p1066, %p1065, %p1064;
	@%p1066 bra 	$L__BB2_712;
	ld.global.nc.f32 	%f3895, [%rd17+8];
$L__BB2_712:
	ld.param.u32 	%r2783, [_Z19sgemm_double_bufferILi32ELi32ELi32ELi4ELi4EEvPKfS1_Pfiii_param_5];
	ld.param.u32 	%r2008, [_Z19sgemm_double_bufferILi32ELi32ELi32ELi4ELi4EEvPKfS1_Pfiii_param_3];
	setp.ge.s32 	%p1067, %r32, %r2783;
	setp.ge.s32 	%p1068, %r65, %r2008;
	st.shared.f32 	[%r29+392], %f3895;
	mov.f32 	%f3896, 0f00000000;
	or.pred  	%p1069, %p1068, %p1067;
	@%p1069 bra 	$L__BB2_714;
	ld.global.nc.f32 	%f3896, [%rd17+12];
$L__BB2_714:
	ld.param.u32 	%r2784, [_Z19sgemm_double_bufferILi32ELi32ELi32ELi4ELi4EEvPKfS1_Pfiii_param_5];
	ld.param.u32 	%r2009, [_Z19sgemm_double_bufferILi32ELi32ELi32ELi4ELi4EEvPKfS1_Pfiii_param_3];
	setp.ge.s32 	%p1070, %r33, %r2784;
	setp.ge.s32 	%p1071, %r65, %r2009;
	st.shared.f32 	[%r29+396], %f3896;
	mov.f32 	%f3897, 0f00000000;
	or.pred  	%p1072, %p1071, %p1070;
	@%p1072 bra 	$L__BB2_716;
	ld.global.nc.f32 	%f3897, [%rd17+16];
$L__BB2_716:
	ld.param.u32 	%r2785, [_Z19sgemm_double_bufferILi32ELi32ELi32ELi4ELi4EEvPKfS1_Pfiii_param_5];
	ld.param.u32 	%r2010, [_Z19sgemm_double_bufferILi32ELi32ELi32ELi4ELi4EEvPKfS1_Pfiii_param_3];
	setp.ge.s32 	%p1073, %r34, %r2785;
	setp.ge.s32 	%p1074, %r65, %r2010;
	st.shared.f32 	[%r29+400], %f3897;
	mov.f32 	%f3898, 0f00000000;
	or.pred  	%p1075, %p1074, %p1073;
	@%p1075 bra 	$L__BB2_718;
	ld.global.nc.f32 	%f3898, [%rd17+20];
$L__BB2_718:
	ld.param.u32 	%r2786, [_Z19sgemm_double_bufferILi32ELi32ELi32ELi4ELi4EEvPKfS1_Pfiii_param_5];
	ld.param.u32 	%r2011, [_Z19sgemm_double_bufferILi32ELi32ELi32ELi4ELi4EEvPKfS1_Pfiii_param_3];
	setp.ge.s32 	%p1076, %r35, %r2786;
	setp.ge.s32 	%p1077, %r65, %r2011;
	st.shared.f32 	[%r29+404], %f3898;
	mov.f32 	%f3899, 0f00000000;
	or.pred  	%p1078, %p1077, %p1076;
	@%p1078 bra 	$L__BB2_720;
	ld.global.nc.f32 	%f3899, [%rd17+24];
$L__BB2_720:
	ld.param.u32 	%r2787, [_Z19sgemm_double_bufferILi32ELi32ELi32ELi4ELi4EEvPKfS1_Pfiii_param_5];
	ld.param.u32 	%r2012, [_Z19sgemm_double_bufferILi32ELi32ELi32ELi4ELi4EEvPKfS1_Pfiii_param_3];
	setp.ge.s32 	%p1079, %r36, %r2787;
	setp.ge.s32 	%p1080, %r65, %r2012;
	st.shared.f32 	[%r29+408], %f3899;
	mov.f32 	%f3900, 0f00000000;
	or.pred  	%p1081, %p1080, %p1079;
	@%p1081 bra 	$L__BB2_722;
	ld.global.nc.f32 	%f3900, [%rd17+28];
$L__BB2_722:
	ld.param.u32 	%r2788, [_Z19sgemm_double_bufferILi32ELi32ELi32ELi4ELi4EEvPKfS1_Pfiii_param_5];
	ld.param.u32 	%r2013, [_Z19sgemm_double_bufferILi32ELi32ELi32ELi4ELi4EEvPKfS1_Pfiii_param_3];
	setp.ge.s32 	%p1082, %r37, %r2788;
	setp.ge.s32 	%p1083, %r65, %r2013;
	st.shared.f32 	[%r29+412], %f3900;
	mov.f32 	%f3901, 0f00000000;
	or.pred  	%p1084, %p1083, %p1082;
	@%p1084 bra 	$L__BB2_724;
	ld.global.nc.f32 	%f3901, [%rd17+32];
$L__BB2_724:
	ld.param.u32 	%r2789, [_Z19sgemm_double_bufferILi32ELi32ELi32ELi4ELi4EEvPKfS1_Pfiii_param_5];
	ld.param.u32 	%r2014, [_Z19sgemm_double_bufferILi32ELi32ELi32ELi4ELi4EEvPKfS1_Pfiii_param_3];
	setp.ge.s32 	%p1085, %r38, %r2789;
	setp.ge.s32 	%p1086, %r65, %r2014;
	st.shared.f32 	[%r29+416], %f3901;
	mov.f32 	%f3902, 0f00000000;
	or.pred  	%p1087, %p1086, %p1085;
	@%p1087 bra 	$L__BB2_726;
	ld.global.nc.f32 	%f3902, [%rd17+36];
$L__BB2_726:
	ld.param.u32 	%r2790, [_Z19sgemm_double_bufferILi32ELi32ELi32ELi4ELi4EEvPKfS1_Pfiii_param_5];
	ld.param.u32 	%r2015, [_Z19sgemm_double_bufferILi32ELi32ELi32ELi4ELi4EEvPKfS1_Pfiii_param_3];
	setp.ge.s32 	%p1088, %r39, %r2790;
	setp.ge.s32 	%p1089, %r65, %r2015;
	st.shared.f32 	[%r29+420], %f3902;
	mov.f32 	%f3903, 0f00000000;
	or.pred  	%p1090, %p1089, %p1088;
	@%p1090 bra 	$L__BB2_728;
	ld.global.nc.f32 	%f3903, [%rd17+40];
$L__BB2_728:
	ld.param.u32 	%r2791, [_Z19sgemm_double_bufferILi32ELi32ELi32ELi4ELi4EEvPKfS1_Pfiii_param_5];
	ld.param.u32 	%r2016, [_Z19sgemm_double_bufferILi32ELi32ELi32ELi4ELi4EEvPKfS1_Pfiii_param_3];
	setp.ge.s32 	%p1091, %r40, %r2791;
	setp.ge.s32 	%p1092, %r65, %r2016;
	st.shared.f32 	[%r29+424], %f3903;
	mov.f32 	%f3904, 0f00000000;
	or.pred  	%p1093, %p1092, %p1091;
	@%p1093 bra 	$L__BB2_730;
	ld.global.nc.f32 	%f3904, [%rd17+44];
$L__BB2_730:
	ld.param.u32 	%r2792, [_Z19sgemm_double_bufferILi32ELi32ELi32ELi4ELi4EEvPKfS1_Pfiii_param_5];
	ld.param.u32 	%r2017, [_Z19sgemm_double_bufferILi32ELi32ELi32ELi4ELi4EEvPKfS1_Pfiii_param_3];
	setp.ge.s32 	%p1094, %r41, %r2792;
	setp.ge.s32 	%p1095, %r65, %r2017;
	st.shared.f32 	[%r29+428], %f3904;
	mov.f32 	%f3905, 0f00000000;
	or.pred  	%p1096, %p1095, %p1094;
	@%p1096 bra 	$L__BB2_732;
	ld.global.nc.f32 	%f3905, [%rd17+48];
$L__BB2_732:
	ld.param.u32 	%r2793, [_Z19sgemm_double_bufferILi32ELi32ELi32ELi4ELi4EEvPKfS1_Pfiii_param_5];
	ld.param.u32 	%r2018, [_Z19sgemm_double_bufferILi32ELi32ELi32ELi4ELi4EEvPKfS1_Pfiii_param_3];
	setp.ge.s32 	%p1097, %r42, %r2793;
	setp.ge.s32 	%p1098, %r65, %r2018;
	st.shared.f32 	[%r29+432], %f3905;
	mov.f32 	%f3906, 0f00000000;
	or.pred  	%p1099, %p1098, %p1097;
	@%p1099 bra 	$L__BB2_734;
	ld.global.nc.f32 	%f3906, [%rd17+52];
$L__BB2_734:
	ld.param.u32 	%r2794, [_Z19sgemm_double_bufferILi32ELi32ELi32ELi4ELi4EEvPKfS1_Pfiii_param_5];
	ld.param.u32 	%r2019, [_Z19sgemm_double_bufferILi32ELi32ELi32ELi4ELi4EEvPKfS1_Pfiii_param_3];
	setp.ge.s32 	%p1100, %r43, %r2794;
	setp.ge.s32 	%p1101, %r65, %r2019;
	st.shared.f32 	[%r29+436], %f3906;
	mov.f32 	%f3907, 0f00000000;
	or.pred  	%p1102, %p1101, %p1100;
	@%p1102 bra 	$L__BB2_736;
	ld.global.nc.f32 	%f3907, [%rd17+56];
$L__BB2_736:
	ld.param.u32 	%r2795, [_Z19sgemm_double_bufferILi32ELi32ELi32ELi4ELi4EEvPKfS1_Pfiii_param_5];
	ld.param.u32 	%r2020, [_Z19sgemm_double_bufferILi32ELi32ELi32ELi4ELi4EEvPKfS1_Pfiii_param_3];
	setp.ge.s32 	%p1103, %r44, %r2795;
	setp.ge.s32 	%p1104, %r65, %r2020;
	st.shared.f32 	[%r29+440], %f3907;
	mov.f32 	%f3908, 0f00000000;
	or.pred  	%p1105, %p1104, %p1103;
	@%p1105 bra 	$L__BB2_738;
	ld.global.nc.f32 	%f3908, [%rd17+60];
$L__BB2_738:
	ld.param.u32 	%r2796, [_Z19sgemm_double_bufferILi32ELi32ELi32ELi4ELi4EEvPKfS1_Pfiii_param_5];
	ld.param.u32 	%r2021, [_Z19sgemm_double_bufferILi32ELi32ELi32ELi4ELi4EEvPKfS1_Pfiii_param_3];
	setp.ge.s32 	%p1106, %r45, %r2796;
	setp.ge.s32 	%p1107, %r65, %r2021;
	st.shared.f32 	[%r29+444], %f3908;
	mov.f32 	%f3909, 0f00000000;
	or.pred  	%p1108, %p1107, %p1106;
	@%p1108 bra 	$L__BB2_740;
	ld.global.nc.f32 	%f3909, [%rd17+64];
$L__BB2_740:
	ld.param.u32 	%r2797, [_Z19sgemm_double_bufferILi32ELi32ELi32ELi4ELi4EEvPKfS1_Pfiii_param_5];
	ld.param.u32 	%r2022, [_Z19sgemm_double_bufferILi32ELi32ELi32ELi4ELi4EEvPKfS1_Pfiii_param_3];
	setp.ge.s32 	%p1109, %r46, %r2797;
	setp.ge.s32 	%p1110, %r65, %r2022;
	st.shared.f32 	[%r29+448], %f3909;
	mov.f32 	%f3910, 0f00000000;
	or.pred  	%p1111, %p1110, %p1109;
	@%p1111 bra 	$L__BB2_742;
	ld.global.nc.f32 	%f3910, [%rd17+68];
$L__BB2_742:
	ld.param.u32 	%r2798, [_Z19sgemm_double_bufferILi32ELi32ELi32ELi4ELi4EEvPKfS1_Pfiii_param_5];
	ld.param.u32 	%r2023, [_Z19sgemm_double_bufferILi32ELi32ELi32ELi4ELi4EEvPKfS1_Pfiii_param_3];
	setp.ge.s32 	%p1112, %r47, %r2798;
	setp.ge.s32 	%p1113, %r65, %r2023;
	st.shared.f32 	[%r29+452], %f3910;
	mov.f32 	%f3911, 0f00000000;
	or.pred  	%p1114, %p1113, %p1112;
	@%p1114 bra 	$L__BB2_744;
	ld.global.nc.f32 	%f3911, [%rd17+72];
$L__BB2_744:
	ld.param.u32 	%r2799, [_Z19sgemm_double_bufferILi32ELi32ELi32ELi4ELi4EEvPKfS1_Pfiii_param_5];
	ld.param.u32 	%r2024, [_Z19sgemm_double_bufferILi32ELi32ELi32ELi4ELi4EEvPKfS1_Pfiii_param_3];
	setp.ge.s32 	%p1115, %r48, %r2799;
	setp.ge.s32 	%p1116, %r65, %r2024;
	st.shared.f32 	[%r29+456], %f3911;
	mov.f32 	%f3912, 0f00000000;
	or.pred  	%p1117, %p1116, %p1115;
	@%p1117 bra 	$L__BB2_746;
	ld.global.nc.f32 	%f3912, [%rd17+76];
$L__BB2_746:
	ld.param.u32 	%r2800, [_Z19sgemm_double_bufferILi32ELi32ELi32ELi4ELi4EEvPKfS1_Pfiii_param_5];
	ld.param.u32 	%r2025, [_Z19sgemm_double_bufferILi32ELi32ELi32ELi4ELi4EEvPKfS1_Pfiii_param_3];
	setp.ge.s32 	%p1118, %r49, %r2800;
	setp.ge.s32 	%p1119, %r65, %r2025;
	st.shared.f32 	[%r29+460], %f3912;
	mov.f32 	%f3913, 0f00000000;
	or.pred  	%p1120, %p1119, %p1118;
	@%p1120 bra 	$L__BB2_748;
	ld.global.nc.f32 	%f3913, [%rd17+80];
$L__BB2_748:
	ld.param.u32 	%r2801, [_Z19sgemm_double_bufferILi32ELi32ELi32ELi4ELi4EEvPKfS1_Pfiii_param_5];
	ld.param.u32 	%r2026, [_Z19sgemm_double_bufferILi32ELi32ELi32ELi4ELi4EEvPKfS1_Pfiii_param_3];
	setp.ge.s32 	%p1121, %r50, %r2801;
	setp.ge.s32 	%p1122, %r65, %r2026;
	st.shared.f32 	[%r29+464], %f3913;
	mov.f32 	%f3914, 0f00000000;
	or.pred  	%p1123, %p1122, %p1121;
	@%p1123 bra 	$L__BB2_750;
	ld.global.nc.f32 	%f3914, [%rd17+84];
$L__BB2_750:
	ld.param.u32 	%r2802, [_Z19sgemm_double_bufferILi32ELi32ELi32ELi4ELi4EEvPKfS1_Pfiii_param_5];
	ld.param.u32 	%r2027, [_Z19sgemm_double_bufferILi32ELi32ELi32ELi4ELi4EEvPKfS1_Pfiii_param_3];
	setp.ge.s32 	%p1124, %r51, %r2802;
	setp.ge.s32 	%p1125, %r65, %r2027;
	st.shared.f32 	[%r29+468], %f3914;
	mov.f32 	%f3915, 0f00000000;
	or.pred  	%p1126, %p1125, %p1124;
	@%p1126 bra 	$L__BB2_752;
	ld.global.nc.f32 	%f3915, [%rd17+88];
$L__BB2_752:
	ld.param.u32 	%r2803, [_Z19sgemm_double_bufferILi32ELi32ELi32ELi4ELi4EEvPKfS1_Pfiii_param_5];
	ld.param.u32 	%r2028, [_Z19sgemm_double_bufferILi32ELi32ELi32ELi4ELi4EEvPKfS1_Pfiii_param_3];
	setp.ge.s32 	%p1127, %r52, %r2803;
	setp.ge.s32 	%p1128, %r65, %r2028;
	st.shared.f32 	[%r29+472], %f3915;
	mov.f32 	%f3916, 0f00000000;
	or.pred  	%p1129, %p1128, %p1127;
	@%p1129 bra 	$L__BB2_754;
	ld.global.nc.f32 	%f3916, [%rd17+92];
$L__BB2_754:
	ld.param.u32 	%r2804, [_Z19sgemm_double_bufferILi32ELi32ELi32ELi4ELi4EEvPKfS1_Pfiii_param_5];
	ld.param.u32 	%r2029, [_Z19sgemm_double_bufferILi32ELi32ELi32ELi4ELi4EEvPKfS1_Pfiii_param_3];
	setp.ge.s32 	%p1130, %r53, %r2804;
	setp.ge.s32 	%p1131, %r65, %r2029;
	st.shared.f32 	[%r29+476], %f3916;
	mov.f32 	%f3917, 0f00000000;
	or.pred  	%p1132, %p1131, %p1130;
	@%p1132 bra 	$L__BB2_756;
	ld.global.nc.f32 	%f3917, [%rd17+96];
$L__BB2_756:
	ld.param.u32 	%r2805, [_Z19sgemm_double_bufferILi32ELi32ELi32ELi4ELi4EEvPKfS1_Pfiii_param_5];
	ld.param.u32 	%r2030, [_Z19sgemm_double_bufferILi32ELi32ELi32ELi4ELi4EEvPKfS1_Pfiii_param_3];
	setp.ge.s32 	%p1133, %r54, %r2805;
	setp.ge.s32 	%p1134, %r65, %r2030;
	st.shared.f32 	[%r29+480], %f3917;
	mov.f32 	%f3918, 0f00000000;
	or.pred  	%p1135, %p1134, %p1133;
	@%p1135 bra 	$L__BB2_758;
	ld.global.nc.f32 	%f3918, [%rd17+100];
$L__BB2_758:
	ld.param.u32 	%r2806, [_Z19sgemm_double_bufferILi32ELi32ELi32ELi4ELi4EEvPKfS1_Pfiii_param_5];
	ld.param.u32 	%r2031, [_Z19sgemm_double_bufferILi32ELi32ELi32ELi4ELi4EEvPKfS1_Pfiii_param_3];
	setp.ge.s32 	%p1136, %r55, %r2806;
	setp.ge.s32 	%p1137, %r65, %r2031;
	st.shared.f32 	[%r29+484], %f3918;
	mov.f32 	%f3919, 0f00000000;
	or.pred  	%p1138, %p1137, %p1136;
	@%p1138 bra 	$L__BB2_760;
	ld.global.nc.f32 	%f3919, [%rd17+104];
$L__BB2_760:
	ld.param.u32 	%r2807, [_Z19sgemm_double_bufferILi32ELi32ELi32ELi4ELi4EEvPKfS1_Pfiii_param_5];
	ld.param.u32 	%r2032, [_Z19sgemm_double_bufferILi32ELi32ELi32ELi4ELi4EEvPKfS1_Pfiii_param_3];
	setp.ge.s32 	%p1139, %r56, %r2807;
	setp.ge.s32 	%p1140, %r65, %r2032;
	st.shared.f32 	[%r29+488], %f3919;
	mov.f32 	%f3920, 0f00000000;
	or.pred  	%p1141, %p1140, %p1139;
	@%p1141 bra 	$L__BB2_762;
	ld.global.nc.f32 	%f3920, [%rd17+108];
$L__BB2_762:
	ld.param.u32 	%r2808, [_Z19sgemm_double_bufferILi32ELi32ELi32ELi4ELi4EEvPKfS1_Pfiii_param_5];
	ld.param.u32 	%r2033, [_Z19sgemm_double_bufferILi32ELi32ELi32ELi4ELi4EEvPKfS1_Pfiii_param_3];
	setp.ge.s32 	%p1142, %r57, %r2808;
	setp.ge.s32 	%p1143, %r65, %r2033;
	st.shared.f32 	[%r29+492], %f3920;
	mov.f32 	%f3921, 0f00000000;
	or.pred  	%p1144, %p1143, %p1142;
	@%p1144 bra 	$L__BB2_764;
	ld.global.nc.f32 	%f3921, [%rd17+112];
$L__BB2_764:
	ld.param.u32 	%r2809, [_Z19sgemm_double_bufferILi32ELi32ELi32ELi4ELi4EEvPKfS1_Pfiii_param_5];
	ld.param.u32 	%r2034, [_Z19sgemm_double_bufferILi32ELi32ELi32ELi4ELi4EEvPKfS1_Pfiii_param_3];
	setp.ge.s32 	%p1145, %r58, %r2809;
	setp.ge.s32 	%p1146, %r65, %r2034;
	st.shared.f32 	[%r29+496], %f3921;
	mov.f32 	%f3922, 0f00000000;
	or.pred  	%p1147, %p1146, %p1145;
	@%p1147 bra 	$L__BB2_766;
	ld.global.nc.f32 	%f3922, [%rd17+116];
$L__BB2_766:
	ld.param.u32 	%r2810, [_Z19sgemm_double_bufferILi32ELi32ELi32ELi4ELi4EEvPKfS1_Pfiii_param_5];
	ld.param.u32 	%r2035, [_Z19sgemm_double_bufferILi32ELi32ELi32ELi4ELi4EEvPKfS1_Pfiii_param_3];
	setp.ge.s32 	%p1148, %r59, %r2810;
	setp.ge.s32 	%p1149, %r65, %r2035;
	st.shared.f32 	[%r29+500], %f3922;
	mov.f32 	%f3923, 0f00000000;
	or.pred  	%p1150, %p1149, %p1148;
	@%p1150 bra 	$L__BB2_768;
	ld.global.nc.f32 	%f3923, [%rd17+120];
$L__BB2_768:
	ld.param.u32 	%r2811, [_Z19sgemm_double_bufferILi32ELi32ELi32ELi4ELi4EEvPKfS1_Pfiii_param_5];
	ld.param.u32 	%r2036, [_Z19sgemm_double_bufferILi32ELi32ELi32ELi4ELi4EEvPKfS1_Pfiii_param_3];
	setp.ge.s32 	%p1151, %r60, %r2811;
	setp.ge.s32 	%p1152, %r65, %r2036;
	st.shared.f32 	[%r29+504], %f3923;
	mov.f32 	%f3924, 0f00000000;
	or.pred  	%p1153, %p1152, %p1151;
	@%p1153 bra 	$L__BB2_770;
	ld.global.nc.f32 	%f3924, [%rd17+124];
$L__BB2_770:
	ld.param.u32 	%r2812, [_Z19sgemm_double_bufferILi32ELi32ELi32ELi4ELi4EEvPKfS1_Pfiii_param_5];
	ld.param.u32 	%r2282, [_Z19sgemm_double_bufferILi32ELi32ELi32ELi4ELi4EEvPKfS1_Pfiii_param_4];
	ld.param.u64 	%rd797, [_Z19sgemm_double_bufferILi32ELi32ELi32ELi4ELi4EEvPKfS1_Pfiii_param_1];
	cvta.to.global.u64 	%rd18, %rd797;
	setp.ge.s32 	%p1154, %r2943, %r2812;
	mov.u32 	%r1688, %ctaid.x;
	shl.b32 	%r1689, %r1688, 5;
	shl.b32 	%r1691, %r1666, 2;
	add.s32 	%r1692, %r1689, %r1691;
	setp.ge.s32 	%p1155, %r1692, %r2282;
	st.shared.f32 	[%r29+508], %f3924;
	mul.lo.s32 	%r67, %r2943, %r2282;
	mov.f32 	%f3925, 0f00000000;
	or.pred  	%p1156, %p1154, %p1155;
	@%p1156 bra 	$L__BB2_772;
	add.s32 	%r1693, %r1692, %r67;
	mul.wide.s32 	%rd577, %r1693, 4;
	add.s64 	%rd578, %rd18, %rd577;
	ld.global.nc.f32 	%f3925, [%rd578];
$L__BB2_772:
	ld.param.u32 	%r2813, [_Z19sgemm_double_bufferILi32ELi32ELi32ELi4ELi4EEvPKfS1_Pfiii_param_5];
	ld.param.u32 	%r2283, [_Z19sgemm_double_bufferILi32ELi32ELi32ELi4ELi4EEvPKfS1_Pfiii_param_4];
	setp.ge.s32 	%p1157, %r2943, %r2813;
	add.s32 	%r68, %r1692, 1;
	setp.ge.s32 	%p1158, %r68, %r2283;
	add.s32 	%r1696, %r1668, %r1677;
	add.s32 	%r70, %r1696, %r1667;
	st.shared.f32 	[%r70], %f3925;
	mul.wide.u32 	%rd579, %r1692, 4;
	add.s64 	%rd19, %rd18, %rd579;
	mul.wide.s32 	%rd580, %r67, 4;
	add.s64 	%rd20, %rd19, %rd580;
	mov.f32 	%f3926, 0f00000000;
	or.pred  	%p1159, %p1157, %p1158;
	@%p1159 bra 	$L__BB2_774;
	ld.global.nc.f32 	%f3926, [%rd20+4];
$L__BB2_774:
	ld.param.u32 	%r2814, [_Z19sgemm_double_bufferILi32ELi32ELi32ELi4ELi4EEvPKfS1_Pfiii_param_5];
	ld.param.u32 	%r2284, [_Z19sgemm_double_bufferILi32ELi32ELi32ELi4ELi4EEvPKfS1_Pfiii_param_4];
	setp.ge.s32 	%p1160, %r2943, %r2814;
	add.s32 	%r71, %r1692, 2;
	setp.ge.s32 	%p1161, %r71, %r2284;
	st.shared.f32 	[%r70+4], %f3926;
	mov.f32 	%f3927, 0f00000000;
	or.pred  	%p1162, %p1160, %p1161;
	@%p1162 bra 	$L__BB2_776;
	ld.global.nc.f32 	%f3927, [%rd20+8];
$L__BB2_776:
	ld.param.u32 	%r2815, [_Z19sgemm_double_bufferILi32ELi32ELi32ELi4ELi4EEvPKfS1_Pfiii_param_5];
	ld.param.u32 	%r2285, [_Z19sgemm_double_bufferILi32ELi32ELi32ELi4ELi4EEvPKfS1_Pfiii_param_4];
	setp.ge.s32 	%p1163, %r2943, %r2815;
	add.s32 	%r72, %r1692, 3;
	setp.ge.s32 	%p1164, %r72, %r2285;
	st.shared.f32 	[%r70+8], %f3927;
	mov.f32 	%f3928, 0f00000000;
	or.pred  	%p1165, %p1163, %p1164;
	@%p1165 bra 	$L__BB2_778;
	ld.global.nc.f32 	%f3928, [%rd20+12];
$L__BB2_778:
	ld.param.u32 	%r2816, [_Z19sgemm_double_bufferILi32ELi32ELi32ELi4ELi4EEvPKfS1_Pfiii_param_5];
	ld.param.u32 	%r2286, [_Z19sgemm_double_bufferILi32ELi32ELi32ELi4ELi4EEvPKfS1_Pfiii_param_4];
	setp.ge.s32 	%p1166, %r30, %r2816;
	setp.ge.s32 	%p1167, %r1692, %r2286;
	st.shared.f32 	[%r70+12], %f3928;
	add.s32 	%r73, %r67, %r2286;
	mov.f32 	%f3929, 0f00000000;
	or.pred  	%p1168, %p1166, %p1167;
	@%p1168 bra 	$L__BB2_780;
	add.s32 	%r1699, %r1692, %r73;
	mul.wide.s32 	%rd581, %r1699, 4;
	add.s64 	%rd582, %rd18, %rd581;
	ld.global.nc.f32 	%f3929, [%rd582];
$L__BB2_780:
	ld.param.u32 	%r2817, [_Z19sgemm_double_bufferILi32ELi32ELi32ELi4ELi4EEvPKfS1_Pfiii_param_5];
	ld.param.u32 	%r2287, [_Z19sgemm_double_bufferILi32ELi32ELi32ELi4ELi4EEvPKfS1_Pfiii_param_4];
	setp.ge.s32 	%p1169, %r30, %r2817;
	setp.ge.s32 	%p1170, %r68, %r2287;
	st.shared.f32 	[%r70+128], %f3929;
	mul.wide.s32 	%rd583, %r73, 4;
	add.s64 	%rd21, %rd19, %rd583;
	mov.f32 	%f3930, 0f00000000;
	or.pred  	%p1171, %p1169, %p1170;
	@%p1171 bra 	$L__BB2_782;
	ld.global.nc.f32 	%f3930, [%rd21+4];
$L__BB2_782:
	ld.param.u32 	%r2818, [_Z19sgemm_double_bufferILi32ELi32ELi32ELi4ELi4EEvPKfS1_Pfiii_param_5];
	ld.param.u32 	%r2288, [_Z19sgemm_double_bufferILi32ELi32ELi32ELi4ELi4EEvPKfS1_Pfiii_param_4];
	setp.ge.s32 	%p1172, %r30, %r2818;
	setp.ge.s32 	%p1173, %r71, %r2288;
	st.shared.f32 	[%r70+132], %f3930;
	mov.f32 	%f3931, 0f00000000;
	or.pred  	%p1174, %p1172, %p1173;
	@%p1174 bra 	$L__BB2_784;
	ld.global.nc.f32 	%f3931, [%rd21+8];
$L__BB2_784:
	ld.param.u32 	%r2819, [_Z19sgemm_double_bufferILi32ELi32ELi32ELi4ELi4EEvPKfS1_Pfiii_param_5];
	ld.param.u32 	%r2289, [_Z19sgemm_double_bufferILi32ELi32ELi32ELi4ELi4EEvPKfS1_Pfiii_param_4];
	setp.ge.s32 	%p1175, %r30, %r2819;
	setp.ge.s32 	%p1176, %r72, %r2289;
	st.shared.f32 	[%r70+136], %f3931;
	mov.f32 	%f3932, 0f00000000;
	or.pred  	%p1177, %p1175, %p1176;
	@%p1177 bra 	$L__BB2_786;
	ld.global.nc.f32 	%f3932, [%rd21+12];
$L__BB2_786:
	ld.param.u32 	%r2820, [_Z19sgemm_double_bufferILi32ELi32ELi32ELi4ELi4EEvPKfS1_Pfiii_param_5];
	ld.param.u32 	%r2290, [_Z19sgemm_double_bufferILi32ELi32ELi32ELi4ELi4EEvPKfS1_Pfiii_param_4];
	setp.ge.s32 	%p1178, %r31, %r2820;
	setp.ge.s32 	%p1179, %r1692, %r2290;
	st.shared.f32 	[%r70+140], %f3932;
	add.s32 	%r74, %r73, %r2290;
	mov.f32 	%f3933, 0f00000000;
	or.pred  	%p1180, %p1178, %p1179;
	@%p1180 bra 	$L__BB2_788;
	add.s32 	%r1700, %r1692, %r74;
	mul.wide.s32 	%rd584, %r1700, 4;
	add.s64 	%rd585, %rd18, %rd584;
	ld.global.nc.f32 	%f3933, [%rd585];
$L__BB2_788:
	ld.param.u32 	%r2821, [_Z19sgemm_double_bufferILi32ELi32ELi32ELi4ELi4EEvPKfS1_Pfiii_param_5];
	ld.param.u32 	%r2291, [_Z19sgemm_double_bufferILi32ELi32ELi32ELi4ELi4EEvPKfS1_Pfiii_param_4];
	setp.ge.s32 	%p1181, %r31, %r2821;
	setp.ge.s32 	%p1182, %r68, %r2291;
	st.shared.f32 	[%r70+256], %f3933;
	mul.wide.s32 	%rd586, %r74, 4;
	add.s64 	%rd22, %rd19, %rd586;
	mov.f32 	%f3934, 0f00000000;
	or.pred  	%p1183, %p1181, %p1182;
	@%p1183 bra 	$L__BB2_790;
	ld.global.nc.f32 	%f3934, [%rd22+4];
$L__BB2_790:
	ld.param.u32 	%r2822, [_Z19sgemm_double_bufferILi32ELi32ELi32ELi4ELi4EEvPKfS1_Pfiii_param_5];
	ld.param.u32 	%r2292, [_Z19sgemm_double_bufferILi32ELi32ELi32ELi4ELi4EEvPKfS1_Pfiii_param_4];
	setp.ge.s32 	%p1184, %r31, %r2822;
	setp.ge.s32 	%p1185, %r71, %r2292;
	st.shared.f32 	[%r70+260], %f3934;
	mov.f32 	%f3935, 0f00000000;
	or.pred  	%p1186, %p1184, %p1185;
	@%p1186 bra 	$L__BB2_792;
	ld.global.nc.f32 	%f3935, [%rd22+8];
$L__BB2_792:
	ld.param.u32 	%r2823, [_Z19sgemm_double_bufferILi32ELi32ELi32ELi4ELi4EEvPKfS1_Pfiii_param_5];
	ld.param.u32 	%r2293, [_Z19sgemm_double_bufferILi32ELi32ELi32ELi4ELi4EEvPKfS1_Pfiii_param_4];
	setp.ge.s32 	%p1187, %r31, %r2823;
	setp.ge.s32 	%p1188, %r72, %r2293;
	st.shared.f32 	[%r70+264], %f3935;
	mov.f32 	%f3936, 0f00000000;
	or.pred  	%p1189, %p1187, %p1188;
	@%p1189 bra 	$L__BB2_794;
	ld.global.nc.f32 	%f3936, [%rd22+12];
$L__BB2_794:
	ld.param.u32 	%r2824, [_Z19sgemm_double_bufferILi32ELi32ELi32ELi4ELi4EEvPKfS1_Pfiii_param_5];
	ld.param.u32 	%r2294, [_Z19sgemm_double_bufferILi32ELi32ELi32ELi4ELi4EEvPKfS1_Pfiii_param_4];
	setp.ge.s32 	%p1190, %r32, %r2824;
	setp.ge.s32 	%p1191, %r1692, %r2294;
	st.shared.f32 	[%r70+268], %f3936;
	add.s32 	%r75, %r74, %r2294;
	mov.f32 	%f3937, 0f00000000;
	or.pred  	%p1192, %p1190, %p1191;
	@%p1192 bra 	$L__BB2_796;
	add.s32 	%r1701, %r1692, %r75;
	mul.wide.s32 	%rd587, %r1701, 4;
	add.s64 	%rd588, %rd18, %rd587;
	ld.global.nc.f32 	%f3937, [%rd588];
$L__BB2_796:
	ld.param.u32 	%r2825, [_Z19sgemm_double_bufferILi32ELi32ELi32ELi4ELi4EEvPKfS1_Pfiii_param_5];
	ld.param.u32 	%r2295, [_Z19sgemm_double_bufferILi32ELi32ELi32ELi4ELi4EEvPKfS1_Pfiii_param_4];
	setp.ge.s32 	%p1193, %r32, %r2825;
	setp.ge.s32 	%p1194, %r68, %r2295;
	st.shared.f32 	[%r70+384], %f3937;
	mul.wide.s32 	%rd589, %r75, 4;
	add.s64 	%rd23, %rd19, %rd589;
	mov.f32 	%f3938, 0f00000000;
	or.pred  	%p1195, %p1193, %p1194;
	@%p1195 bra 	$L__BB2_798;
	ld.global.nc.f32 	%f3938, [%rd23+4];
$L__BB2_798:
	ld.param.u32 	%r2826, [_Z19sgemm_double_bufferILi32ELi32ELi32ELi4ELi4EEvPKfS1_Pfiii_param_5];
	ld.param.u32 	%r2296, [_Z19sgemm_double_bufferILi32ELi32ELi32ELi4ELi4EEvPKfS1_Pfiii_param_4];
	setp.ge.s32 	%p1196, %r32, %r2826;
	setp.ge.s32 	%p1197, %r71, %r2296;
	st.shared.f32 	[%r70+388], %f3938;
	mov.f32 	%f3939, 0f00000000;
	or.pred  	%p1198, %p1196, %p1197;
	@%p1198 bra 	$L__BB2_800;
	ld.global.nc.f32 	%f3939, [%rd23+8];
$L__BB2_800:
	ld.param.u32 	%r2827, [_Z19sgemm_double_bufferILi32ELi32ELi32ELi4ELi4EEvPKfS1_Pfiii_param_5];
	ld.param.u32 	%r2297, [_Z19sgemm_double_bufferILi32ELi32ELi32ELi4ELi4EEvPKfS1_Pfiii_param_4];
	setp.ge.s32 	%p1199, %r32, %r2827;
	setp.ge.s32 	%p1200, %r72, %r2297;
	st.shared.f32 	[%r70+392], %f3939;
	mov.f32 	%f3940, 0f00000000;
	or.pred  	%p1201, %p1199, %p1200;
	@%p1201 bra 	$L__BB2_802;
	ld.global.nc.f32 	%f3940, [%rd23+12];
$L__BB2_802:
	ld.param.u32 	%r2828, [_Z19sgemm_double_bufferILi32ELi32ELi32ELi4ELi4EEvPKfS1_Pfiii_param_5];
	ld.param.u32 	%r2298, [_Z19sgemm_double_bufferILi32ELi32ELi32ELi4ELi4EEvPKfS1_Pfiii_param_4];
	setp.ge.s32 	%p1202, %r33, %r2828;
	setp.ge.s32 	%p1203, %r1692, %r2298;
	st.shared.f32 	[%r70+396], %f3940;
	add.s32 	%r76, %r75, %r2298;
	mov.f32 	%f3941, 0f00000000;
	or.pred  	%p1204, %p1202, %p1203;
	@%p1204 bra 	$L__BB2_804;
	add.s32 	%r1702, %r1692, %r76;
	mul.wide.s32 	%rd590, %r1702, 4;
	add.s64 	%rd591, %rd18, %rd590;
	ld.global.nc.f32 	%f3941, [%rd591];
$L__BB2_804:
	ld.param.u32 	%r2829, [_Z19sgemm_double_bufferILi32ELi32ELi32ELi4ELi4EEvPKfS1_Pfiii_param_5];
	ld.param.u32 	%r2299, [_Z19sgemm_double_bufferILi32ELi32ELi32ELi4ELi4EEvPKfS1_Pfiii_param_4];
	setp.ge.s32 	%p1205, %r33, %r2829;
	setp.ge.s32 	%p1206, %r68, %r2299;
	st.shared.f32 	[%r70+512], %f3941;
	mul.wide.s32 	%rd592, %r76, 4;
	add.s64 	%rd24, %rd19, %rd592;
	mov.f32 	%f3942, 0f00000000;
	or.pred  	%p1207, %p1205, %p1206;
	@%p1207 bra 	$L__BB2_806;
	ld.global.nc.f32 	%f3942, [%rd24+4];
$L__BB2_806:
	ld.param.u32 	%r2830, [_Z19sgemm_double_bufferILi32ELi32ELi32ELi4ELi4EEvPKfS1_Pfiii_param_5];
	ld.param.u32 	%r2300, [_Z19sgemm_double_bufferILi32ELi32ELi32ELi4ELi4EEvPKfS1_Pfiii_param_4];
	setp.ge.s32 	%p1208, %r33, %r2830;
	setp.ge.s32 	%p1209, %r71, %r2300;
	st.shared.f32 	[%r70+516], %f3942;
	mov.f32 	%f3943, 0f00000000;
	or.pred  	%p1210, %p1208, %p1209;
	@%p1210 bra 	$L__BB2_808;
	ld.global.nc.f32 	%f3943, [%rd24+8];
$L__BB2_808:
	ld.param.u32 	%r2831, [_Z19sgemm_double_bufferILi32ELi32ELi32ELi4ELi4EEvPKfS1_Pfiii_param_5];
	ld.param.u32 	%r2301, [_Z19sgemm_double_bufferILi32ELi32ELi32ELi4ELi4EEvPKfS1_Pfiii_param_4];
	setp.ge.s32 	%p1211, %r33, %r2831;
	setp.ge.s32 	%p1212, %r72, %r2301;
	st.shared.f32 	[%r70+520], %f3943;
	mov.f32 	%f3944, 0f00000000;
	or.pred  	%p1213, %p1211, %p1212;
	@%p1213 bra 	$L__BB2_810;
	ld.global.nc.f32 	%f3944, [%rd24+12];
$L__BB2_810:
	ld.param.u32 	%r2832, [_Z19sgemm_double_bufferILi32ELi32ELi32ELi4ELi4EEvPKfS1_Pfiii_param_5];
	ld.param.u32 	%r2302, [_Z19sgemm_double_bufferILi32ELi32ELi32ELi4ELi4EEvPKfS1_Pfiii_param_4];
	setp.ge.s32 	%p1214, %r34, %r2832;
	setp.ge.s32 	%p1215, %r1692, %r2302;
	st.shared.f32 	[%r70+524], %f3944;
	add.s32 	%r77, %r76, %r2302;
	mov.f32 	%f3945, 0f00000000;
	or.pred  	%p1216, %p1214, %p1215;
	@%p1216 bra 	$L__BB2_812;
	add.s32 	%r1703, %r1692, %r77;
	mul.wide.s32 	%rd593, %r1703, 4;
	add.s64 	%rd594, %rd18, %rd593;
	ld.global.nc.f32 	%f3945, [%rd594];
$L__BB2_812:
	ld.param.u32 	%r2833, [_Z19sgemm_double_bufferILi32ELi32ELi32ELi4ELi4EEvPKfS1_Pfiii_param_5];
	ld.param.u32 	%r2303, [_Z19sgemm_double_bufferILi32ELi32ELi32ELi4ELi4EEvPKfS1_Pfiii_param_4];
	setp.ge.s32 	%p1217, %r34, %r2833;
	setp.ge.s32 	%p1218, %r68, %r2303;
	st.shared.f32 	[%r70+640], %f3945;
	mul.wide.s32 	%rd595, %r77, 4;
	add.s64 	%rd25, %rd19, %rd595;
	mov.f32 	%f3946, 0f00000000;
	or.pred  	%p1219, %p1217, %p1218;
	@%p1219 bra 	$L__BB2_814;
	ld.global.nc.f32 	%f3946, [%rd25+4];
$L__BB2_814:
	ld.param.u32 	%r2834, [_Z19sgemm_double_bufferILi32ELi32ELi32ELi4ELi4EEvPKfS1_Pfiii_param_5];
	ld.param.u32 	%r2304, [_Z19sgemm_double_bufferILi32ELi32ELi32ELi4ELi4EEvPKfS1_Pfiii_param_4];
	setp.ge.s32 	%p1220, %r34, %r2834;
	setp.ge.s32 	%p1221, %r71, %r2304;
	st.shared.f32 	[%r70+644], %f3946;
	mov.f32 	%f3947, 0f00000000;
	or.pred  	%p1222, %p1220, %p1221;
	@%p1222 bra 	$L__BB2_816;
	ld.global.nc.f32 	%f3947, [%rd25+8];
$L__BB2_816:
	ld.param.u32 	%r2835, [_Z19sgemm_double_bufferILi32ELi32ELi32ELi4ELi4EEvPKfS1_Pfiii_param_5];
	ld.param.u32 	%r2305, [_Z19sgemm_double_bufferILi32ELi32ELi32ELi4ELi4EEvPKfS1_Pfiii_param_4];
	setp.ge.s32 	%p1223, %r34, %r2835;
	setp.ge.s32 	%p1224, %r72, %r2305;
	st.shared.f32 	[%r70+648], %f3947;
	mov.f32 	%f3948, 0f00000000;
	or.pred  	%p1225, %p1223, %p1224;
	@%p1225 bra 	$L__BB2_818;
	ld.global.nc.f32 	%f3948, [%rd25+12];
$L__BB2_818:
	ld.param.u32 	%r2836, [_Z19sgemm_double_bufferILi32ELi32ELi32ELi4ELi4EEvPKfS1_Pfiii_param_5];
	ld.param.u32 	%r2306, [_Z19sgemm_double_bufferILi32ELi32ELi32ELi4ELi4EEvPKfS1_Pfiii_param_4];
	setp.ge.s32 	%p1226, %r35, %r2836;
	setp.ge.s32 	%p1227, %r1692, %r2306;
	st.shared.f32 	[%r70+652], %f3948;
	add.s32 	%r78, %r77, %r2306;
	mov.f32 	%f3949, 0f00000000;
	or.pred  	%p1228, %p1226, %p1227;
	@%p1228 bra 	$L__BB2_820;
	add.s32 	%r1704, %r1692, %r78;
	mul.wide.s32 	%rd596, %r1704, 4;
	add.s64 	%rd597, %rd18, %rd596;
	ld.global.nc.f32 	%f3949, [%rd597];
$L__BB2_820:
	ld.param.u32 	%r2837, [_Z19sgemm_double_bufferILi32ELi32ELi32ELi4ELi4EEvPKfS1_Pfiii_param_5];
	ld.param.u32 	%r2307, [_Z19sgemm_double_bufferILi32ELi32ELi32ELi4ELi4EEvPKfS1_Pfiii_param_4];
	setp.ge.s32 	%p1229, %r35, %r2837;
	setp.ge.s32 	%p1230, %r68, %r2307;
	st.shared.f32 	[%r70+768], %f3949;
	mul.wide.s32 	%rd598, %r78, 4;
	add.s64 	%rd26, %rd19, %rd598;
	mov.f32 	%f3950, 0f00000000;
	or.pred  	%p1231, %p1229, %p1230;
	@%p1231 bra 	$L__BB2_822;
	ld.global.nc.f32 	%f3950, [%rd26+4];
$L__BB2_822:
	ld.param.u32 	%r2838, [_Z19sgemm_double_bufferILi32ELi32ELi32ELi4ELi4EEvPKfS1_Pfiii_param_5];
	ld.param.u32 	%r2308, [_Z19sgemm_double_bufferILi32ELi32ELi32ELi4ELi4EEvPKfS1_Pfiii_param_4];
	setp.ge.s32 	%p1232, %r35, %r2838;
	setp.ge.s32 	%p1233, %r71, %r2308;
	st.shared.f32 	[%r70+772], %f3950;
	mov.f32 	%f3951, 0f00000000;
	or.pred  	%p1234, %p1232, %p1233;
	@%p1234 bra 	$L__BB2_824;
	ld.global.nc.f32 	%f3951, [%rd26+8];
$L__BB2_824:
	ld.param.u32 	%r2839, [_Z19sgemm_double_bufferILi32ELi32ELi32ELi4ELi4EEvPKfS1_Pfiii_param_5];
	ld.param.u32 	%r2309, [_Z19sgemm_double_bufferILi32ELi32ELi32ELi4ELi4EEvPKfS1_Pfiii_param_4];
	setp.ge.s32 	%p1235, %r35, %r2839;
	setp.ge.s32 	%p1236, %r72, %r2309;
	st.shared.f32 	[%r70+776], %f3951;
	mov.f32 	%f3952, 0f00000000;
	or.pred  	%p1237, %p1235, %p1236;
	@%p1237 bra 	$L__BB2_826;
	ld.global.nc.f32 	%f3952, [%rd26+12];
$L__BB2_826:
	ld.param.u32 	%r2840, [_Z19sgemm_double_bufferILi32ELi32ELi32ELi4ELi4EEvPKfS1_Pfiii_param_5];
	ld.param.u32 	%r2310, [_Z19sgemm_double_bufferILi32ELi32ELi32ELi4ELi4EEvPKfS1_Pfiii_param_4];
	setp.ge.s32 	%p1238, %r36, %r2840;
	setp.ge.s32 	%p1239, %r1692, %r2310;
	st.shared.f32 	[%r70+780], %f3952;
	add.s32 	%r79, %r78, %r2310;
	mov.f32 	%f3953, 0f00000000;
	or.pred  	%p1240, %p1238, %p1239;
	@%p1240 bra 	$L__BB2_828;
	add.s32 	%r1705, %r1692, %r79;
	mul.wide.s32 	%rd599, %r1705, 4;
	add.s64 	%rd600, %rd18, %rd599;
	ld.global.nc.f32 	%f3953, [%rd600];
$L__BB2_828:
	ld.param.u32 	%r2841, [_Z19sgemm_double_bufferILi32ELi32ELi32ELi4ELi4EEvPKfS1_Pfiii_param_5];
	ld.param.u32 	%r2311, [_Z19sgemm_double_bufferILi32ELi32ELi32ELi4ELi4EEvPKfS1_Pfiii_param_4];
	setp.ge.s32 	%p1241, %r36, %r2841;
	setp.ge.s32 	%p1242, %r68, %r2311;
	st.shared.f32 	[%r70+896], %f3953;
	mul.wide.s32 	%rd601, %r79, 4;
	add.s64 	%rd27, %rd19, %rd601;
	mov.f32 	%f3954, 0f00000000;
	or.pred  	%p1243, %p1241, %p1242;
	@%p1243 bra 	$L__BB2_830;
	ld.global.nc.f32 	%f3954, [%rd27+4];
$L__BB2_830:
	ld.param.u32 	%r2842, [_Z19sgemm_double_bufferILi32ELi32ELi32ELi4ELi4EEvPKfS1_Pfiii_param_5];
	ld.param.u32 	%r2312, [_Z19sgemm_double_bufferILi32ELi32ELi32ELi4ELi4EEvPKfS1_Pfiii_param_4];
	setp.ge.s32 	%p1244, %r36, %r2842;
	setp.ge.s32 	%p1245, %r71, %r2312;
	st.shared.f32 	[%r70+900], %f3954;
	mov.f32 	%f3955, 0f00000000;
	or.pred  	%p1246, %p1244, %p1245;
	@%p1246 bra 	$L__BB2_832;
	ld.global.nc.f32 	%f3955, [%rd27+8];
$L__BB2_832:
	ld.param.u32 	%r2843, [_Z19sgemm_double_bufferILi32ELi32ELi32ELi4ELi4EEvPKfS1_Pfiii_param_5];
	ld.param.u32 	%r2313, [_Z19sgemm_double_bufferILi32ELi32ELi32ELi4ELi4EEvPKfS1_Pfiii_param_4];
	setp.ge.s32 	%p1247, %r36, %r2843;
	setp.ge.s32 	%p1248, %r72, %r2313;
	st.shared.f32 	[%r70+904], %f3955;
	mov.f32 	%f3956, 0f00000000;
	or.pred  	%p1249, %p1247, %p1248;
	@%p1249 bra 	$L__BB2_834;
	ld.global.nc.f32 	%f3956, [%rd27+12];
$L__BB2_834:
	ld.param.u32 	%r2844, [_Z19sgemm_double_bufferILi32ELi32ELi32ELi4ELi4EEvPKfS1_Pfiii_param_5];
	ld.param.u32 	%r2314, [_Z19sgemm_double_bufferILi32ELi32ELi32ELi4ELi4EEvPKfS1_Pfiii_param_4];
	setp.ge.s32 	%p1250, %r37, %r2844;
	setp.ge.s32 	%p1251, %r1692, %r2314;
	st.shared.f32 	[%r70+908], %f3956;
	add.s32 	%r80, %r79, %r2314;
	mov.f32 	%f3957, 0f00000000;
	or.pred  	%p1252, %p1250, %p1251;
	@%p1252 bra 	$L__BB2_836;
	add.s32 	%r1706, %r1692, %r80;
	mul.wide.s32 	%rd602, %r1706, 4;
	add.s64 	%rd603, %rd18, %rd602;
	ld.global.nc.f32 	%f3957, [%rd603];
$L__BB2_836:
	ld.param.u32 	%r2845, [_Z19sgemm_double_bufferILi32ELi32ELi32ELi4ELi4EEvPKfS1_Pfiii_param_5];
	ld.param.u32 	%r2315, [_Z19sgemm_double_bufferILi32ELi32ELi32ELi4ELi4EEvPKfS1_Pfiii_param_4];
	setp.ge.s32 	%p1253, %r37, %r2845;
	setp.ge.s32 	%p1254, %r68, %r2315;
	st.shared.f32 	[%r70+1024], %f3957;
	mul.wide.s32 	%rd604, %r80, 4;
	add.s64 	%rd28, %rd19, %rd604;
	mov.f32 	%f3958, 0f00000000;
	or.pred  	%p1255, %p1253, %p1254;
	@%p1255 bra 	$L__BB2_838;
	ld.global.nc.f32 	%f3958, [%rd28+4];
$L__BB2_838:
	ld.param.u32 	%r2846, [_Z19sgemm_double_bufferILi32ELi32ELi32ELi4ELi4EEvPKfS1_Pfiii_param_5];
	ld.param.u32 	%r2316, [_Z19sgemm_double_bufferILi32ELi32ELi32ELi4ELi4EEvPKfS1_Pfiii_param_4];
	setp.ge.s32 	%p1256, %r37, %r2846;
	setp.ge.s32 	%p1257, %r71, %r2316;
	st.shared.f32 	[%r70+1028], %f3958;
	mov.f32 	%f3959, 0f00000000;
	or.pred  	%p1258, %p1256, %p1257;
	@%p1258 bra 	$L__BB2_840;
	ld.global.nc.f32 	%f3959, [%rd28+8];
$L__BB2_840:
	ld.param.u32 	%r2847, [_Z19sgemm_double_bufferILi32ELi32ELi32ELi4ELi4EEvPKfS1_Pfiii_param_5];
	ld.param.u32 	%r2317, [_Z19sgemm_double_bufferILi32ELi32ELi32ELi4ELi4EEvPKfS1_Pfiii_param_4];
	setp.ge.s32 	%p1259, %r37, %r2847;
	setp.ge.s32 	%p1260, %r72, %r2317;
	st.shared.f32 	[%r70+1032], %f3959;
	mov.f32 	%f3960, 0f00000000;
	or.pred  	%p1261, %p1259, %p1260;
	@%p1261 bra 	$L__BB2_842;
	ld.global.nc.f32 	%f3960, [%rd28+12];
$L__BB2_842:
	ld.param.u32 	%r2848, [_Z19sgemm_double_bufferILi32ELi32ELi32ELi4ELi4EEvPKfS1_Pfiii_param_5];
	ld.param.u32 	%r2318, [_Z19sgemm_double_bufferILi32ELi32ELi32ELi4ELi4EEvPKfS1_Pfiii_param_4];
	setp.ge.s32 	%p1262, %r38, %r2848;
	setp.ge.s32 	%p1263, %r1692, %r2318;
	st.shared.f32 	[%r70+1036], %f3960;
	add.s32 	%r81, %r80, %r2318;
	mov.f32 	%f3961, 0f00000000;
	or.pred  	%p1264, %p1262, %p1263;
	@%p1264 bra 	$L__BB2_844;
	add.s32 	%r1707, %r1692, %r81;
	mul.wide.s32 	%rd605, %r1707, 4;
	add.s64 	%rd606, %rd18, %rd605;
	ld.global.nc.f32 	%f3961, [%rd606];
$L__BB2_844:
	ld.param.u32 	%r2849, [_Z19sgemm_double_bufferILi32ELi32ELi32ELi4ELi4EEvPKfS1_Pfiii_param_5];
	ld.param.u32 	%r2319, [_Z19sgemm_double_bufferILi32ELi32ELi32ELi4ELi4EEvPKfS1_Pfiii_param_4];
	setp.ge.s32 	%p1265, %r38, %r2849;
	setp.ge.s32 	%p1266, %r68, %r2319;
	st.shared.f32 	[%r70+1152], %f3961;
	mul.wide.s32 	%rd607, %r81, 4;
	add.s64 	%rd29, %rd19, %rd607;
	mov.f32 	%f3962, 0f00000000;
	or.pred  	%p1267, %p1265, %p1266;
	@%p1267 bra 	$L__BB2_846;
	ld.global.nc.f32 	%f3962, [%rd29+4];
$L__BB2_846:
	ld.param.u32 	%r2850, [_Z19sgemm_double_bufferILi32ELi32ELi32ELi4ELi4EEvPKfS1_Pfiii_param_5];
	ld.param.u32 	%r2320, [_Z19sgemm_double_bufferILi32ELi32ELi32ELi4ELi4EEvPKfS1_Pfiii_param_4];
	setp.ge.s32 	%p1268, %r38, %r2850;
	setp.ge.s32 	%p1269, %r71, %r2320;
	st.shared.f32 	[%r70+1156], %f3962;
	mov.f32 	%f3963, 0f00000000;
	or.pred  	%p1270, %p1268, %p1269;
	@%p1270 bra 	$L__BB2_848;
	ld.global.nc.f32 	%f3963, [%rd29+8];
$L__BB2_848:
	ld.param.u32 	%r2851, [_Z19sgemm_double_bufferILi32ELi32ELi32ELi4ELi4EEvPKfS1_Pfiii_param_5];
	ld.param.u32 	%r2321, [_Z19sgemm_double_bufferILi32ELi32ELi32ELi4ELi4EEvPKfS1_Pfiii_param_4];
	setp.ge.s32 	%p1271, %r38, %r2851;
	setp.ge.s32 	%p1272, %r72, %r2321;
	st.shared.f32 	[%r70+1160], %f3963;
	mov.f32 	%f3964, 0f00000000;
	or.pred  	%p1273, %p1271, %p1272;
	@%p1273 bra 	$L__BB2_850;
	ld.global.nc.f32 	%f3964, [%rd29+12];
$L__BB2_850:
	ld.param.u32 	%r2852, [_Z19sgemm_double_bufferILi32ELi32ELi32ELi4ELi4EEvPKfS1_Pfiii_param_5];
	ld.param.u32 	%r2322, [_Z19sgemm_double_bufferILi32ELi32ELi32ELi4ELi4EEvPKfS1_Pfiii_param_4];
	setp.ge.s32 	%p1274, %r39, %r2852;
	setp.ge.s32 	%p1275, %r1692, %r2322;
	st.shared.f32 	[%r70+1164], %f3964;
	add.s32 	%r82, %r81, %r2322;
	mov.f32 	%f3965, 0f00000000;
	or.pred  	%p1276, %p1274, %p1275;
	@%p1276 bra 	$L__BB2_852;
	add.s32 	%r1708, %r1692, %r82;
	mul.wide.s32 	%rd608, %r1708, 4;
	add.s64 	%rd609, %rd18, %rd608;
	ld.global.nc.f32 	%f3965, [%rd609];
$L__BB2_852:
	ld.param.u32 	%r2853, [_Z19sgemm_double_bufferILi32ELi32ELi32ELi4ELi4EEvPKfS1_Pfiii_param_5];
	ld.param.u32 	%r2323, [_Z19sgemm_double_bufferILi32ELi32ELi32ELi4ELi4EEvPKfS1_Pfiii_param_4];
	setp.ge.s32 	%p1277, %r39, %r2853;
	setp.ge.s32 	%p1278, %r68, %r2323;
	st.shared.f32 	[%r70+1280], %f3965;
	mul.wide.s32 	%rd610, %r82, 4;
	add.s64 	%rd30, %rd19, %rd610;
	mov.f32 	%f3966, 0f00000000;
	or.pred  	%p1279, %p1277, %p1278;
	@%p1279 bra 	$L__BB2_854;
	ld.global.nc.f32 	%f3966, [%rd30+4];
$L__BB2_854:
	ld.param.u32 	%r2854, [_Z19sgemm_double_bufferILi32ELi32ELi32ELi4ELi4EEvPKfS1_Pfiii_param_5];
	ld.param.u32 	%r2324, [_Z19sgemm_double_bufferILi32ELi32ELi32ELi4ELi4EEvPKfS1_Pfiii_param_4];
	setp.ge.s32 	%p1280, %r39, %r2854;
	setp.ge.s32 	%p1281, %r71, %r2324;
	st.shared.f32 	[%r70+1284], %f3966;
	mov.f32 	%f3967, 0f00000000;
	or.pred  	%p1282, %p1280, %p1281;
	@%p1282 bra 	$L__BB2_856;
	ld.global.nc.f32 	%f3967, [%rd30+8];
$L__BB2_856:
	ld.param.u32 	%r2855, [_Z19sgemm_double_bufferILi32ELi32ELi32ELi4ELi4EEvPKfS1_Pfiii_param_5];
	ld.param.u32 	%r2325, [_Z19sgemm_double_bufferILi32ELi32ELi32ELi4ELi4EEvPKfS1_Pfiii_param_4];
	setp.ge.s32 	%p1283, %r39, %r2855;
	setp.ge.s32 	%p1284, %r72, %r2325;
	st.shared.f32 	[%r70+1288], %f3967;
	mov.f32 	%f3968, 0f00000000;
	or.pred  	%p1285, %p1283, %p1284;
	@%p1285 bra 	$L__BB2_858;
	ld.global.nc.f32 	%f3968, [%rd30+12];
$L__BB2_858:
	ld.param.u32 	%r2856, [_Z19sgemm_double_bufferILi32ELi32ELi32ELi4ELi4EEvPKfS1_Pfiii_param_5];
	ld.param.u32 	%r2326, [_Z19sgemm_double_bufferILi32ELi32ELi32ELi4ELi4EEvPKfS1_Pfiii_param_4];
	setp.ge.s32 	%p1286, %r40, %r2856;
	setp.ge.s32 	%p1287, %r1692, %r2326;
	st.shared.f32 	[%r70+1292], %f3968;
	add.s32 	%r83, %r82, %r2326;
	mov.f32 	%f3969, 0f00000000;
	or.pred  	%p1288, %p1286, %p1287;
	@%p1288 bra 	$L__BB2_860;
	add.s32 	%r1709, %r1692, %r83;
	mul.wide.s32 	%rd611, %r1709, 4;
	add.s64 	%rd612, %rd18, %rd611;
	ld.global.nc.f32 	%f3969, [%rd612];
$L__BB2_860:
	ld.param.u32 	%r2857, [_Z19sgemm_double_bufferILi32ELi32ELi32ELi4ELi4EEvPKfS1_Pfiii_param_5];
	ld.param.u32 	%r2327, [_Z19sgemm_double_bufferILi32ELi32ELi32ELi4ELi4EEvPKfS1_Pfiii_param_4];
	setp.ge.s32 	%p1289, %r40, %r2857;
	setp.ge.s32 	%p1290, %r68, %r2327;
	st.shared.f32 	[%r70+1408], %f3969;
	mul.wide.s32 	%rd613, %r83, 4;
	add.s64 	%rd31, %rd19, %rd613;
	mov.f32 	%f3970, 0f00000000;
	or.pred  	%p1291, %p1289, %p1290;
	@%p1291 bra 	$L__BB2_862;
	ld.global.nc.f32 	%f3970, [%rd31+4];
$L__BB2_862:
	ld.param.u32 	%r2858, [_Z19sgemm_double_bufferILi32ELi32ELi32ELi4ELi4EEvPKfS1_Pfiii_param_5];
	ld.param.u32 	%r2328, [_Z19sgemm_double_bufferILi32ELi32ELi32ELi4ELi4EEvPKfS1_Pfiii_param_4];
	setp.ge.s32 	%p1292, %r40, %r2858;
	setp.ge.s32 	%p1293, %r71, %r2328;
	st.shared.f32 	[%r70+1412], %f3970;
	mov.f32 	%f3971, 0f00000000;
	or.pred  	%p1294, %p1292, %p1293;
	@%p1294 bra 	$L__BB2_864;
	ld.global.nc.f32 	%f3971, [%rd31+8];
$L__BB2_864:
	ld.param.u32 	%r2859, [_Z19sgemm_double_bufferILi32ELi32ELi32ELi4ELi4EEvPKfS1_Pfiii_param_5];
	ld.param.u32 	%r2329, [_Z19sgemm_double_bufferILi32ELi32ELi32ELi4ELi4EEvPKfS1_Pfiii_param_4];
	setp.ge.s32 	%p1295, %r40, %r2859;
	setp.ge.s32 	%p1296, %r72, %r2329;
	st.shared.f32 	[%r70+1416], %f3971;
	mov.f32 	%f3972, 0f00000000;
	or.pred  	%p1297, %p1295, %p1296;
	@%p1297 bra 	$L__BB2_866;
	ld.global.nc.f32 	%f3972, [%rd31+12];
$L__BB2_866:
	ld.param.u32 	%r2860, [_Z19sgemm_double_bufferILi32ELi32ELi32ELi4ELi4EEvPKfS1_Pfiii_param_5];
	ld.param.u32 	%r2330, [_Z19sgemm_double_bufferILi32ELi32ELi32ELi4ELi4EEvPKfS1_Pfiii_param_4];
	setp.ge.s32 	%p1298, %r41, %r2860;
	setp.ge.s32 	%p1299, %r1692, %r2330;
	st.shared.f32 	[%r70+1420], %f3972;
	add.s32 	%r84, %r83, %r2330;
	mov.f32 	%f3973, 0f00000000;
	or.pred  	%p1300, %p1298, %p1299;
	@%p1300 bra 	$L__BB2_868;
	add.s32 	%r1710, %r1692, %r84;
	mul.wide.s32 	%rd614, %r1710, 4;
	add.s64 	%rd615, %rd18, %rd614;
	ld.global.nc.f32 	%f3973, [%rd615];
$L__BB2_868:
	ld.param.u32 	%r2861, [_Z19sgemm_double_bufferILi32ELi32ELi32ELi4ELi4EEvPKfS1_Pfiii_param_5];
	ld.param.u32 	%r2331, [_Z19sgemm_double_bufferILi32ELi32ELi32ELi4ELi4EEvPKfS1_Pfiii_param_4];
	setp.ge.s32 	%p1301, %r41, %r2861;
	setp.ge.s32 	%p1302, %r68, %r2331;
	st.shared.f32 	[%r70+1536], %f3973;
	mul.wide.s32 	%rd616, %r84, 4;
	add.s64 	%rd32, %rd19, %rd616;
	mov.f32 	%f3974, 0f00000000;
	or.pred  	%p1303, %p1301, %p1302;
	@%p1303 bra 	$L__BB2_870;
	ld.global.nc.f32 	%f3974, [%rd32+4];
$L__BB2_870:
	ld.param.u32 	%r2862, [_Z19sgemm_double_bufferILi32ELi32ELi32ELi4ELi4EEvPKfS1_Pfiii_param_5];
	ld.param.u32 	%r2332, [_Z19sgemm_double_bufferILi32ELi32ELi32ELi4ELi4EEvPKfS1_Pfiii_param_4];
	setp.ge.s32 	%p1304, %r41, %r2862;
	setp.ge.s32 	%p1305, %r71, %r2332;
	st.shared.f32 	[%r70+1540], %f3974;
	mov.f32 	%f3975, 0f00000000;
	or.pred  	%p1306, %p1304, %p1305;
	@%p1306 bra 	$L__BB2_872;
	ld.global.nc.f32 	%f3975, [%rd32+8];
$L__BB2_872:
	ld.param.u32 	%r2863, [_Z19sgemm_double_bufferILi32ELi32ELi32ELi4ELi4EEvPKfS1_Pfiii_param_5];
	ld.param.u32 	%r2333, [_Z19sgemm_double_bufferILi32ELi32ELi32ELi4ELi4EEvPKfS1_Pfiii_param_4];
	setp.ge.s32 	%p1307, %r41, %r2863;
	setp.ge.s32 	%p1308, %r72, %r2333;
	st.shared.f32 	[%r70+1544], %f3975;
	mov.f32 	%f3976, 0f00000000;
	or.pred  	%p1309, %p1307, %p1308;
	@%p1309 bra 	$L__BB2_874;
	ld.global.nc.f32 	%f3976, [%rd32+12];
$L__BB2_874:
	ld.param.u32 	%r2864, [_Z19sgemm_double_bufferILi32ELi32ELi32ELi4ELi4EEvPKfS1_Pfiii_param_5];
	ld.param.u32 	%r2334, [_Z19sgemm_double_bufferILi32ELi32ELi32ELi4ELi4EEvPKfS1_Pfiii_param_4];
	setp.ge.s32 	%p1310, %r42, %r2864;
	setp.ge.s32 	%p1311, %r1692, %r2334;
	st.shared.f32 	[%r70+1548], %f3976;
	add.s32 	%r85, %r84, %r2334;
	mov.f32 	%f3977, 0f00000000;
	or.pred  	%p1312, %p1310, %p1311;
	@%p1312 bra 	$L__BB2_876;
	add.s32 	%r1711, %r1692, %r85;
	mul.wide.s32 	%rd617, %r1711, 4;
	add.s64 	%rd618, %rd18, %rd617;
	ld.global.nc.f32 	%f3977, [%rd618];
$L__BB2_876:
	ld.param.u32 	%r2865, [_Z19sgemm_double_bufferILi32ELi32ELi32ELi4ELi4EEvPKfS1_Pfiii_param_5];
	ld.param.u32 	%r2335, [_Z19sgemm_double_bufferILi32ELi32ELi32ELi4ELi4EEvPKfS1_Pfiii_param_4];
	setp.ge.s32 	%p1313, %r42, %r2865;
	setp.ge.s32 	%p1314, %r68, %r2335;
	st.shared.f32 	[%r70+1664], %f3977;
	mul.wide.s32 	%rd619, %r85, 4;
	add.s64 	%rd33, %rd19, %rd619;
	mov.f32 	%f3978, 0f00000000;
	or.pred  	%p1315, %p1313, %p1314;
	@%p1315 bra 	$L__BB2_878;
	ld.global.nc.f32 	%f3978, [%rd33+4];
$L__BB2_878:
	ld.param.u32 	%r2866, [_Z19sgemm_double_bufferILi32ELi32ELi32ELi4ELi4EEvPKfS1_Pfiii_param_5];
	ld.param.u32 	%r2336, [_Z19sgemm_double_bufferILi32ELi32ELi32ELi4ELi4EEvPKfS1_Pfiii_param_4];
	setp.ge.s32 	%p1316, %r42, %r2866;
	setp.ge.s32 	%p1317, %r71, %r2336;
	st.shared.f32 	[%r70+1668], %f3978;
	mov.f32 	%f3979, 0f00000000;
	or.pred  	%p1318, %p1316, %p1317;
	@%p1318 bra 	$L__BB2_880;
	ld.global.nc.f32 	%f3979, [%rd33+8];
$L__BB2_880:
	ld.param.u32 	%r2867, [_Z19sgemm_double_bufferILi32ELi32ELi32ELi4ELi4EEvPKfS1_Pfiii_param_5];
	ld.param.u32 	%r2337, [_Z19sgemm_double_bufferILi32ELi32ELi32ELi4ELi4EEvPKfS1_Pfiii_param_4];
	setp.ge.s32 	%p1319, %r42, %r2867;
	setp.ge.s32 	%p1320, %r72, %r2337;
	st.shared.f32 	[%r70+1672], %f3979;
	mov.f32 	%f3980, 0f00000000;
	or.pred  	%p1321, %p1319, %p1320;
	@%p1321 bra 	$L__BB2_882;
	ld.global.nc.f32 	%f3980, [%rd33+12];
$L__BB2_882:
	ld.param.u32 	%r2868, [_Z19sgemm_double_bufferILi32ELi32ELi32ELi4ELi4EEvPKfS1_Pfiii_param_5];
	ld.param.u32 	%r2338, [_Z19sgemm_double_bufferILi32ELi32ELi32ELi4ELi4EEvPKfS1_Pfiii_param_4];
	setp.ge.s32 	%p1322, %r43, %r2868;
	setp.ge.s32 	%p1323, %r1692, %r2338;
	st.shared.f32 	[%r70+1676], %f3980;
	add.s32 	%r86, %r85, %r2338;
	mov.f32 	%f3981, 0f00000000;
	or.pred  	%p1324, %p1322, %p1323;
	@%p1324 bra 	$L__BB2_884;
	add.s32 	%r1712, %r1692, %r86;
	mul.wide.s32 	%rd620, %r1712, 4;
	add.s64 	%rd621, %rd18, %rd620;
	ld.global.nc.f32 	%f3981, [%rd621];
$L__BB2_884:
	ld.param.u32 	%r2869, [_Z19sgemm_double_bufferILi32ELi32ELi32ELi4ELi4EEvPKfS1_Pfiii_param_5];
	ld.param.u32 	%r2339, [_Z19sgemm_double_bufferILi32ELi32ELi32ELi4ELi4EEvPKfS1_Pfiii_param_4];
	setp.ge.s32 	%p1325, %r43, %r2869;
	setp.ge.s32 	%p1326, %r68, %r2339;
	st.shared.f32 	[%r70+1792], %f3981;
	mul.wide.s32 	%rd622, %r86, 4;
	add.s64 	%rd34, %rd19, %rd622;
	mov.f32 	%f3982, 0f00000000;
	or.pred  	%p1327, %p1325, %p1326;
	@%p1327 bra 	$L__BB2_886;
	ld.global.nc.f32 	%f3982, [%rd34+4];
$L__BB2_886:
	ld.param.u32 	%r2870, [_Z19sgemm_double_bufferILi32ELi32ELi32ELi4ELi4EEvPKfS1_Pfiii_param_5];
	ld.param.u32 	%r2340, [_Z19sgemm_double_bufferILi32ELi32ELi32ELi4ELi4EEvPKfS1_Pfiii_param_4];
	setp.ge.s32 	%p1328, %r43, %r2870;
	setp.ge.s32 	%p1329, %r71, %r2340;
	st.shared.f32 	[%r70+1796], %f3982;
	mov.f32 	%f3983, 0f00000000;
	or.pred  	%p1330, %p1328, %p1329;
	@%p1330 bra 	$L__BB2_888;
	ld.global.nc.f32 	%f3983, [%rd34+8];
$L__BB2_888:
	ld.param.u32 	%r2871, [_Z19sgemm_double_bufferILi32ELi32ELi32ELi4ELi4EEvPKfS1_Pfiii_param_5];
	ld.param.u32 	%r2341, [_Z19sgemm_double_bufferILi32ELi32ELi32ELi4ELi4EEvPKfS1_Pfiii_param_4];
	setp.ge.s32 	%p1331, %r43, %r2871;
	setp.ge.s32 	%p1332, %r72, %r2341;
	st.shared.f32 	[%r70+1800], %f3983;
	mov.f32 	%f3984, 0f00000000;
	or.pred  	%p1333, %p1331, %p1332;
	@%p1333 bra 	$L__BB2_890;
	ld.global.nc.f32 	%f3984, [%rd34+12];
$L__BB2_890:
	ld.param.u32 	%r2872, [_Z19sgemm_double_bufferILi32ELi32ELi32ELi4ELi4EEvPKfS1_Pfiii_param_5];
	ld.param.u32 	%r2342, [_Z19sgemm_double_bufferILi32ELi32ELi32ELi4ELi4EEvPKfS1_Pfiii_param_4];
	setp.ge.s32 	%p1334, %r44, %r2872;
	setp.ge.s32 	%p1335, %r1692, %r2342;
	st.shared.f32 	[%r70+1804], %f3984;
	add.s32 	%r87, %r86, %r2342;
	mov.f32 	%f3985, 0f00000000;
	or.pred  	%p1336, %p1334, %p1335;
	@%p1336 bra 	$L__BB2_892;
	add.s32 	%r1713, %r1692, %r87;
	mul.wide.s32 	%rd623, %r1713, 4;
	add.s64 	%rd624, %rd18, %rd623;
	ld.global.nc.f32 	%f3985, [%rd624];
$L__BB2_892:
	ld.param.u32 	%r2873, [_Z19sgemm_double_bufferILi32ELi32ELi32ELi4ELi4EEvPKfS1_Pfiii_param_5];
	ld.param.u32 	%r2343, [_Z19sgemm_double_bufferILi32ELi32ELi32ELi4ELi4EEvPKfS1_Pfiii_param_4];
	setp.ge.s32 	%p1337, %r44, %r2873;
	setp.ge.s32 	%p1338, %r68, %r2343;
	st.shared.f32 	[%r70+1920], %f3985;
	mul.wide.s32 	%rd625, %r87, 4;
	add.s64 	%rd35, %rd19, %rd625;
	mov.f32 	%f3986, 0f00000000;
	or.pred  	%p1339, %p1337, %p1338;
	@%p1339 bra 	$L__BB2_894;
	ld.global.nc.f32 	%f3986, [%rd35+4];
$L__BB2_894:
	ld.param.u32 	%r2874, [_Z19sgemm_double_bufferILi32ELi32ELi32ELi4ELi4EEvPKfS1_Pfiii_param_5];
	ld.param.u32 	%r2344, [_Z19sgemm_double_bufferILi32ELi32ELi32ELi4ELi4EEvPKfS1_Pfiii_param_4];
	setp.ge.s32 	%p1340, %r44, %r2874;
	setp.ge.s32 	%p1341, %r71, %r2344;
	st.shared.f32 	[%r70+1924], %f3986;
	mov.f32 	%f3987, 0f00000000;
	or.pred  	%p1342, %p1340, %p1341;
	@%p1342 bra 	$L__BB2_896;
	ld.global.nc.f32 	%f3987, [%rd35+8];
$L__BB2_896:
	ld.param.u32 	%r2875, [_Z19sgemm_double_bufferILi32ELi32ELi32ELi4ELi4EEvPKfS1_Pfiii_param_5];
	ld.param.u32 	%r2345, [_Z19sgemm_double_bufferILi32ELi32ELi32ELi4ELi4EEvPKfS1_Pfiii_param_4];
	setp.ge.s32 	%p1343, %r44, %r2875;
	setp.ge.s32 	%p1344, %r72, %r2345;
	st.shared.f32 	[%r70+1928], %f3987;
	mov.f32 	%f3988, 0f00000000;
	or.pred  	%p1345, %p1343, %p1344;
	@%p1345 bra 	$L__BB2_898;
	ld.global.nc.f32 	%f3988, [%rd35+12];
$L__BB2_898:
	ld.param.u32 	%r2876, [_Z19sgemm_double_bufferILi32ELi32ELi32ELi4ELi4EEvPKfS1_Pfiii_param_5];
	ld.param.u32 	%r2346, [_Z19sgemm_double_bufferILi32ELi32ELi32ELi4ELi4EEvPKfS1_Pfiii_param_4];
	setp.ge.s32 	%p1346, %r45, %r2876;
	setp.ge.s32 	%p1347, %r1692, %r2346;
	st.shared.f32 	[%r70+1932], %f3988;
	add.s32 	%r88, %r87, %r2346;
	mov.f32 	%f3989, 0f00000000;
	or.pred  	%p1348, %p1346, %p1347;
	@%p1348 bra 	$L__BB2_900;
	add.s32 	%r1714, %r1692, %r88;
	mul.wide.s32 	%rd626, %r1714, 4;
	add.s64 	%rd627, %rd18, %rd626;
	ld.global.nc.f32 	%f3989, [%rd627];
$L__BB2_900:
	ld.param.u32 	%r2877, [_Z19sgemm_double_bufferILi32ELi32ELi32ELi4ELi4EEvPKfS1_Pfiii_param_5];
	ld.param.u32 	%r2347, [_Z19sgemm_double_bufferILi32ELi32ELi32ELi4ELi4EEvPKfS1_Pfiii_param_4];
	setp.ge.s32 	%p1349, %r45, %r2877;
	setp.ge.s32 	%p1350, %r68, %r2347;
	st.shared.f32 	[%r70+2048], %f3989;
	mul.wide.s32 	%rd628, %r88, 4;
	add.s64 	%rd36, %rd19, %rd628;
	mov.f32 	%f3990, 0f00000000;
	or.pred  	%p1351, %p1349, %p1350;
	@%p1351 bra 	$L__BB2_902;
	ld.global.nc.f32 	%f3990, [%rd36+4];
$L__BB2_902:
	ld.param.u32 	%r2878, [_Z19sgemm_double_bufferILi32ELi32ELi32ELi4ELi4EEvPKfS1_Pfiii_param_5];
	ld.param.u32 	%r2348, [_Z19sgemm_double_bufferILi32ELi32ELi32ELi4ELi4EEvPKfS1_Pfiii_param_4];
	setp.ge.s32 	%p1352, %r45, %r2878;
	setp.ge.s32 	%p1353, %r71, %r2348;
	st.shared.f32 	[%r70+2052], %f3990;
	mov.f32 	%f3991, 0f00000000;
	or.pred  	%p1354, %p1352, %p1353;
	@%p1354 bra 	$L__BB2_904;
	ld.global.nc.f32 	%f3991, [%rd36+8];
$L__BB2_904:
	ld.param.u32 	%r2879, [_Z19sgemm_double_bufferILi32ELi32ELi32ELi4ELi4EEvPKfS1_Pfiii_param_5];
	ld.param.u32 	%r2349, [_Z19sgemm_double_bufferILi32ELi32ELi32ELi4ELi4EEvPKfS1_Pfiii_param_4];
	setp.ge.s32 	%p1355, %r45, %r2879;
	setp.ge.s32 	%p1356, %r72, %r2349;
	st.shared.f32 	[%r70+2056], %f3991;
	mov.f32 	%f3992, 0f00000000;
	or.pred  	%p1357, %p1355, %p1356;
	@%p1357 bra 	$L__BB2_906;
	ld.global.nc.f32 	%f3992, [%rd36+12];
$L__BB2_906:
	ld.param.u32 	%r2880, [_Z19sgemm_double_bufferILi32ELi32ELi32ELi4ELi4EEvPKfS1_Pfiii_param_5];
	ld.param.u32 	%r2350, [_Z19sgemm_double_bufferILi32ELi32ELi32ELi4ELi4EEvPKfS1_Pfiii_param_4];
	setp.ge.s32 	%p1358, %r46, %r2880;
	setp.ge.s32 	%p1359, %r1692, %r2350;
	st.shared.f32 	[%r70+2060], %f3992;
	add.s32 	%r89, %r88, %r2350;
	mov.f32 	%f3993, 0f00000000;
	or.pred  	%p1360, %p1358, %p1359;
	@%p1360 bra 	$L__BB2_908;
	add.s32 	%r1715, %r1692, %r89;
	mul.wide.s32 	%rd629, %r1715, 4;
	add.s64 	%rd630, %rd18, %rd629;
	ld.global.nc.f32 	%f3993, [%rd630];
$L__BB2_908:
	ld.param.u32 	%r2881, [_Z19sgemm_double_bufferILi32ELi32ELi32ELi4ELi4EEvPKfS1_Pfiii_param_5];
	ld.param.u32 	%r2351, [_Z19sgemm_double_bufferILi32ELi32ELi32ELi4ELi4EEvPKfS1_Pfiii_param_4];
	setp.ge.s32 	%p1361, %r46, %r2881;
	setp.ge.s32 	%p1362, %r68, %r2351;
	st.shared.f32 	[%r70+2176], %f3993;
	mul.wide.s32 	%rd631, %r89, 4;
	add.s64 	%rd37, %rd19, %rd631;
	mov.f32 	%f3994, 0f00000000;
	or.pred  	%p1363, %p1361, %p1362;
	@%p1363 bra 	$L__BB2_910;
	ld.global.nc.f32 	%f3994, [%rd37+4];
$L__BB2_910:
	ld.param.u32 	%r2882, [_Z19sgemm_double_bufferILi32ELi32ELi32ELi4ELi4EEvPKfS1_Pfiii_param_5];
	ld.param.u32 	%r2352, [_Z19sgemm_double_bufferILi32ELi32ELi32ELi4ELi4EEvPKfS1_Pfiii_param_4];
	setp.ge.s32 	%p1364, %r46, %r2882;
	setp.ge.s32 	%p1365, %r71, %r2352;
	st.shared.f32 	[%r70+2180], %f3994;
	mov.f32 	%f3995, 0f00000000;
	or.pred  	%p1366, %p1364, %p1365;
	@%p1366 bra 	$L__BB2_912;
	ld.global.nc.f32 	%f3995, [%rd37+8];
$L__BB2_912:
	ld.param.u32 	%r2883, [_Z19sgemm_double_bufferILi32ELi32ELi32ELi4ELi4EEvPKfS1_Pfiii_param_5];
	ld.param.u32 	%r2353, [_Z19sgemm_double_bufferILi32ELi32ELi32ELi4ELi4EEvPKfS1_Pfiii_param_4];
	setp.ge.s32 	%p1367, %r46, %r2883;
	setp.ge.s32 	%p1368, %r72, %r2353;
	st.shared.f32 	[%r70+2184], %f3995;
	mov.f32 	%f3996, 0f00000000;
	or.pred  	%p1369, %p1367, %p1368;
	@%p1369 bra 	$L__BB2_914;
	ld.global.nc.f32 	%f3996, [%rd37+12];
$L__BB2_914:
	ld.param.u32 	%r2884, [_Z19sgemm_double_bufferILi32ELi32ELi32ELi4ELi4EEvPKfS1_Pfiii_param_5];
	ld.param.u32 	%r2354, [_Z19sgemm_double_bufferILi32ELi32ELi32ELi4ELi4EEvPKfS1_Pfiii_param_4];
	setp.ge.s32 	%p1370, %r47, %r2884;
	setp.ge.s32 	%p1371, %r1692, %r2354;
	st.shared.f32 	[%r70+2188], %f3996;
	add.s32 	%r90, %r89, %r2354;
	mov.f32 	%f3997, 0f00000000;
	or.pred  	%p1372, %p1370, %p1371;
	@%p1372 bra 	$L__BB2_916;
	add.s32 	%r1716, %r1692, %r90;
	mul.wide.s32 	%rd632, %r1716, 4;
	add.s64 	%rd633, %rd18, %rd632;
	ld.global.nc.f32 	%f3997, [%rd633];
$L__BB2_916:
	ld.param.u32 	%r2885, [_Z19sgemm_double_bufferILi32ELi32ELi32ELi4ELi4EEvPKfS1_Pfiii_param_5];
	ld.param.u32 	%r2355, [_Z19sgemm_double_bufferILi32ELi32ELi32ELi4ELi4EEvPKfS1_Pfiii_param_4];
	setp.ge.s32 	%p1373, %r47, %r2885;
	setp.ge.s32 	%p1374, %r68, %r2355;
	st.shared.f32 	[%r70+2304], %f3997;
	mul.wide.s32 	%rd634, %r90, 4;
	add.s64 	%rd38, %rd19, %rd634;
	mov.f32 	%f3998, 0f00000000;
	or.pred  	%p1375, %p1373, %p1374;
	@%p1375 bra 	$L__BB2_918;
	ld.global.nc.f32 	%f3998, [%rd38+4];
$L__BB2_918:
	ld.param.u32 	%r2886, [_Z19sgemm_double_bufferILi32ELi32ELi32ELi4ELi4EEvPKfS1_Pfiii_param_5];
	ld.param.u32 	%r2356, [_Z19sgemm_double_bufferILi32ELi32ELi32ELi4ELi4EEvPKfS1_Pfiii_param_4];
	setp.ge.s32 	%p1376, %r47, %r2886;
	setp.ge.s32 	%p1377, %r71, %r2356;
	st.shared.f32 	[%r70+2308], %f3998;
	mov.f32 	%f3999, 0f00000000;
	or.pred  	%p1378, %p1376, %p1377;
	@%p1378 bra 	$L__BB2_920;
	ld.global.nc.f32 	%f3999, [%rd38+8];
$L__BB2_920:
	ld.param.u32 	%r2887, [_Z19sgemm_double_bufferILi32ELi32ELi32ELi4ELi4EEvPKfS1_Pfiii_param_5];
	ld.param.u32 	%r2357, [_Z19sgemm_double_bufferILi32ELi32ELi32ELi4ELi4EEvPKfS1_Pfiii_param_4];
	setp.ge.s32 	%p1379, %r47, %r2887;
	setp.ge.s32 	%p1380, %r72, %r2357;
	st.shared.f32 	[%r70+2312], %f3999;
	mov.f32 	%f4000, 0f00000000;
	or.pred  	%p1381, %p1379, %p1380;
	@%p1381 bra 	$L__BB2_922;
	ld.global.nc.f32 	%f4000, [%rd38+12];
$L__BB2_922:
	ld.param.u32 	%r2888, [_Z19sgemm_double_bufferILi32ELi32ELi32ELi4ELi4EEvPKfS1_Pfiii_param_5];
	ld.param.u32 	%r2358, [_Z19sgemm_double_bufferILi32ELi32ELi32ELi4ELi4EEvPKfS1_Pfiii_param_4];
	setp.ge.s32 	%p1382, %r48, %r2888;
	setp.ge.s32 	%p1383, %r1692, %r2358;
	st.shared.f32 	[%r70+2316], %f4000;
	add.s32 	%r91, %r90, %r2358;
	mov.f32 	%f4001, 0f00000000;
	or.pred  	%p1384, %p1382, %p1383;
	@%p1384 bra 	$L__BB2_924;
	add.s32 	%r1717, %r1692, %r91;
	mul.wide.s32 	%rd635, %r1717, 4;
	add.s64 	%rd636, %rd18, %rd635;
	ld.global.nc.f32 	%f4001, [%rd636];
$L__BB2_924:
	ld.param.u32 	%r2889, [_Z19sgemm_double_bufferILi32ELi32ELi32ELi4ELi4EEvPKfS1_Pfiii_param_5];
	ld.param.u32 	%r2359, [_Z19sgemm_double_bufferILi32ELi32ELi32ELi4ELi4EEvPKfS1_Pfiii_param_4];
	setp.ge.s32 	%p1385, %r48, %r2889;
	setp.ge.s32 	%p1386, %r68, %r2359;
	st.shared.f32 	[%r70+2432], %f4001;
	mul.wide.s32 	%rd637, %r91, 4;
	add.s64 	%rd39, %rd19, %rd637;
	mov.f32 	%f4002, 0f00000000;
	or.pred  	%p1387, %p1385, %p1386;
	@%p1387 bra 	$L__BB2_926;
	ld.global.nc.f32 	%f4002, [%rd39+4];
$L__BB2_926:
	ld.param.u32 	%r2890, [_Z19sgemm_double_bufferILi32ELi32ELi32ELi4ELi4EEvPKfS1_Pfiii_param_5];
	ld.param.u32 	%r2360, [_Z19sgemm_double_bufferILi32ELi32ELi32ELi4ELi4EEvPKfS1_Pfiii_param_4];
	setp.ge.s32 	%p1388, %r48, %r2890;
	setp.ge.s32 	%p1389, %r71, %r2360;
	st.shared.f32 	[%r70+2436], %f4002;
	mov.f32 	%f4003, 0f00000000;
	or.pred  	%p1390, %p1388, %p1389;
	@%p1390 bra 	$L__BB2_928;
	ld.global.nc.f32 	%f4003, [%rd39+8];
$L__BB2_928:
	ld.param.u32 	%r2891, [_Z19sgemm_double_bufferILi32ELi32ELi32ELi4ELi4EEvPKfS1_Pfiii_param_5];
	ld.param.u32 	%r2361, [_Z19sgemm_double_bufferILi32ELi32ELi32ELi4ELi4EEvPKfS1_Pfiii_param_4];
	setp.ge.s32 	%p1391, %r48, %r2891;
	setp.ge.s32 	%p1392, %r72, %r2361;
	st.shared.f32 	[%r70+2440], %f4003;
	mov.f32 	%f4004, 0f00000000;
	or.pred  	%p1393, %p1391, %p1392;
	@%p1393 bra 	$L__BB2_930;
	ld.global.nc.f32 	%f4004, [%rd39+12];
$L__BB2_930:
	ld.param.u32 	%r2892, [_Z19sgemm_double_bufferILi32ELi32ELi32ELi4ELi4EEvPKfS1_Pfiii_param_5];
	ld.param.u32 	%r2362, [_Z19sgemm_double_bufferILi32ELi32ELi32ELi4ELi4EEvPKfS1_Pfiii_param_4];
	setp.ge.s32 	%p1394, %r49, %r2892;
	setp.ge.s32 	%p1395, %r1692, %r2362;
	st.shared.f32 	[%r70+2444], %f4004;
	add.s32 	%r92, %r91, %r2362;
	mov.f32 	%f4005, 0f00000000;
	or.pred  	%p1396, %p1394, %p1395;
	@%p1396 bra 	$L__BB2_932;
	add.s32 	%r1718, %r1692, %r92;
	mul.wide.s32 	%rd638, %r1718, 4;
	add.s64 	%rd639, %rd18, %rd638;
	ld.global.nc.f32 	%f4005, [%rd639];
$L__BB2_932:
	ld.param.u32 	%r2893, [_Z19sgemm_double_bufferILi32ELi32ELi32ELi4ELi4EEvPKfS1_Pfiii_param_5];
	ld.param.u32 	%r2363, [_Z19sgemm_double_bufferILi32ELi32ELi32ELi4ELi4EEvPKfS1_Pfiii_param_4];
	setp.ge.s32 	%p1397, %r49, %r2893;
	setp.ge.s32 	%p1398, %r68, %r2363;
	st.shared.f32 	[%r70+2560], %f4005;
	mul.wide.s32 	%rd640, %r92, 4;
	add.s64 	%rd40, %rd19, %rd640;
	mov.f32 	%f4006, 0f00000000;
	or.pred  	%p1399, %p1397, %p1398;
	@%p1399 bra 	$L__BB2_934;
	ld.global.nc.f32 	%f4006, [%rd40+4];
$L__BB2_934:
	ld.param.u32 	%r2894, [_Z19sgemm_double_bufferILi32ELi32ELi32ELi4ELi4EEvPKfS1_Pfiii_param_5];
	ld.param.u32 	%r2364, [_Z19sgemm_double_bufferILi32ELi32ELi32ELi4ELi4EEvPKfS1_Pfiii_param_4];
	setp.ge.s32 	%p1400, %r49, %r2894;
	setp.ge.s32 	%p1401, %r71, %r2364;
	st.shared.f32 	[%r70+2564], %f4006;
	mov.f32 	%f4007, 0f00000000;
	or.pred  	%p1402, %p1400, %p1401;
	@%p1402 bra 	$L__BB2_936;
	ld.global.nc.f32 	%f4007, [%rd40+8];
$L__BB2_936:
	ld.param.u32 	%r2895, [_Z19sgemm_double_bufferILi32ELi32ELi32ELi4ELi4EEvPKfS1_Pfiii_param_5];
	ld.param.u32 	%r2365, [_Z19sgemm_double_bufferILi32ELi32ELi32ELi4ELi4EEvPKfS1_Pfiii_param_4];
	setp.ge.s32 	%p1403, %r49, %r2895;
	setp.ge.s32 	%p1404, %r72, %r2365;
	st.shared.f32 	[%r70+2568], %f4007;
	mov.f32 	%f4008, 0f00000000;
	or.pred  	%p1405, %p1403, %p1404;
	@%p1405 bra 	$L__BB2_938;
	ld.global.nc.f32 	%f4008, [%rd40+12];
$L__BB2_938:
	ld.param.u32 	%r2896, [_Z19sgemm_double_bufferILi32ELi32ELi32ELi4ELi4EEvPKfS1_Pfiii_param_5];
	ld.param.u32 	%r2366, [_Z19sgemm_double_bufferILi32ELi32ELi32ELi4ELi4EEvPKfS1_Pfiii_param_4];
	setp.ge.s32 	%p1406, %r50, %r2896;
	setp.ge.s32 	%p1407, %r1692, %r2366;
	st.shared.f32 	[%r70+2572], %f4008;
	add.s32 	%r93, %r92, %r2366;
	mov.f32 	%f4009, 0f00000000;
	or.pred  	%p1408, %p1406, %p1407;
	@%p1408 bra 	$L__BB2_940;
	add.s32 	%r1719, %r1692, %r93;
	mul.wide.s32 	%rd641, %r1719, 4;
	add.s64 	%rd642, %rd18, %rd641;
	ld.global.nc.f32 	%f4009, [%rd642];
$L__BB2_940:
	ld.param.u32 	%r2897, [_Z19sgemm_double_bufferILi32ELi32ELi32ELi4ELi4EEvPKfS1_Pfiii_param_5];
	ld.param.u32 	%r2367, [_Z19sgemm_double_bufferILi32ELi32ELi32ELi4ELi4EEvPKfS1_Pfiii_param_4];
	setp.ge.s32 	%p1409, %r50, %r2897;
	setp.ge.s32 	%p1410, %r68, %r2367;
	st.shared.f32 	[%r70+2688], %f4009;
	mul.wide.s32 	%rd643, %r93, 4;
	add.s64 	%rd41, %rd19, %rd643;
	mov.f32 	%f4010, 0f00000000;
	or.pred  	%p1411, %p1409, %p1410;
	@%p1411 bra 	$L__BB2_942;
	ld.global.nc.f32 	%f4010, [%rd41+4];
$L__BB2_942:
	ld.param.u32 	%r2898, [_Z19sgemm_double_bufferILi32ELi32ELi32ELi4ELi4EEvPKfS1_Pfiii_param_5];
	ld.param.u32 	%r2368, [_Z19sgemm_double_bufferILi32ELi32ELi32ELi4ELi4EEvPKfS1_Pfiii_param_4];
	setp.ge.s32 	%p1412, %r50, %r2898;
	setp.ge.s32 	%p1413, %r71, %r2368;
	st.shared.f32 	[%r70+2692], %f4010;
	mov.f32 	%f4011, 0f00000000;
	or.pred  	%p1414, %p1412, %p1413;
	@%p1414 bra 	$L__BB2_944;
	ld.global.nc.f32 	%f4011, [%rd41+8];
$L__BB2_944:
	ld.param.u32 	%r2899, [_Z19sgemm_double_bufferILi32ELi32ELi32ELi4ELi4EEvPKfS1_Pfiii_param_5];
	ld.param.u32 	%r2369, [_Z19sgemm_double_bufferILi32ELi32ELi32ELi4ELi4EEvPKfS1_Pfiii_param_4];
	setp.ge.s32 	%p1415, %r50, %r2899;
	setp.ge.s32 	%p1416, %r72, %r2369;
	st.shared.f32 	[%r70+2696], %f4011;
	mov.f32 	%f4012, 0f00000000;
	or.pred  	%p1417, %p1415, %p1416;
	@%p1417 bra 	$L__BB2_946;
	ld.global.nc.f32 	%f4012, [%rd41+12];
$L__BB2_946:
	ld.param.u32 	%r2900, [_Z19sgemm_double_bufferILi32ELi32ELi32ELi4ELi4EEvPKfS1_Pfiii_param_5];
	ld.param.u32 	%r2370, [_Z19sgemm_double_bufferILi32ELi32ELi32ELi4ELi4EEvPKfS1_Pfiii_param_4];
	setp.ge.s32 	%p1418, %r51, %r2900;
	setp.ge.s32 	%p1419, %r1692, %r2370;
	st.shared.f32 	[%r70+2700], %f4012;
	add.s32 	%r94, %r93, %r2370;
	mov.f32 	%f4013, 0f00000000;
	or.pred  	%p1420, %p1418, %p1419;
	@%p1420 bra 	$L__BB2_948;
	add.s32 	%r1720, %r1692, %r94;
	mul.wide.s32 	%rd644, %r1720, 4;
	add.s64 	%rd645, %rd18, %rd644;
	ld.global.nc.f32 	%f4013, [%rd645];
$L__BB2_948:
	ld.param.u32 	%r2901, [_Z19sgemm_double_bufferILi32ELi32ELi32ELi4ELi4EEvPKfS1_Pfiii_param_5];
	ld.param.u32 	%r2371, [_Z19sgemm_double_bufferILi32ELi32ELi32ELi4ELi4EEvPKfS1_Pfiii_param_4];
	setp.ge.s32 	%p1421, %r51, %r2901;
	setp.ge.s32 	%p1422, %r68, %r2371;
	st.shared.f32 	[%r70+2816], %f4013;
	mul.wide.s32 	%rd646, %r94, 4;
	add.s64 	%rd42, %rd19, %rd646;
	mov.f32 	%f4014, 0f00000000;
	or.pred  	%p1423, %p1421, %p1422;
	@%p1423 bra 	$L__BB2_950;
	ld.global.nc.f32 	%f4014, [%rd42+4];
$L__BB2_950:
	ld.param.u32 	%r2902, [_Z19sgemm_double_bufferILi32ELi32ELi32ELi4ELi4EEvPKfS1_Pfiii_param_5];
	ld.param.u32 	%r2372, [_Z19sgemm_double_bufferILi32ELi32ELi32ELi4ELi4EEvPKfS1_Pfiii_param_4];
	setp.ge.s32 	%p1424, %r51, %r2902;
	setp.ge.s32 	%p1425, %r71, %r2372;
	st.shared.f32 	[%r70+2820], %f4014;
	mov.f32 	%f4015, 0f00000000;
	or.pred  	%p1426, %p1424, %p1425;
	@%p1426 bra 	$L__BB2_952;
	ld.global.nc.f32 	%f4015, [%rd42+8];
$L__BB2_952:
	ld.param.u32 	%r2903, [_Z19sgemm_double_bufferILi32ELi32ELi32ELi4ELi4EEvPKfS1_Pfiii_param_5];
	ld.param.u32 	%r2373, [_Z19sgemm_double_bufferILi32ELi32ELi32ELi4ELi4EEvPKfS1_Pfiii_param_4];
	setp.ge.s32 	%p1427, %r51, %r2903;
	setp.ge.s32 	%p1428, %r72, %r2373;
	st.shared.f32 	[%r70+2824], %f4015;
	mov.f32 	%f4016, 0f00000000;
	or.pred  	%p1429, %p1427, %p1428;
	@%p1429 bra 	$L__BB2_954;
	ld.global.nc.f32 	%f4016, [%rd42+12];
$L__BB2_954:
	ld.param.u32 	%r2904, [_Z19sgemm_double_bufferILi32ELi32ELi32ELi4ELi4EEvPKfS1_Pfiii_param_5];
	ld.param.u32 	%r2374, [_Z19sgemm_double_bufferILi32ELi32ELi32ELi4ELi4EEvPKfS1_Pfiii_param_4];
	setp.ge.s32 	%p1430, %r52, %r2904;
	setp.ge.s32 	%p1431, %r1692, %r2374;
	st.shared.f32 	[%r70+2828], %f4016;
	add.s32 	%r95, %r94, %r2374;
	mov.f32 	%f4017, 0f00000000;
	or.pred  	%p1432, %p1430, %p1431;
	@%p1432 bra 	$L__BB2_956;
	add.s32 	%r1721, %r1692, %r95;
	mul.wide.s32 	%rd647, %r1721, 4;
	add.s64 	%rd648, %rd18, %rd647;
	ld.global.nc.f32 	%f4017, [%rd648];
$L__BB2_956:
	ld.param.u32 	%r2905, [_Z19sgemm_double_bufferILi32ELi32ELi32ELi4ELi4EEvPKfS1_Pfiii_param_5];
	ld.param.u32 	%r2375, [_Z19sgemm_double_bufferILi32ELi32ELi32ELi4ELi4EEvPKfS1_Pfiii_param_4];
	setp.ge.s32 	%p1433, %r52, %r2905;
	setp.ge.s32 	%p1434, %r68, %r2375;
	st.shared.f32 	[%r70+2944], %f4017;
	mul.wide.s32 	%rd649, %r95, 4;
	add.s64 	%rd43, %rd19, %rd649;
	mov.f32 	%f4018, 0f00000000;
	or.pred  	%p1435, %p1433, %p1434;
	@%p1435 bra 	$L__BB2_958;
	ld.global.nc.f32 	%f4018, [%rd43+4];
$L__BB2_958:
	ld.param.u32 	%r2906, [_Z19sgemm_double_bufferILi32ELi32ELi32ELi4ELi4EEvPKfS1_Pfiii_param_5];
	ld.param.u32 	%r2376, [_Z19sgemm_double_bufferILi32ELi32ELi32ELi4ELi4EEvPKfS1_Pfiii_param_4];
	setp.ge.s32 	%p1436, %r52, %r2906;
	setp.ge.s32 	%p1437, %r71, %r2376;
	st.shared.f32 	[%r70+2948], %f4018;
	mov.f32 	%f4019, 0f00000000;
	or.pred  	%p1438, %p1436, %p1437;
	@%p1438 bra 	$L__BB2_960;
	ld.global.nc.f32 	%f4019, [%rd43+8];
$L__BB2_960:
	ld.param.u32 	%r2907, [_Z19sgemm_double_bufferILi32ELi32ELi32ELi4ELi4EEvPKfS1_Pfiii_param_5];
	ld.param.u32 	%r2377, [_Z19sgemm_double_bufferILi32ELi32ELi32ELi4ELi4EEvPKfS1_Pfiii_param_4];
	setp.ge.s32 	%p1439, %r52, %r2907;
	setp.ge.s32 	%p1440, %r72, %r2377;
	st.shared.f32 	[%r70+2952], %f4019;
	mov.f32 	%f4020, 0f00000000;
	or.pred  	%p1441, %p1439, %p1440;
	@%p1441 bra 	$L__BB2_962;
	ld.global.nc.f32 	%f4020, [%rd43+12];
$L__BB2_962:
	ld.param.u32 	%r2908, [_Z19sgemm_double_bufferILi32ELi32ELi32ELi4ELi4EEvPKfS1_Pfiii_param_5];
	ld.param.u32 	%r2378, [_Z19sgemm_double_bufferILi32ELi32ELi32ELi4ELi4EEvPKfS1_Pfiii_param_4];
	setp.ge.s32 	%p1442, %r53, %r2908;
	setp.ge.s32 	%p1443, %r1692, %r2378;
	st.shared.f32 	[%r70+2956], %f4020;
	add.s32 	%r96, %r95, %r2378;
	mov.f32 	%f4021, 0f00000000;
	or.pred  	%p1444, %p1442, %p1443;
	@%p1444 bra 	$L__BB2_964;
	add.s32 	%r1722, %r1692, %r96;
	mul.wide.s32 	%rd650, %r1722, 4;
	add.s64 	%rd651, %rd18, %rd650;
	ld.global.nc.f32 	%f4021, [%rd651];
$L__BB2_964:
	ld.param.u32 	%r2909, [_Z19sgemm_double_bufferILi32ELi32ELi32ELi4ELi4EEvPKfS1_Pfiii_param_5];
	ld.param.u32 	%r2379, [_Z19sgemm_double_bufferILi32ELi32ELi32ELi4ELi4EEvPKfS1_Pfiii_param_4];
	setp.ge.s32 	%p1445, %r53, %r2909;
	setp.ge.s32 	%p1446, %r68, %r2379;
	st.shared.f32 	[%r70+3072], %f4021;
	mul.wide.s32 	%rd652, %r96, 4;
	add.s64 	%rd44, %rd19, %rd652;
	mov.f32 	%f4022, 0f00000000;
	or.pred  	%p1447, %p1445, %p1446;
	@%p1447 bra 	$L__BB2_966;
	ld.global.nc.f32 	%f4022, [%rd44+4];
$L__BB2_966:
	ld.param.u32 	%r2910, [_Z19sgemm_double_bufferILi32ELi32ELi32ELi4ELi4EEvPKfS1_Pfiii_param_5];
	ld.param.u32 	%r2380, [_Z19sgemm_double_bufferILi32ELi32ELi32ELi4ELi4EEvPKfS1_Pfiii_param_4];
	setp.ge.s32 	%p1448, %r53, %r2910;
	setp.ge.s32 	%p1449, %r71, %r2380;
	st.shared.f32 	[%r70+3076], %f4022;
	mov.f32 	%f4023, 0f00000000;
	or.pred  	%p1450, %p1448, %p1449;
	@%p1450 bra 	$L__BB2_968;
	ld.global.nc.f32 	%f4023, [%rd44+8];
$L__BB2_968:
	ld.param.u32 	%r2911, [_Z19sgemm_double_bufferILi32ELi32ELi32ELi4ELi4EEvPKfS1_Pfiii_param_5];
	ld.param.u32 	%r2381, [_Z19sgemm_double_bufferILi32ELi32ELi32ELi4ELi4EEvPKfS1_Pfiii_param_4];
	setp.ge.s32 	%p1451, %r53, %r2911;
	setp.ge.s32 	%p1452, %r72, %r2381;
	st.shared.f32 	[%r70+3080], %f4023;
	mov.f32 	%f4024, 0f00000000;
	or.pred  	%p1453, %p1451, %p1452;
	@%p1453 bra 	$L__BB2_970;
	ld.global.nc.f32 	%f4024, [%rd44+12];
$L__BB2_970:
	ld.param.u32 	%r2912, [_Z19sgemm_double_bufferILi32ELi32ELi32ELi4ELi4EEvPKfS1_Pfiii_param_5];
	ld.param.u32 	%r2382, [_Z19sgemm_double_bufferILi32ELi32ELi32ELi4ELi4EEvPKfS1_Pfiii_param_4];
	setp.ge.s32 	%p1454, %r54, %r2912;
	setp.ge.s32 	%p1455, %r1692, %r2382;
	st.shared.f32 	[%r70+3084], %f4024;
	add.s32 	%r97, %r96, %r2382;
	mov.f32 	%f4025, 0f00000000;
	or.pred  	%p1456, %p1454, %p1455;
	@%p1456 bra 	$L__BB2_972;
	add.s32 	%r1723, %r1692, %r97;
	mul.wide.s32 	%rd653, %r1723, 4;
	add.s64 	%rd654, %rd18, %rd653;
	ld.global.nc.f32 	%f4025, [%rd654];
$L__BB2_972:
	ld.param.u32 	%r2913, [_Z19sgemm_double_bufferILi32ELi32ELi32ELi4ELi4EEvPKfS1_Pfiii_param_5];
	ld.param.u32 	%r2383, [_Z19sgemm_double_bufferILi32ELi32ELi32ELi4ELi4EEvPKfS1_Pfiii_param_4];
	setp.ge.s32 	%p1457, %r54, %r2913;
	setp.ge.s32 	%p1458, %r68, %r2383;
	st.shared.f32 	[%r70+3200], %f4025;
	mul.wide.s32 	%rd655, %r97, 4;
	add.s64 	%rd45, %rd19, %rd655;
	mov.f32 	%f4026, 0f00000000;
	or.pred  	%p1459, %p1457, %p1458;
	@%p1459 bra 	$L__BB2_974;
	ld.global.nc.f32 	%f4026, [%rd45+4];
$L__BB2_974:
	ld.param.u32 	%r2914, [_Z19sgemm_double_bufferILi32ELi32ELi32ELi4ELi4EEvPKfS1_Pfiii_param_5];
	ld.param.u32 	%r2384, [_Z19sgemm_double_bufferILi32ELi32ELi32ELi4ELi4EEvPKfS1_Pfiii_param_4];
	setp.ge.s32 	%p1460, %r54, %r2914;
	setp.ge.s32 	%p1461, %r71, %r2384;
	st.shared.f32 	[%r70+3204], %f4026;
	mov.f32 	%f4027, 0f00000000;
	or.pred  	%p1462, %p1460, %p1461;
	@%p1462 bra 	$L__BB2_976;
	ld.global.nc.f32 	%f4027, [%rd45+8];
$L__BB2_976:
	ld.param.u32 	%r2915, [_Z19sgemm_double_bufferILi32ELi32ELi32ELi4ELi4EEvPKfS1_Pfiii_param_5];
	ld.param.u32 	%r2385, [_Z19sgemm_double_bufferILi32ELi32ELi32ELi4ELi4EEvPKfS1_Pfiii_param_4];
	setp.ge.s32 	%p1463, %r54, %r2915;
	setp.ge.s32 	%p1464, %r72, %r2385;
	st.shared.f32 	[%r70+3208], %f4027;
	mov.f32 	%f4028, 0f00000000;
	or.pred  	%p1465, %p1463, %p1464;
	@%p1465 bra 	$L__BB2_978;
	ld.global.nc.f32 	%f4028, [%rd45+12];
$L__BB2_978:
	ld.param.u32 	%r2916, [_Z19sgemm_double_bufferILi32ELi32ELi32ELi4ELi4EEvPKfS1_Pfiii_param_5];
	ld.param.u32 	%r2386, [_Z19sgemm_double_bufferILi32ELi32ELi32ELi4ELi4EEvPKfS1_Pfiii_param_4];
	setp.ge.s32 	%p1466, %r55, %r2916;
	setp.ge.s32 	%p1467, %r1692, %r2386;
	st.shared.f32 	[%r70+3212], %f4028;
	add.s32 	%r98, %r97, %r2386;
	mov.f32 	%f4029, 0f00000000;
	or.pred  	%p1468, %p1466, %p1467;
	@%p1468 bra 	$L__BB2_980;
	add.s32 	%r1724, %r1692, %r98;
	mul.wide.s32 	%rd656, %r1724, 4;
	add.s64 	%rd657, %rd18, %rd656;
	ld.global.nc.f32 	%f4029, [%rd657];
$L__BB2_980:
	ld.param.u32 	%r2917, [_Z19sgemm_double_bufferILi32ELi32ELi32ELi4ELi4EEvPKfS1_Pfiii_param_5];
	ld.param.u32 	%r2387, [_Z19sgemm_double_bufferILi32ELi32ELi32ELi4ELi4EEvPKfS1_Pfiii_param_4];
	setp.ge.s32 	%p1469, %r55, %r2917;
	setp.ge.s32 	%p1470, %r68, %r2387;
	st.shared.f32 	[%r70+3328], %f4029;
	mul.wide.s32 	%rd658, %r98, 4;
	add.s64 	%rd46, %rd19, %rd658;
	mov.f32 	%f4030, 0f00000000;
	or.pred  	%p1471, %p1469, %p1470;
	@%p1471 bra 	$L__BB2_982;
	ld.global.nc.f32 	%f4030, [%rd46+4];
$L__BB2_982:
	ld.param.u32 	%r2918, [_Z19sgemm_double_bufferILi32ELi32ELi32ELi4ELi4EEvPKfS1_Pfiii_param_5];
	ld.param.u32 	%r2388, [_Z19sgemm_double_bufferILi32ELi32ELi32ELi4ELi4EEvPKfS1_Pfiii_param_4];
	setp.ge.s32 	%p1472, %r55, %r2918;
	setp.ge.s32 	%p1473, %r71, %r2388;
	st.shared.f32 	[%r70+3332], %f4030;
	mov.f32 	%f4031, 0f00000000;
	or.pred  	%p1474, %p1472, %p1473;
	@%p1474 bra 	$L__BB2_984;
	ld.global.nc.f32 	%f4031, [%rd46+8];
$L__BB2_984:
	ld.param.u32 	%r2919, [_Z19sgemm_double_bufferILi32ELi32ELi32ELi4ELi4EEvPKfS1_Pfiii_param_5];
	ld.param.u32 	%r2389, [_Z19sgemm_double_bufferILi32ELi32ELi32ELi4ELi4EEvPKfS1_Pfiii_param_4];
	setp.ge.s32 	%p1475, %r55, %r2919;
	setp.ge.s32 	%p1476, %r72, %r2389;
	st.shared.f32 	[%r70+3336], %f4031;
	mov.f32 	%f4032, 0f00000000;
	or.pred  	%p1477, %p1475, %p1476;
	@%p1477 bra 	$L__BB2_986;
	ld.global.nc.f32 	%f4032, [%rd46+12];
$L__BB2_986:
	ld.param.u32 	%r2920, [_Z19sgemm_double_bufferILi32ELi32ELi32ELi4ELi4EEvPKfS1_Pfiii_param_5];
	ld.param.u32 	%r2390, [_Z19sgemm_double_bufferILi32ELi32ELi32ELi4ELi4EEvPKfS1_Pfiii_param_4];
	setp.ge.s32 	%p1478, %r56, %r2920;
	setp.ge.s32 	%p1479, %r1692, %r2390;
	st.shared.f32 	[%r70+3340], %f4032;
	add.s32 	%r99, %r98, %r2390;
	mov.f32 	%f4033, 0f00000000;
	or.pred  	%p1480, %p1478, %p1479;
	@%p1480 bra 	$L__BB2_988;
	add.s32 	%r1725, %r1692, %r99;
	mul.wide.s32 	%rd659, %r1725, 4;
	add.s64 	%rd660, %rd18, %rd659;
	ld.global.nc.f32 	%f4033, [%rd660];
$L__BB2_988:
	ld.param.u32 	%r2921, [_Z19sgemm_double_bufferILi32ELi32ELi32ELi4ELi4EEvPKfS1_Pfiii_param_5];
	ld.param.u32 	%r2391, [_Z19sgemm_double_bufferILi32ELi32ELi32ELi4ELi4EEvPKfS1_Pfiii_param_4];
	setp.ge.s32 	%p1481, %r56, %r2921;
	setp.ge.s32 	%p1482, %r68, %r2391;
	st.shared.f32 	[%r70+3456], %f4033;
	mul.wide.s32 	%rd661, %r99, 4;
	add.s64 	%rd47, %rd19, %rd661;
	mov.f32 	%f4034, 0f00000000;
	or.pred  	%p1483, %p1481, %p1482;
	@%p1483 bra 	$L__BB2_990;
	ld.global.nc.f32 	%f4034, [%rd47+4];
$L__BB2_990:
	ld.param.u32 	%r2922, [_Z19sgemm_double_bufferILi32ELi32ELi32ELi4ELi4EEvPKfS1_Pfiii_param_5];
	ld.param.u32 	%r2392, [_Z19sgemm_double_bufferILi32ELi32ELi32ELi4ELi4EEvPKfS1_Pfiii_param_4];
	setp.ge.s32 	%p1484, %r56, %r2922;
	setp.ge.s32 	%p1485, %r71, %r2392;
	st.shared.f32 	[%r70+3460], %f4034;
	mov.f32 	%f4035, 0f00000000;
	or.pred  	%p1486, %p1484, %p1485;
	@%p1486 bra 	$L__BB2_992;
	ld.global.nc.f32 	%f4035, [%rd47+8];
$L__BB2_992:
	ld.param.u32 	%r2923, [_Z19sgemm_double_bufferILi32ELi32ELi32ELi4ELi4EEvPKfS1_Pfiii_param_5];
	ld.param.u32 	%r2393, [_Z19sgemm_double_bufferILi32ELi32ELi32ELi4ELi4EEvPKfS1_Pfiii_param_4];
	setp.ge.s32 	%p1487, %r56, %r2923;
	setp.ge.s32 	%p1488, %r72, %r2393;
	st.shared.f32 	[%r70+3464], %f4035;
	mov.f32 	%f4036, 0f00000000;
	or.pred  	%p1489, %p1487, %p1488;
	@%p1489 bra 	$L__BB2_994;
	ld.global.nc.f32 	%f4036, [%rd47+12];
$L__BB2_994:
	ld.param.u32 	%r2924, [_Z19sgemm_double_bufferILi32ELi32ELi32ELi4ELi4EEvPKfS1_Pfiii_param_5];
	ld.param.u32 	%r2394, [_Z19sgemm_double_bufferILi32ELi32ELi32ELi4ELi4EEvPKfS1_Pfiii_param_4];
	setp.ge.s32 	%p1490, %r57, %r2924;
	setp.ge.s32 	%p1491, %r1692, %r2394;
	st.shared.f32 	[%r70+3468], %f4036;
	add.s32 	%r100, %r99, %r2394;
	mov.f32 	%f4037, 0f00000000;
	or.pred  	%p1492, %p1490, %p1491;
	@%p1492 bra 	$L__BB2_996;
	add.s32 	%r1726, %r1692, %r100;
	mul.wide.s32 	%rd662, %r1726, 4;
	add.s64 	%rd663, %rd18, %rd662;
	ld.global.nc.f32 	%f4037, [%rd663];
$L__BB2_996:
	ld.param.u32 	%r2925, [_Z19sgemm_double_bufferILi32ELi32ELi32ELi4ELi4EEvPKfS1_Pfiii_param_5];
	ld.param.u32 	%r2395, [_Z19sgemm_double_bufferILi32ELi32ELi32ELi4ELi4EEvPKfS1_Pfiii_param_4];
	setp.ge.s32 	%p1493, %r57, %r2925;
	setp.ge.s32 	%p1494, %r68, %r2395;
	st.shared.f32 	[%r70+3584], %f4037;
	mul.wide.s32 	%rd664, %r100, 4;
	add.s64 	%rd48, %rd19, %rd664;
	mov.f32 	%f4038, 0f00000000;
	or.pred  	%p1495, %p1493, %p1494;
	@%p1495 bra 	$L__BB2_998;
	ld.global.nc.f32 	%f4038, [%rd48+4];
$L__BB2_998:
	ld.param.u32 	%r2926, [_Z19sgemm_double_bufferILi32ELi32ELi32ELi4ELi4EEvPKfS1_Pfiii_param_5];
	ld.param.u32 	%r2396, [_Z19sgemm_double_bufferILi32ELi32ELi32ELi4ELi4EEvPKfS1_Pfiii_param_4];
	setp.ge.s32 	%p1496, %r57, %r2926;
	setp.ge.s32 	%p1497, %r71, %r2396;
	st.shared.f32 	[%r70+3588], %f4038;
	mov.f32 	%f4039, 0f00000000;
	or.pred  	%p1498, %p1496, %p1497;
	@%p1498 bra 	$L__BB2_1000;
	ld.global.nc.f32 	%f4039, [%rd48+8];
$L__BB2_1000:
	ld.param.u32 	%r2927, [_Z19sgemm_double_bufferILi32ELi32ELi32ELi4ELi4EEvPKfS1_Pfiii_param_5];
	ld.param.u32 	%r2397, [_Z19sgemm_double_bufferILi32ELi32ELi32ELi4ELi4EEvPKfS1_Pfiii_param_4];
	setp.ge.s32 	%p1499, %r57, %r2927;
	setp.ge.s32 	%p1500, %r72, %r2397;
	st.shared.f32 	[%r70+3592], %f4039;
	mov.f32 	%f4040, 0f00000000;
	or.pred  	%p1501, %p1499, %p1500;
	@%p1501 bra 	$L__BB2_1002;
	ld.global.nc.f32 	%f4040, [%rd48+12];
$L__BB2_1002:
	ld.param.u32 	%r2928, [_Z19sgemm_double_bufferILi32ELi32ELi32ELi4ELi4EEvPKfS1_Pfiii_param_5];
	ld.param.u32 	%r2398, [_Z19sgemm_double_bufferILi32ELi32ELi32ELi4ELi4EEvPKfS1_Pfiii_param_4];
	setp.ge.s32 	%p1502, %r58, %r2928;
	setp.ge.s32 	%p1503, %r1692, %r2398;
	st.shared.f32 	[%r70+3596], %f4040;
	add.s32 	%r101, %r100, %r2398;
	mov.f32 	%f4041, 0f00000000;
	or.pred  	%p1504, %p1502, %p1503;
	@%p1504 bra 	$L__BB2_1004;
	add.s32 	%r1727, %r1692, %r101;
	mul.wide.s32 	%rd665, %r1727, 4;
	add.s64 	%rd666, %rd18, %rd665;
	ld.global.nc.f32 	%f4041, [%rd666];
$L__BB2_1004:
	ld.param.u32 	%r2929, [_Z19sgemm_double_bufferILi32ELi32ELi32ELi4ELi4EEvPKfS1_Pfiii_param_5];
	ld.param.u32 	%r2399, [_Z19sgemm_double_bufferILi32ELi32ELi32ELi4ELi4EEvPKfS1_Pfiii_param_4];
	setp.ge.s32 	%p1505, %r58, %r2929;
	setp.ge.s32 	%p1506, %r68, %r2399;
	st.shared.f32 	[%r70+3712], %f4041;
	mul.wide.s32 	%rd667, %r101, 4;
	add.s64 	%rd49, %rd19, %rd667;
	mov.f32 	%f4042, 0f00000000;
	or.pred  	%p1507, %p1505, %p1506;
	@%p1507 bra 	$L__BB2_1006;
	ld.global.nc.f32 	%f4042, [%rd49+4];
$L__BB2_1006:
	ld.param.u32 	%r2930, [_Z19sgemm_double_bufferILi32ELi32ELi32ELi4ELi4EEvPKfS1_Pfiii_param_5];
	ld.param.u32 	%r2400, [_Z19sgemm_double_bufferILi32ELi32ELi32ELi4ELi4EEvPKfS1_Pfiii_param_4];
	setp.ge.s32 	%p1508, %r58, %r2930;
	setp.ge.s32 	%p1509, %r71, %r2400;
	st.shared.f32 	[%r70+3716], %f4042;
	mov.f32 	%f4043, 0f00000000;
	or.pred  	%p1510, %p1508, %p1509;
	@%p1510 bra 	$L__BB2_1008;
	ld.global.nc.f32 	%f4043, [%rd49+8];
$L__BB2_1008:
	ld.param.u32 	%r2931, [_Z19sgemm_double_bufferILi32ELi32ELi32ELi4ELi4EEvPKfS1_Pfiii_param_5];
	ld.param.u32 	%r2401, [_Z19sgemm_double_bufferILi32ELi32ELi32ELi4ELi4EEvPKfS1_Pfiii_param_4];
	setp.ge.s32 	%p1511, %r58, %r2931;
	setp.ge.s32 	%p1512, %r72, %r2401;
	st.shared.f32 	[%r70+3720], %f4043;
	mov.f32 	%f4044, 0f00000000;
	or.pred  	%p1513, %p1511, %p1512;
	@%p1513 bra 	$L__BB2_1010;
	ld.global.nc.f32 	%f4044, [%rd49+12];
$L__BB2_1010:
	ld.param.u32 	%r2932, [_Z19sgemm_double_bufferILi32ELi32ELi32ELi4ELi4EEvPKfS1_Pfiii_param_5];
	ld.param.u32 	%r2402, [_Z19sgemm_double_bufferILi32ELi32ELi32ELi4ELi4EEvPKfS1_Pfiii_param_4];
	setp.ge.s32 	%p1514, %r59, %r2932;
	setp.ge.s32 	%p1515, %r1692, %r2402;
	st.shared.f32 	[%r70+3724], %f4044;
	add.s32 	%r102, %r101, %r2402;
	mov.f32 	%f4045, 0f00000000;
	or.pred  	%p1516, %p1514, %p1515;
	@%p1516 bra 	$L__BB2_1012;
	add.s32 	%r1728, %r1692, %r102;
	mul.wide.s32 	%rd668, %r1728, 4;
	add.s64 	%rd669, %rd18, %rd668;
	ld.global.nc.f32 	%f4045, [%rd669];
$L__BB2_1012:
	ld.param.u32 	%r2933, [_Z19sgemm_double_bufferILi32ELi32ELi32ELi4ELi4EEvPKfS1_Pfiii_param_5];
	ld.param.u32 	%r2403, [_Z19sgemm_double_bufferILi32ELi32ELi32ELi4ELi4EEvPKfS1_Pfiii_param_4];
	setp.ge.s32 	%p1517, %r59, %r2933;
	setp.ge.s32 	%p1518, %r68, %r2403;
	st.shared.f32 	[%r70+3840], %f4045;
	mul.wide.s32 	%rd670, %r102, 4;
	add.s64 	%rd50, %rd19, %rd670;
	mov.f32 	%f4046, 0f00000000;
	or.pred  	%p1519, %p1517, %p1518;
	@%p1519 bra 	$L__BB2_1014;
	ld.global.nc.f32 	%f4046, [%rd50+4];
$L__BB2_1014:
	ld.param.u32 	%r2934, [_Z19sgemm_double_bufferILi32ELi32ELi32ELi4ELi4EEvPKfS1_Pfiii_param_5];
	ld.param.u32 	%r2404, [_Z19sgemm_double_bufferILi32ELi32ELi32ELi4ELi4EEvPKfS1_Pfiii_param_4];
	setp.ge.s32 	%p1520, %r59, %r2934;
	setp.ge.s32 	%p1521, %r71, %r2404;
	st.shared.f32 	[%r70+3844], %f4046;
	mov.f32 	%f4047, 0f00000000;
	or.pred  	%p1522, %p1520, %p1521;
	@%p1522 bra 	$L__BB2_1016;
	ld.global.nc.f32 	%f4047, [%rd50+8];
$L__BB2_1016:
	ld.param.u32 	%r2935, [_Z19sgemm_double_bufferILi32ELi32ELi32ELi4ELi4EEvPKfS1_Pfiii_param_5];
	ld.param.u32 	%r2405, [_Z19sgemm_double_bufferILi32ELi32ELi32ELi4ELi4EEvPKfS1_Pfiii_param_4];
	setp.ge.s32 	%p1523, %r59, %r2935;
	setp.ge.s32 	%p1524, %r72, %r2405;
	st.shared.f32 	[%r70+3848], %f4047;
	mov.f32 	%f4048, 0f00000000;
	or.pred  	%p1525, %p1523, %p1524;
	@%p1525 bra 	$L__BB2_1018;
	ld.global.nc.f32 	%f4048, [%rd50+12];
$L__BB2_1018:
	ld.param.u32 	%r2936, [_Z19sgemm_double_bufferILi32ELi32ELi32ELi4ELi4EEvPKfS1_Pfiii_param_5];
	ld.param.u32 	%r2406, [_Z19sgemm_double_bufferILi32ELi32ELi32ELi4ELi4EEvPKfS1_Pfiii_param_4];
	setp.ge.s32 	%p1526, %r60, %r2936;
	setp.ge.s32 	%p1527, %r1692, %r2406;
	st.shared.f32 	[%r70+3852], %f4048;
	add.s32 	%r103, %r102, %r2406;
	mov.f32 	%f4049, 0f00000000;
	or.pred  	%p1528, %p1526, %p1527;
	@%p1528 bra 	$L__BB2_1020;
	add.s32 	%r1729, %r1692, %r103;
	mul.wide.s32 	%rd671, %r1729, 4;
	add.s64 	%rd672, %rd18, %rd671;
	ld.global.nc.f32 	%f4049, [%rd672];
$L__BB2_1020:
	ld.param.u32 	%r2937, [_Z19sgemm_double_bufferILi32ELi32ELi32ELi4ELi4EEvPKfS1_Pfiii_param_5];
	ld.param.u32 	%r2407, [_Z19sgemm_double_bufferILi32ELi32ELi32ELi4ELi4EEvPKfS1_Pfiii_param_4];
	setp.ge.s32 	%p1529, %r60, %r2937;
	setp.ge.s32 	%p1530, %r68, %r2407;
	st.shared.f32 	[%r70+3968], %f4049;
	mul.wide.s32 	%rd673, %r103, 4;
	add.s64 	%rd51, %rd19, %rd673;
	mov.f32 	%f4050, 0f00000000;
	or.pred  	%p1531, %p1529, %p1530;
	@%p1531 bra 	$L__BB2_1022;
	ld.global.nc.f32 	%f4050, [%rd51+4];
$L__BB2_1022:
	ld.param.u32 	%r2938, [_Z19sgemm_double_bufferILi32ELi32ELi32ELi4ELi4EEvPKfS1_Pfiii_param_5];
	ld.param.u32 	%r2408, [_Z19sgemm_double_bufferILi32ELi32ELi32ELi4ELi4EEvPKfS1_Pfiii_param_4];
	setp.ge.s32 	%p1532, %r60, %r2938;
	setp.ge.s32 	%p1533, %r71, %r2408;
	st.shared.f32 	[%r70+3972], %f4050;
	mov.f32 	%f4051, 0f00000000;
	or.pred  	%p1534, %p1532, %p1533;
	@%p1534 bra 	$L__BB2_1024;
	ld.global.nc.f32 	%f4051, [%rd51+8];
$L__BB2_1024:
	ld.param.u32 	%r2939, [_Z19sgemm_double_bufferILi32ELi32ELi32ELi4ELi4EEvPKfS1_Pfiii_param_5];
	ld.param.u32 	%r2409, [_Z19sgemm_double_bufferILi32ELi32ELi32ELi4ELi4EEvPKfS1_Pfiii_param_4];
	setp.ge.s32 	%p1535, %r60, %r2939;
	setp.ge.s32 	%p1536, %r72, %r2409;
	st.shared.f32 	[%r70+3976], %f4051;
	mov.f32 	%f4052, 0f00000000;
	or.pred  	%p1537, %p1535, %p1536;
	@%p1537 bra 	$L__BB2_1026;
	ld.global.nc.f32 	%f4052, [%rd51+12];
$L__BB2_1026:
	ld.param.u32 	%r2940, [_Z19sgemm_double_bufferILi32ELi32ELi32ELi4ELi4EEvPKfS1_Pfiii_param_5];
	st.shared.f32 	[%r70+3980], %f4052;
	bar.sync 	0;
	shl.b32 	%r1730, %r2942, 12;
	add.s32 	%r1732, %r1678, %r1730;
	add.s32 	%r1734, %r1668, %r1730;
	shl.b32 	%r1735, %r1675, 7;
	add.s32 	%r1736, %r1732, %r1735;
	ld.shared.f32 	%f2005, [%r1736];
	ld.shared.f32 	%f2006, [%r1736+128];
	ld.shared.f32 	%f2007, [%r1736+256];
	ld.shared.f32 	%f2008, [%r1736+384];
	shl.b32 	%r1737, %r1691, 2;
	add.s32 	%r1738, %r1734, %r1737;
	ld.shared.f32 	%f2009, [%r1738];
	ld.shared.f32 	%f2010, [%r1738+4];
	ld.shared.f32 	%f2011, [%r1738+8];
	ld.shared.f32 	%f2012, [%r1738+12];
	fma.rn.f32 	%f2013, %f2005, %f2009, %f3765;
	fma.rn.f32 	%f2014, %f2005, %f2010, %f3766;
	fma.rn.f32 	%f2015, %f2005, %f2011, %f3767;
	fma.rn.f32 	%f2016, %f2005, %f2012, %f3768;
	fma.rn.f32 	%f2017, %f2006, %f2009, %f3769;
	fma.rn.f32 	%f2018, %f2006, %f2010, %f3770;
	fma.rn.f32 	%f2019, %f2006, %f2011, %f3771;
	fma.rn.f32 	%f2020, %f2006, %f2012, %f3772;
	fma.rn.f32 	%f2021, %f2007, %f2009, %f3773;
	fma.rn.f32 	%f2022, %f2007, %f2010, %f3774;
	fma.rn.f32 	%f2023, %f2007, %f2011, %f3775;
	fma.rn.f32 	%f2024, %f2007, %f2012, %f3776;
	fma.rn.f32 	%f2025, %f2008, %f2009, %f3777;
	fma.rn.f32 	%f2026, %f2008, %f2010, %f3778;
	fma.rn.f32 	%f2027, %f2008, %f2011, %f3779;
	fma.rn.f32 	%f2028, %f2008, %f2012, %f3780;
	ld.shared.f32 	%f2029, [%r1736+4];
	ld.shared.f32 	%f2030, [%r1736+132];
	ld.shared.f32 	%f2031, [%r1736+260];
	ld.shared.f32 	%f2032, [%r1736+388];
	ld.shared.f32 	%f2033, [%r1738+128];
	ld.shared.f32 	%f2034, [%r1738+132];
	ld.shared.f32 	%f2035, [%r1738+136];
	ld.shared.f32 	%f2036, [%r1738+140];
	fma.rn.f32 	%f2037, %f2029, %f2033, %f2013;
	fma.rn.f32 	%f2038, %f2029, %f2034, %f2014;
	fma.rn.f32 	%f2039, %f2029, %f2035, %f2015;
	fma.rn.f32 	%f2040, %f2029, %f2036, %f2016;
	fma.rn.f32 	%f2041, %f2030, %f2033, %f2017;
	fma.rn.f32 	%f2042, %f2030, %f2034, %f2018;
	fma.rn.f32 	%f2043, %f2030, %f2035, %f2019;
	fma.rn.f32 	%f2044, %f2030, %f2036, %f2020;
	fma.rn.f32 	%f2045, %f2031, %f2033, %f2021;
	fma.rn.f32 	%f2046, %f2031, %f2034, %f2022;
	fma.rn.f32 	%f2047, %f2031, %f2035, %f2023;
	fma.rn.f32 	%f2048, %f2031, %f2036, %f2024;
	fma.rn.f32 	%f2049, %f2032, %f2033, %f2025;
	fma.rn.f32 	%f2050, %f2032, %f2034, %f2026;
	fma.rn.f32 	%f2051, %f2032, %f2035, %f2027;
	fma.rn.f32 	%f2052, %f2032, %f2036, %f2028;
	ld.shared.f32 	%f2053, [%r1736+8];
	ld.shared.f32 	%f2054, [%r1736+136];
	ld.shared.f32 	%f2055, [%r1736+264];
	ld.shared.f32 	%f2056, [%r1736+392];
	ld.shared.f32 	%f2057, [%r1738+256];
	ld.shared.f32 	%f2058, [%r1738+260];
	ld.shared.f32 	%f2059, [%r1738+264];
	ld.shared.f32 	%f2060, [%r1738+268];
	fma.rn.f32 	%f2061, %f2053, %f2057, %f2037;
	fma.rn.f32 	%f2062, %f2053, %f2058, %f2038;
	fma.rn.f32 	%f2063, %f2053, %f2059, %f2039;
	fma.rn.f32 	%f2064, %f2053, %f2060, %f2040;
	fma.rn.f32 	%f2065, %f2054, %f2057, %f2041;
	fma.rn.f32 	%f2066, %f2054, %f2058, %f2042;
	fma.rn.f32 	%f2067, %f2054, %f2059, %f2043;
	fma.rn.f32 	%f2068, %f2054, %f2060, %f2044;
	fma.rn.f32 	%f2069, %f2055, %f2057, %f2045;
	fma.rn.f32 	%f2070, %f2055, %f2058, %f2046;
	fma.rn.f32 	%f2071, %f2055, %f2059, %f2047;
	fma.rn.f32 	%f2072, %f2055, %f2060, %f2048;
	fma.rn.f32 	%f2073, %f2056, %f2057, %f2049;
	fma.rn.f32 	%f2074, %f2056, %f2058, %f2050;
	fma.rn.f32 	%f2075, %f2056, %f2059, %f2051;
	fma.rn.f32 	%f2076, %f2056, %f2060, %f2052;
	ld.shared.f32 	%f2077, [%r1736+12];
	ld.shared.f32 	%f2078, [%r1736+140];
	ld.shared.f32 	%f2079, [%r1736+268];
	ld.shared.f32 	%f2080, [%r1736+396];
	ld.shared.f32 	%f2081, [%r1738+384];
	ld.shared.f32 	%f2082, [%r1738+388];
	ld.shared.f32 	%f2083, [%r1738+392];
	ld.shared.f32 	%f2084, [%r1738+396];
	fma.rn.f32 	%f2085, %f2077, %f2081, %f2061;
	fma.rn.f32 	%f2086, %f2077, %f2082, %f2062;
	fma.rn.f32 	%f2087, %f2077, %f2083, %f2063;
	fma.rn.f32 	%f2088, %f2077, %f2084, %f2064;
	fma.rn.f32 	%f2089, %f2078, %f2081, %f2065;
	fma.rn.f32 	%f2090, %f2078, %f2082, %f2066;
	fma.rn.f32 	%f2091, %f2078, %f2083, %f2067;
	fma.rn.f32 	%f2092, %f2078, %f2084, %f2068;
	fma.rn.f32 	%f2093, %f2079, %f2081, %f2069;
	fma.rn.f32 	%f2094, %f2079, %f2082, %f2070;
	fma.rn.f32 	%f2095, %f2079, %f2083, %f2071;
	fma.rn.f32 	%f2096, %f2079, %f2084, %f2072;
	fma.rn.f32 	%f2097, %f2080, %f2081, %f2073;
	fma.rn.f32 	%f2098, %f2080, %f2082, %f2074;
	fma.rn.f32 	%f2099, %f2080, %f2083, %f2075;
	fma.rn.f32 	%f2100, %f2080, %f2084, %f2076;
	ld.shared.f32 	%f2101, [%r1736+16];
	ld.shared.f32 	%f2102, [%r1736+144];
	ld.shared.f32 	%f2103, [%r1736+272];
	ld.shared.f32 	%f2104, [%r1736+400];
	ld.shared.f32 	%f2105, [%r1738+512];
	ld.shared.f32 	%f2106, [%r1738+516];
	ld.shared.f32 	%f2107, [%r1738+520];
	ld.shared.f32 	%f2108, [%r1738+524];
	fma.rn.f32 	%f2109, %f2101, %f2105, %f2085;
	fma.rn.f32 	%f2110, %f2101, %f2106, %f2086;
	fma.rn.f32 	%f2111, %f2101, %f2107, %f2087;
	fma.rn.f32 	%f2112, %f2101, %f2108, %f2088;
	fma.rn.f32 	%f2113, %f2102, %f2105, %f2089;
	fma.rn.f32 	%f2114, %f2102, %f2106, %f2090;
	fma.rn.f32 	%f2115, %f2102, %f2107, %f2091;
	fma.rn.f32 	%f2116, %f2102, %f2108, %f2092;
	fma.rn.f32 	%f2117, %f2103, %f2105, %f2093;
	fma.rn.f32 	%f2118, %f2103, %f2106, %f2094;
	fma.rn.f32 	%f2119, %f2103, %f2107, %f2095;
	fma.rn.f32 	%f2120, %f2103, %f2108, %f2096;
	fma.rn.f32 	%f2121, %f2104, %f2105, %f2097;
	fma.rn.f32 	%f2122, %f2104, %f2106, %f2098;
	fma.rn.f32 	%f2123, %f2104, %f2107, %f2099;
	fma.rn.f32 	%f2124, %f2104, %f2108, %f2100;
	ld.shared.f32 	%f2125, [%r1736+20];
	ld.shared.f32 	%f2126, [%r1736+148];
	ld.shared.f32 	%f2127, [%r1736+276];
	ld.shared.f32 	%f2128, [%r1736+404];
	ld.shared.f32 	%f2129, [%r1738+640];
	ld.shared.f32 	%f2130, [%r1738+644];
	ld.shared.f32 	%f2131, [%r1738+648];
	ld.shared.f32 	%f2132, [%r1738+652];
	fma.rn.f32 	%f2133, %f2125, %f2129, %f2109;
	fma.rn.f32 	%f2134, %f2125, %f2130, %f2110;
	fma.rn.f32 	%f2135, %f2125, %f2131, %f2111;
	fma.rn.f32 	%f2136, %f2125, %f2132, %f2112;
	fma.rn.f32 	%f2137, %f2126, %f2129, %f2113;
	fma.rn.f32 	%f2138, %f2126, %f2130, %f2114;
	fma.rn.f32 	%f2139, %f2126, %f2131, %f2115;
	fma.rn.f32 	%f2140, %f2126, %f2132, %f2116;
	fma.rn.f32 	%f2141, %f2127, %f2129, %f2117;
	fma.rn.f32 	%f2142, %f2127, %f2130, %f2118;
	fma.rn.f32 	%f2143, %f2127, %f2131, %f2119;
	fma.rn.f32 	%f2144, %f2127, %f2132, %f2120;
	fma.rn.f32 	%f2145, %f2128, %f2129, %f2121;
	fma.rn.f32 	%f2146, %f2128, %f2130, %f2122;
	fma.rn.f32 	%f2147, %f2128, %f2131, %f2123;
	fma.rn.f32 	%f2148, %f2128, %f2132, %f2124;
	ld.shared.f32 	%f2149, [%r1736+24];
	ld.shared.f32 	%f2150, [%r1736+152];
	ld.shared.f32 	%f2151, [%r1736+280];
	ld.shared.f32 	%f2152, [%r1736+408];
	ld.shared.f32 	%f2153, [%r1738+768];
	ld.shared.f32 	%f2154, [%r1738+772];
	ld.shared.f32 	%f2155, [%r1738+776];
	ld.shared.f32 	%f2156, [%r1738+780];
	fma.rn.f32 	%f2157, %f2149, %f2153, %f2133;
	fma.rn.f32 	%f2158, %f2149, %f2154, %f2134;
	fma.rn.f32 	%f2159, %f2149, %f2155, %f2135;
	fma.rn.f32 	%f2160, %f2149, %f2156, %f2136;
	fma.rn.f32 	%f2161, %f2150, %f2153, %f2137;
	fma.rn.f32 	%f2162, %f2150, %f2154, %f2138;
	fma.rn.f32 	%f2163, %f2150, %f2155, %f2139;
	fma.rn.f32 	%f2164, %f2150, %f2156, %f2140;
	fma.rn.f32 	%f2165, %f2151, %f2153, %f2141;
	fma.rn.f32 	%f2166, %f2151, %f2154, %f2142;
	fma.rn.f32 	%f2167, %f2151, %f2155, %f2143;
	fma.rn.f32 	%f2168, %f2151, %f2156, %f2144;
	fma.rn.f32 	%f2169, %f2152, %f2153, %f2145;
	fma.rn.f32 	%f2170, %f2152, %f2154, %f2146;
	fma.rn.f32 	%f2171, %f2152, %f2155, %f2147;
	fma.rn.f32 	%f2172, %f2152, %f2156, %f2148;
	ld.shared.f32 	%f2173, [%r1736+28];
	ld.shared.f32 	%f2174, [%r1736+156];
	ld.shared.f32 	%f2175, [%r1736+284];
	ld.shared.f32 	%f2176, [%r1736+412];
	ld.shared.f32 	%f2177, [%r1738+896];
	ld.shared.f32 	%f2178, [%r1738+900];
	ld.shared.f32 	%f2179, [%r1738+904];
	ld.shared.f32 	%f2180, [%r1738+908];
	fma.rn.f32 	%f2181, %f2173, %f2177, %f2157;
	fma.rn.f32 	%f2182, %f2173, %f2178, %f2158;
	fma.rn.f32 	%f2183, %f2173, %f2179, %f2159;
	fma.rn.f32 	%f2184, %f2173, %f2180, %f2160;
	fma.rn.f32 	%f2185, %f2174, %f2177, %f2161;
	fma.rn.f32 	%f2186, %f2174, %f2178, %f2162;
	fma.rn.f32 	%f2187, %f2174, %f2179, %f2163;
	fma.rn.f32 	%f2188, %f2174, %f2180, %f2164;
	fma.rn.f32 	%f2189, %f2175, %f2177, %f2165;
	fma.rn.f32 	%f2190, %f2175, %f2178, %f2166;
	fma.rn.f32 	%f2191, %f2175, %f2179, %f2167;
	fma.rn.f32 	%f2192, %f2175, %f2180, %f2168;
	fma.rn.f32 	%f2193, %f2176, %f2177, %f2169;
	fma.rn.f32 	%f2194, %f2176, %f2178, %f2170;
	fma.rn.f32 	%f2195, %f2176, %f2179, %f2171;
	fma.rn.f32 	%f2196, %f2176, %f2180, %f2172;
	ld.shared.f32 	%f2197, [%r1736+32];
	ld.shared.f32 	%f2198, [%r1736+160];
	ld.shared.f32 	%f2199, [%r1736+288];
	ld.shared.f32 	%f2200, [%r1736+416];
	ld.shared.f32 	%f2201, [%r1738+1024];
	ld.shared.f32 	%f2202, [%r1738+1028];
	ld.shared.f32 	%f2203, [%r1738+1032];
	ld.shared.f32 	%f2204, [%r1738+1036];
	fma.rn.f32 	%f2205, %f2197, %f2201, %f2181;
	fma.rn.f32 	%f2206, %f2197, %f2202, %f2182;
	fma.rn.f32 	%f2207, %f2197, %f2203, %f2183;
	fma.rn.f32 	%f2208, %f2197, %f2204, %f2184;
	fma.rn.f32 	%f2209, %f2198, %f2201, %f2185;
	fma.rn.f32 	%f2210, %f2198, %f2202, %f2186;
	fma.rn.f32 	%f2211, %f2198, %f2203, %f2187;
	fma.rn.f32 	%f2212, %f2198, %f2204, %f2188;
	fma.rn.f32 	%f2213, %f2199, %f2201, %f2189;
	fma.rn.f32 	%f2214, %f2199, %f2202, %f2190;
	fma.rn.f32 	%f2215, %f2199, %f2203, %f2191;
	fma.rn.f32 	%f2216, %f2199, %f2204, %f2192;
	fma.rn.f32 	%f2217, %f2200, %f2201, %f2193;
	fma.rn.f32 	%f2218, %f2200, %f2202, %f2194;
	fma.rn.f32 	%f2219, %f2200, %f2203, %f2195;
	fma.rn.f32 	%f2220, %f2200, %f2204, %f2196;
	ld.shared.f32 	%f2221, [%r1736+36];
	ld.shared.f32 	%f2222, [%r1736+164];
	ld.shared.f32 	%f2223, [%r1736+292];
	ld.shared.f32 	%f2224, [%r1736+420];
	ld.shared.f32 	%f2225, [%r1738+1152];
	ld.shared.f32 	%f2226, [%r1738+1156];
	ld.shared.f32 	%f2227, [%r1738+1160];
	ld.shared.f32 	%f2228, [%r1738+1164];
	fma.rn.f32 	%f2229, %f2221, %f2225, %f2205;
	fma.rn.f32 	%f2230, %f2221, %f2226, %f2206;
	fma.rn.f32 	%f2231, %f2221, %f2227, %f2207;
	fma.rn.f32 	%f2232, %f2221, %f2228, %f2208;
	fma.rn.f32 	%f2233, %f2222, %f2225, %f2209;
	fma.rn.f32 	%f2234, %f2222, %f2226, %f2210;
	fma.rn.f32 	%f2235, %f2222, %f2227, %f2211;
	fma.rn.f32 	%f2236, %f2222, %f2228, %f2212;
	fma.rn.f32 	%f2237, %f2223, %f2225, %f2213;
	fma.rn.f32 	%f2238, %f2223, %f2226, %f2214;
	fma.rn.f32 	%f2239, %f2223, %f2227, %f2215;
	fma.rn.f32 	%f2240, %f2223, %f2228, %f2216;
	fma.rn.f32 	%f2241, %f2224, %f2225, %f2217;
	fma.rn.f32 	%f2242, %f2224, %f2226, %f2218;
	fma.rn.f32 	%f2243, %f2224, %f2227, %f2219;
	fma.rn.f32 	%f2244, %f2224, %f2228, %f2220;
	ld.shared.f32 	%f2245, [%r1736+40];
	ld.shared.f32 	%f2246, [%r1736+168];
	ld.shared.f32 	%f2247, [%r1736+296];
	ld.shared.f32 	%f2248, [%r1736+424];
	ld.shared.f32 	%f2249, [%r1738+1280];
	ld.shared.f32 	%f2250, [%r1738+1284];
	ld.shared.f32 	%f2251, [%r1738+1288];
	ld.shared.f32 	%f2252, [%r1738+1292];
	fma.rn.f32 	%f2253, %f2245, %f2249, %f2229;
	fma.rn.f32 	%f2254, %f2245, %f2250, %f2230;
	fma.rn.f32 	%f2255, %f2245, %f2251, %f2231;
	fma.rn.f32 	%f2256, %f2245, %f2252, %f2232;
	fma.rn.f32 	%f2257, %f2246, %f2249, %f2233;
	fma.rn.f32 	%f2258, %f2246, %f2250, %f2234;
	fma.rn.f32 	%f2259, %f2246, %f2251, %f2235;
	fma.rn.f32 	%f2260, %f2246, %f2252, %f2236;
	fma.rn.f32 	%f2261, %f2247, %f2249, %f2237;
	fma.rn.f32 	%f2262, %f2247, %f2250, %f2238;
	fma.rn.f32 	%f2263, %f2247, %f2251, %f2239;
	fma.rn.f32 	%f2264, %f2247, %f2252, %f2240;
	fma.rn.f32 	%f2265, %f2248, %f2249, %f2241;
	fma.rn.f32 	%f2266, %f2248, %f2250, %f2242;
	fma.rn.f32 	%f2267, %f2248, %f2251, %f2243;
	fma.rn.f32 	%f2268, %f2248, %f2252, %f2244;
	ld.shared.f32 	%f2269, [%r1736+44];
	ld.shared.f32 	%f2270, [%r1736+172];
	ld.shared.f32 	%f2271, [%r1736+300];
	ld.shared.f32 	%f2272, [%r1736+428];
	ld.shared.f32 	%f2273, [%r1738+1408];
	ld.shared.f32 	%f2274, [%r1738+1412];
	ld.shared.f32 	%f2275, [%r1738+1416];
	ld.shared.f32 	%f2276, [%r1738+1420];
	fma.rn.f32 	%f2277, %f2269, %f2273, %f2253;
	fma.rn.f32 	%f2278, %f2269, %f2274, %f2254;
	fma.rn.f32 	%f2279, %f2269, %f2275, %f2255;
	fma.rn.f32 	%f2280, %f2269, %f2276, %f2256;
	fma.rn.f32 	%f2281, %f2270, %f2273, %f2257;
	fma.rn.f32 	%f2282, %f2270, %f2274, %f2258;
	fma.rn.f32 	%f2283, %f2270, %f2275, %f2259;
	fma.rn.f32 	%f2284, %f2270, %f2276, %f2260;
	fma.rn.f32 	%f2285, %f2271, %f2273, %f2261;
	fma.rn.f32 	%f2286, %f2271, %f2274, %f2262;
	fma.rn.f32 	%f2287, %f2271, %f2275, %f2263;
	fma.rn.f32 	%f2288, %f2271, %f2276, %f2264;
	fma.rn.f32 	%f2289, %f2272, %f2273, %f2265;
	fma.rn.f32 	%f2290, %f2272, %f2274, %f2266;
	fma.rn.f32 	%f2291, %f2272, %f2275, %f2267;
	fma.rn.f32 	%f2292, %f2272, %f2276, %f2268;
	ld.shared.f32 	%f2293, [%r1736+48];
	ld.shared.f32 	%f2294, [%r1736+176];
	ld.shared.f32 	%f2295, [%r1736+304];
	ld.shared.f32 	%f2296, [%r1736+432];
	ld.shared.f32 	%f2297, [%r1738+1536];
	ld.shared.f32 	%f2298, [%r1738+1540];
	ld.shared.f32 	%f2299, [%r1738+1544];
	ld.shared.f32 	%f2300, [%r1738+1548];
	fma.rn.f32 	%f2301, %f2293, %f2297, %f2277;
	fma.rn.f32 	%f2302, %f2293, %f2298, %f2278;
	fma.rn.f32 	%f2303, %f2293, %f2299, %f2279;
	fma.rn.f32 	%f2304, %f2293, %f2300, %f2280;
	fma.rn.f32 	%f2305, %f2294, %f2297, %f2281;
	fma.rn.f32 	%f2306, %f2294, %f2298, %f2282;
	fma.rn.f32 	%f2307, %f2294, %f2299, %f2283;
	fma.rn.f32 	%f2308, %f2294, %f2300, %f2284;
	fma.rn.f32 	%f2309, %f2295, %f2297, %f2285;
	fma.rn.f32 	%f2310, %f2295, %f2298, %f2286;
	fma.rn.f32 	%f2311, %f2295, %f2299, %f2287;
	fma.rn.f32 	%f2312, %f2295, %f2300, %f2288;
	fma.rn.f32 	%f2313, %f2296, %f2297, %f2289;
	fma.rn.f32 	%f2314, %f2296, %f2298, %f2290;
	fma.rn.f32 	%f2315, %f2296, %f2299, %f2291;
	fma.rn.f32 	%f2316, %f2296, %f2300, %f2292;
	ld.shared.f32 	%f2317, [%r1736+52];
	ld.shared.f32 	%f2318, [%r1736+180];
	ld.shared.f32 	%f2319, [%r1736+308];
	ld.shared.f32 	%f2320, [%r1736+436];
	ld.shared.f32 	%f2321, [%r1738+1664];
	ld.shared.f32 	%f2322, [%r1738+1668];
	ld.shared.f32 	%f2323, [%r1738+1672];
	ld.shared.f32 	%f2324, [%r1738+1676];
	fma.rn.f32 	%f2325, %f2317, %f2321, %f2301;
	fma.rn.f32 	%f2326, %f2317, %f2322, %f2302;
	fma.rn.f32 	%f2327, %f2317, %f2323, %f2303;
	fma.rn.f32 	%f2328, %f2317, %f2324, %f2304;
	fma.rn.f32 	%f2329, %f2318, %f2321, %f2305;
	fma.rn.f32 	%f2330, %f2318, %f2322, %f2306;
	fma.rn.f32 	%f2331, %f2318, %f2323, %f2307;
	fma.rn.f32 	%f2332, %f2318, %f2324, %f2308;
	fma.rn.f32 	%f2333, %f2319, %f2321, %f2309;
	fma.rn.f32 	%f2334, %f2319, %f2322, %f2310;
	fma.rn.f32 	%f2335, %f2319, %f2323, %f2311;
	fma.rn.f32 	%f2336, %f2319, %f2324, %f2312;
	fma.rn.f32 	%f2337, %f2320, %f2321, %f2313;
	fma.rn.f32 	%f2338, %f2320, %f2322, %f2314;
	fma.rn.f32 	%f2339, %f2320, %f2323, %f2315;
	fma.rn.f32 	%f2340, %f2320, %f2324, %f2316;
	ld.shared.f32 	%f2341, [%r1736+56];
	ld.shared.f32 	%f2342, [%r1736+184];
	ld.shared.f32 	%f2343, [%r1736+312];
	ld.shared.f32 	%f2344, [%r1736+440];
	ld.shared.f32 	%f2345, [%r1738+1792];
	ld.shared.f32 	%f2346, [%r1738+1796];
	ld.shared.f32 	%f2347, [%r1738+1800];
	ld.shared.f32 	%f2348, [%r1738+1804];
	fma.rn.f32 	%f2349, %f2341, %f2345, %f2325;
	fma.rn.f32 	%f2350, %f2341, %f2346, %f2326;
	fma.rn.f32 	%f2351, %f2341, %f2347, %f2327;
	fma.rn.f32 	%f2352, %f2341, %f2348, %f2328;
	fma.rn.f32 	%f2353, %f2342, %f2345, %f2329;
	fma.rn.f32 	%f2354, %f2342, %f2346, %f2330;
	fma.rn.f32 	%f2355, %f2342, %f2347, %f2331;
	fma.rn.f32 	%f2356, %f2342, %f2348, %f2332;
	fma.rn.f32 	%f2357, %f2343, %f2345, %f2333;
	fma.rn.f32 	%f2358, %f2343, %f2346, %f2334;
	fma.rn.f32 	%f2359, %f2343, %f2347, %f2335;
	fma.rn.f32 	%f2360, %f2343, %f2348, %f2336;
	fma.rn.f32 	%f2361, %f2344, %f2345, %f2337;
	fma.rn.f32 	%f2362, %f2344, %f2346, %f2338;
	fma.rn.f32 	%f2363, %f2344, %f2347, %f2339;
	fma.rn.f32 	%f2364, %f2344, %f2348, %f2340;
	ld.shared.f32 	%f2365, [%r1736+60];
	ld.shared.f32 	%f2366, [%r1736+188];
	ld.shared.f32 	%f2367, [%r1736+316];
	ld.shared.f32 	%f2368, [%r1736+444];
	ld.shared.f32 	%f2369, [%r1738+1920];
	ld.shared.f32 	%f2370, [%r1738+1924];
	ld.shared.f32 	%f2371, [%r1738+1928];
	ld.shared.f32 	%f2372, [%r1738+1932];
	fma.rn.f32 	%f2373, %f2365, %f2369, %f2349;
	fma.rn.f32 	%f2374, %f2365, %f2370, %f2350;
	fma.rn.f32 	%f2375, %f2365, %f2371, %f2351;
	fma.rn.f32 	%f2376, %f2365, %f2372, %f2352;
	fma.rn.f32 	%f2377, %f2366, %f2369, %f2353;
	fma.rn.f32 	%f2378, %f2366, %f2370, %f2354;
	fma.rn.f32 	%f2379, %f2366, %f2371, %f2355;
	fma.rn.f32 	%f2380, %f2366, %f2372, %f2356;
	fma.rn.f32 	%f2381, %f2367, %f2369, %f2357;
	fma.rn.f32 	%f2382, %f2367, %f2370, %f2358;
	fma.rn.f32 	%f2383, %f2367, %f2371, %f2359;
	fma.rn.f32 	%f2384, %f2367, %f2372, %f2360;
	fma.rn.f32 	%f2385, %f2368, %f2369, %f2361;
	fma.rn.f32 	%f2386, %f2368, %f2370, %f2362;
	fma.rn.f32 	%f2387, %f2368, %f2371, %f2363;
	fma.rn.f32 	%f2388, %f2368, %f2372, %f2364;
	ld.shared.f32 	%f2389, [%r1736+64];
	ld.shared.f32 	%f2390, [%r1736+192];
	ld.shared.f32 	%f2391, [%r1736+320];
	ld.shared.f32 	%f2392, [%r1736+448];
	ld.shared.f32 	%f2393, [%r1738+2048];
	ld.shared.f32 	%f2394, [%r1738+2052];
	ld.shared.f32 	%f2395, [%r1738+2056];
	ld.shared.f32 	%f2396, [%r1738+2060];
	fma.rn.f32 	%f2397, %f2389, %f2393, %f2373;
	fma.rn.f32 	%f2398, %f2389, %f2394, %f2374;
	fma.rn.f32 	%f2399, %f2389, %f2395, %f2375;
	fma.rn.f32 	%f2400, %f2389, %f2396, %f2376;
	fma.rn.f32 	%f2401, %f2390, %f2393, %f2377;
	fma.rn.f32 	%f2402, %f2390, %f2394, %f2378;
	fma.rn.f32 	%f2403, %f2390, %f2395, %f2379;
	fma.rn.f32 	%f2404, %f2390, %f2396, %f2380;
	fma.rn.f32 	%f2405, %f2391, %f2393, %f2381;
	fma.rn.f32 	%f2406, %f2391, %f2394, %f2382;
	fma.rn.f32 	%f2407, %f2391, %f2395, %f2383;
	fma.rn.f32 	%f2408, %f2391, %f2396, %f2384;
	fma.rn.f32 	%f2409, %f2392, %f2393, %f2385;
	fma.rn.f32 	%f2410, %f2392, %f2394, %f2386;
	fma.rn.f32 	%f2411, %f2392, %f2395, %f2387;
	fma.rn.f32 	%f2412, %f2392, %f2396, %f2388;
	ld.shared.f32 	%f2413, [%r1736+68];
	ld.shared.f32 	%f2414, [%r1736+196];
	ld.shared.f32 	%f2415, [%r1736+324];
	ld.shared.f32 	%f2416, [%r1736+452];
	ld.shared.f32 	%f2417, [%r1738+2176];
	ld.shared.f32 	%f2418, [%r1738+2180];
	ld.shared.f32 	%f2419, [%r1738+2184];
	ld.shared.f32 	%f2420, [%r1738+2188];
	fma.rn.f32 	%f2421, %f2413, %f2417, %f2397;
	fma.rn.f32 	%f2422, %f2413, %f2418, %f2398;
	fma.rn.f32 	%f2423, %f2413, %f2419, %f2399;
	fma.rn.f32 	%f2424, %f2413, %f2420, %f2400;
	fma.rn.f32 	%f2425, %f2414, %f2417, %f2401;
	fma.rn.f32 	%f2426, %f2414, %f2418, %f2402;
	fma.rn.f32 	%f2427, %f2414, %f2419, %f2403;
	fma.rn.f32 	%f2428, %f2414, %f2420, %f2404;
	fma.rn.f32 	%f2429, %f2415, %f2417, %f2405;
	fma.rn.f32 	%f2430, %f2415, %f2418, %f2406;
	fma.rn.f32 	%f2431, %f2415, %f2419, %f2407;
	fma.rn.f32 	%f2432, %f2415, %f2420, %f2408;
	fma.rn.f32 	%f2433, %f2416, %f2417, %f2409;
	fma.rn.f32 	%f2434, %f2416, %f2418, %f2410;
	fma.rn.f32 	%f2435, %f2416, %f2419, %f2411;
	fma.rn.f32 	%f2436, %f2416, %f2420, %f2412;
	ld.shared.f32 	%f2437, [%r1736+72];
	ld.shared.f32 	%f2438, [%r1736+200];
	ld.shared.f32 	%f2439, [%r1736+328];
	ld.shared.f32 	%f2440, [%r1736+456];
	ld.shared.f32 	%f2441, [%r1738+2304];
	ld.shared.f32 	%f2442, [%r1738+2308];
	ld.shared.f32 	%f2443, [%r1738+2312];
	ld.shared.f32 	%f2444, [%r1738+2316];
	fma.rn.f32 	%f2445, %f2437, %f2441, %f2421;
	fma.rn.f32 	%f2446, %f2437, %f2442, %f2422;
	fma.rn.f32 	%f2447, %f2437, %f2443, %f2423;
	fma.rn.f32 	%f2448, %f2437, %f2444, %f2424;
	fma.rn.f32 	%f2449, %f2438, %f2441, %f2425;
	fma.rn.f32 	%f2450, %f2438, %f2442, %f2426;
	fma.rn.f32 	%f2451, %f2438, %f2443, %f2427;
	fma.rn.f32 	%f2452, %f2438, %f2444, %f2428;
	fma.rn.f32 	%f2453, %f2439, %f2441, %f2429;
	fma.rn.f32 	%f2454, %f2439, %f2442, %f2430;
	fma.rn.f32 	%f2455, %f2439, %f2443, %f2431;
	fma.rn.f32 	%f2456, %f2439, %f2444, %f2432;
	fma.rn.f32 	%f2457, %f2440, %f2441, %f2433;
	fma.rn.f32 	%f2458, %f2440, %f2442, %f2434;
	fma.rn.f32 	%f2459, %f2440, %f2443, %f2435;
	fma.rn.f32 	%f2460, %f2440, %f2444, %f2436;
	ld.shared.f32 	%f2461, [%r1736+76];
	ld.shared.f32 	%f2462, [%r1736+204];
	ld.shared.f32 	%f2463, [%r1736+332];
	ld.shared.f32 	%f2464, [%r1736+460];
	ld.shared.f32 	%f2465, [%r1738+2432];
	ld.shared.f32 	%f2466, [%r1738+2436];
	ld.shared.f32 	%f2467, [%r1738+2440];
	ld.shared.f32 	%f2468, [%r1738+2444];
	fma.rn.f32 	%f2469, %f2461, %f2465, %f2445;
	fma.rn.f32 	%f2470, %f2461, %f2466, %f2446;
	fma.rn.f32 	%f2471, %f2461, %f2467, %f2447;
	fma.rn.f32 	%f2472, %f2461, %f2468, %f2448;
	fma.rn.f32 	%f2473, %f2462, %f2465, %f2449;
	fma.rn.f32 	%f2474, %f2462, %f2466, %f2450;
	fma.rn.f32 	%f2475, %f2462, %f2467, %f2451;
	fma.rn.f32 	%f2476, %f2462, %f2468, %f2452;
	fma.rn.f32 	%f2477, %f2463, %f2465, %f2453;
	fma.rn.f32 	%f2478, %f2463, %f2466, %f2454;
	fma.rn.f32 	%f2479, %f2463, %f2467, %f2455;
	fma.rn.f32 	%f2480, %f2463, %f2468, %f2456;
	fma.rn.f32 	%f2481, %f2464, %f2465, %f2457;
	fma.rn.f32 	%f2482, %f2464, %f2466, %f2458;
	fma.rn.f32 	%f2483, %f2464, %f2467, %f2459;
	fma.rn.f32 	%f2484, %f2464, %f2468, %f2460;
	ld.shared.f32 	%f2485, [%r1736+80];
	ld.shared.f32 	%f2486, [%r1736+208];
	ld.shared.f32 	%f2487, [%r1736+336];
	ld.shared.f32 	%f2488, [%r1736+464];
	ld.shared.f32 	%f2489, [%r1738+2560];
	ld.shared.f32 	%f2490, [%r1738+2564];
	ld.shared.f32 	%f2491, [%r1738+2568];
	ld.shared.f32 	%f2492, [%r1738+2572];
	fma.rn.f32 	%f2493, %f2485, %f2489, %f2469;
	fma.rn.f32 	%f2494, %f2485, %f2490, %f2470;
	fma.rn.f32 	%f2495, %f2485, %f2491, %f2471;
	fma.rn.f32 	%f2496, %f2485, %f2492, %f2472;
	fma.rn.f32 	%f2497, %f2486, %f2489, %f2473;
	fma.rn.f32 	%f2498, %f2486, %f2490, %f2474;
	fma.rn.f32 	%f2499, %f2486, %f2491, %f2475;
	fma.rn.f32 	%f2500, %f2486, %f2492, %f2476;
	fma.rn.f32 	%f2501, %f2487, %f2489, %f2477;
	fma.rn.f32 	%f2502, %f2487, %f2490, %f2478;
	fma.rn.f32 	%f2503, %f2487, %f2491, %f2479;
	fma.rn.f32 	%f2504, %f2487, %f2492, %f2480;
	fma.rn.f32 	%f2505, %f2488, %f2489, %f2481;
	fma.rn.f32 	%f2506, %f2488, %f2490, %f2482;
	fma.rn.f32 	%f2507, %f2488, %f2491, %f2483;
	fma.rn.f32 	%f2508, %f2488, %f2492, %f2484;
	ld.shared.f32 	%f2509, [%r1736+84];
	ld.shared.f32 	%f2510, [%r1736+212];
	ld.shared.f32 	%f2511, [%r1736+340];
	ld.shared.f32 	%f2512, [%r1736+468];
	ld.shared.f32 	%f2513, [%r1738+2688];
	ld.shared.f32 	%f2514, [%r1738+2692];
	ld.shared.f32 	%f2515, [%r1738+2696];
	ld.shared.f32 	%f2516, [%r1738+2700];
	fma.rn.f32 	%f2517, %f2509, %f2513, %f2493;
	fma.rn.f32 	%f2518, %f2509, %f2514, %f2494;
	fma.rn.f32 	%f2519, %f2509, %f2515, %f2495;
	fma.rn.f32 	%f2520, %f2509, %f2516, %f2496;
	fma.rn.f32 	%f2521, %f2510, %f2513, %f2497;
	fma.rn.f32 	%f2522, %f2510, %f2514, %f2498;
	fma.rn.f32 	%f2523, %f2510, %f2515, %f2499;
	fma.rn.f32 	%f2524, %f2510, %f2516, %f2500;
	fma.rn.f32 	%f2525, %f2511, %f2513, %f2501;
	fma.rn.f32 	%f2526, %f2511, %f2514, %f2502;
	fma.rn.f32 	%f2527, %f2511, %f2515, %f2503;
	fma.rn.f32 	%f2528, %f2511, %f2516, %f2504;
	fma.rn.f32 	%f2529, %f2512, %f2513, %f2505;
	fma.rn.f32 	%f2530, %f2512, %f2514, %f2506;
	fma.rn.f32 	%f2531, %f2512, %f2515, %f2507;
	fma.rn.f32 	%f2532, %f2512, %f2516, %f2508;
	ld.shared.f32 	%f2533, [%r1736+88];
	ld.shared.f32 	%f2534, [%r1736+216];
	ld.shared.f32 	%f2535, [%r1736+344];
	ld.shared.f32 	%f2536, [%r1736+472];
	ld.shared.f32 	%f2537, [%r1738+2816];
	ld.shared.f32 	%f2538, [%r1738+2820];
	ld.shared.f32 	%f2539, [%r1738+2824];
	ld.shared.f32 	%f2540, [%r1738+2828];
	fma.rn.f32 	%f2541, %f2533, %f2537, %f2517;
	fma.rn.f32 	%f2542, %f2533, %f2538, %f2518;
	fma.rn.f32 	%f2543, %f2533, %f2539, %f2519;
	fma.rn.f32 	%f2544, %f2533, %f2540, %f2520;
	fma.rn.f32 	%f2545, %f2534, %f2537, %f2521;
	fma.rn.f32 	%f2546, %f2534, %f2538, %f2522;
	fma.rn.f32 	%f2547, %f2534, %f2539, %f2523;
	fma.rn.f32 	%f2548, %f2534, %f2540, %f2524;
	fma.rn.f32 	%f2549, %f2535, %f2537, %f2525;
	fma.rn.f32 	%f2550, %f2535, %f2538, %f2526;
	fma.rn.f32 	%f2551, %f2535, %f2539, %f2527;
	fma.rn.f32 	%f2552, %f2535, %f2540, %f2528;
	fma.rn.f32 	%f2553, %f2536, %f2537, %f2529;
	fma.rn.f32 	%f2554, %f2536, %f2538, %f2530;
	fma.rn.f32 	%f2555, %f2536, %f2539, %f2531;
	fma.rn.f32 	%f2556, %f2536, %f2540, %f2532;
	ld.shared.f32 	%f2557, [%r1736+92];
	ld.shared.f32 	%f2558, [%r1736+220];
	ld.shared.f32 	%f2559, [%r1736+348];
	ld.shared.f32 	%f2560, [%r1736+476];
	ld.shared.f32 	%f2561, [%r1738+2944];
	ld.shared.f32 	%f2562, [%r1738+2948];
	ld.shared.f32 	%f2563, [%r1738+2952];
	ld.shared.f32 	%f2564, [%r1738+2956];
	fma.rn.f32 	%f2565, %f2557, %f2561, %f2541;
	fma.rn.f32 	%f2566, %f2557, %f2562, %f2542;
	fma.rn.f32 	%f2567, %f2557, %f2563, %f2543;
	fma.rn.f32 	%f2568, %f2557, %f2564, %f2544;
	fma.rn.f32 	%f2569, %f2558, %f2561, %f2545;
	fma.rn.f32 	%f2570, %f2558, %f2562, %f2546;
	fma.rn.f32 	%f2571, %f2558, %f2563, %f2547;
	fma.rn.f32 	%f2572, %f2558, %f2564, %f2548;
	fma.rn.f32 	%f2573, %f2559, %f2561, %f2549;
	fma.rn.f32 	%f2574, %f2559, %f2562, %f2550;
	fma.rn.f32 	%f2575, %f2559, %f2563, %f2551;
	fma.rn.f32 	%f2576, %f2559, %f2564, %f2552;
	fma.rn.f32 	%f2577, %f2560, %f2561, %f2553;
	fma.rn.f32 	%f2578, %f2560, %f2562, %f2554;
	fma.rn.f32 	%f2579, %f2560, %f2563, %f2555;
	fma.rn.f32 	%f2580, %f2560, %f2564, %f2556;
	ld.shared.f32 	%f2581, [%r1736+96];
	ld.shared.f32 	%f2582, [%r1736+224];
	ld.shared.f32 	%f2583, [%r1736+352];
	ld.shared.f32 	%f2584, [%r1736+480];
	ld.shared.f32 	%f2585, [%r1738+3072];
	ld.shared.f32 	%f2586, [%r1738+3076];
	ld.shared.f32 	%f2587, [%r1738+3080];
	ld.shared.f32 	%f2588, [%r1738+3084];
	fma.rn.f32 	%f2589, %f2581, %f2585, %f2565;
	fma.rn.f32 	%f2590, %f2581, %f2586, %f2566;
	fma.rn.f32 	%f2591, %f2581, %f2587, %f2567;
	fma.rn.f32 	%f2592, %f2581, %f2588, %f2568;
	fma.rn.f32 	%f2593, %f2582, %f2585, %f2569;
	fma.rn.f32 	%f2594, %f2582, %f2586, %f2570;
	fma.rn.f32 	%f2595, %f2582, %f2587, %f2571;
	fma.rn.f32 	%f2596, %f2582, %f2588, %f2572;
	fma.rn.f32 	%f2597, %f2583, %f2585, %f2573;
	fma.rn.f32 	%f2598, %f2583, %f2586, %f2574;
	fma.rn.f32 	%f2599, %f2583, %f2587, %f2575;
	fma.rn.f32 	%f2600, %f2583, %f2588, %f2576;
	fma.rn.f32 	%f2601, %f2584, %f2585, %f2577;
	fma.rn.f32 	%f2602, %f2584, %f2586, %f2578;
	fma.rn.f32 	%f2603, %f2584, %f2587, %f2579;
	fma.rn.f32 	%f2604, %f2584, %f2588, %f2580;
	ld.shared.f32 	%f2605, [%r1736+100];
	ld.shared.f32 	%f2606, [%r1736+228];
	ld.shared.f32 	%f2607, [%r1736+356];
	ld.shared.f32 	%f2608, [%r1736+484];
	ld.shared.f32 	%f2609, [%r1738+3200];
	ld.shared.f32 	%f2610, [%r1738+3204];
	ld.shared.f32 	%f2611, [%r1738+3208];
	ld.shared.f32 	%f2612, [%r1738+3212];
	fma.rn.f32 	%f2613, %f2605, %f2609, %f2589;
	fma.rn.f32 	%f2614, %f2605, %f2610, %f2590;
	fma.rn.f32 	%f2615, %f2605, %f2611, %f2591;
	fma.rn.f32 	%f2616, %f2605, %f2612, %f2592;
	fma.rn.f32 	%f2617, %f2606, %f2609, %f2593;
	fma.rn.f32 	%f2618, %f2606, %f2610, %f2594;
	fma.rn.f32 	%f2619, %f2606, %f2611, %f2595;
	fma.rn.f32 	%f2620, %f2606, %f2612, %f2596;
	fma.rn.f32 	%f2621, %f2607, %f2609, %f2597;
	fma.rn.f32 	%f2622, %f2607, %f2610, %f2598;
	fma.rn.f32 	%f2623, %f2607, %f2611, %f2599;
	fma.rn.f32 	%f2624, %f2607, %f2612, %f2600;
	fma.rn.f32 	%f2625, %f2608, %f2609, %f2601;
	fma.rn.f32 	%f2626, %f2608, %f2610, %f2602;
	fma.rn.f32 	%f2627, %f2608, %f2611, %f2603;
	fma.rn.f32 	%f2628, %f2608, %f2612, %f2604;
	ld.shared.f32 	%f2629, [%r1736+104];
	ld.shared.f32 	%f2630, [%r1736+232];
	ld.shared.f32 	%f2631, [%r1736+360];
	ld.shared.f32 	%f2632, [%r1736+488];
	ld.shared.f32 	%f2633, [%r1738+3328];
	ld.shared.f32 	%f2634, [%r1738+3332];
	ld.shared.f32 	%f2635, [%r1738+3336];
	ld.shared.f32 	%f2636, [%r1738+3340];
	fma.rn.f32 	%f2637, %f2629, %f2633, %f2613;
	fma.rn.f32 	%f2638, %f2629, %f2634, %f2614;
	fma.rn.f32 	%f2639, %f2629, %f2635, %f2615;
	fma.rn.f32 	%f2640, %f2629, %f2636, %f2616;
	fma.rn.f32 	%f2641, %f2630, %f2633, %f2617;
	fma.rn.f32 	%f2642, %f2630, %f2634, %f2618;
	fma.rn.f32 	%f2643, %f2630, %f2635, %f2619;
	fma.rn.f32 	%f2644, %f2630, %f2636, %f2620;
	fma.rn.f32 	%f2645, %f2631, %f2633, %f2621;
	fma.rn.f32 	%f2646, %f2631, %f2634, %f2622;
	fma.rn.f32 	%f2647, %f2631, %f2635, %f2623;
	fma.rn.f32 	%f2648, %f2631, %f2636, %f2624;
	fma.rn.f32 	%f2649, %f2632, %f2633, %f2625;
	fma.rn.f32 	%f2650, %f2632, %f2634, %f2626;
	fma.rn.f32 	%f2651, %f2632, %f2635, %f2627;
	fma.rn.f32 	%f2652, %f2632, %f2636, %f2628;
	ld.shared.f32 	%f2653, [%r1736+108];
	ld.shared.f32 	%f2654, [%r1736+236];
	ld.shared.f32 	%f2655, [%r1736+364];
	ld.shared.f32 	%f2656, [%r1736+492];
	ld.shared.f32 	%f2657, [%r1738+3456];
	ld.shared.f32 	%f2658, [%r1738+3460];
	ld.shared.f32 	%f2659, [%r1738+3464];
	ld.shared.f32 	%f2660, [%r1738+3468];
	fma.rn.f32 	%f2661, %f2653, %f2657, %f2637;
	fma.rn.f32 	%f2662, %f2653, %f2658, %f2638;
	fma.rn.f32 	%f2663, %f2653, %f2659, %f2639;
	fma.rn.f32 	%f2664, %f2653, %f2660, %f2640;
	fma.rn.f32 	%f2665, %f2654, %f2657, %f2641;
	fma.rn.f32 	%f2666, %f2654, %f2658, %f2642;
	fma.rn.f32 	%f2667, %f2654, %f2659, %f2643;
	fma.rn.f32 	%f2668, %f2654, %f2660, %f2644;
	fma.rn.f32 	%f2669, %f2655, %f2657, %f2645;
	fma.rn.f32 	%f2670, %f2655, %f2658, %f2646;
	fma.rn.f32 	%f2671, %f2655, %f2659, %f2647;
	fma.rn.f32 	%f2672, %f2655, %f2660, %f2648;
	fma.rn.f32 	%f2673, %f2656, %f2657, %f2649;
	fma.rn.f32 	%f2674, %f2656, %f2658, %f2650;
	fma.rn.f32 	%f2675, %f2656, %f2659, %f2651;
	fma.rn.f32 	%f2676, %f2656, %f2660, %f2652;
	ld.shared.f32 	%f2677, [%r1736+112];
	ld.shared.f32 	%f2678, [%r1736+240];
	ld.shared.f32 	%f2679, [%r1736+368];
	ld.shared.f32 	%f2680, [%r1736+496];
	ld.shared.f32 	%f2681, [%r1738+3584];
	ld.shared.f32 	%f2682, [%r1738+3588];
	ld.shared.f32 	%f2683, [%r1738+3592];
	ld.shared.f32 	%f2684, [%r1738+3596];
	fma.rn.f32 	%f2685, %f2677, %f2681, %f2661;
	fma.rn.f32 	%f2686, %f2677, %f2682, %f2662;
	fma.rn.f32 	%f2687, %f2677, %f2683, %f2663;
	fma.rn.f32 	%f2688, %f2677, %f2684, %f2664;
	fma.rn.f32 	%f2689, %f2678, %f2681, %f2665;
	fma.rn.f32 	%f2690, %f2678, %f2682, %f2666;
	fma.rn.f32 	%f2691, %f2678, %f2683, %f2667;
	fma.rn.f32 	%f2692, %f2678, %f2684, %f2668;
	fma.rn.f32 	%f2693, %f2679, %f2681, %f2669;
	fma.rn.f32 	%f2694, %f2679, %f2682, %f2670;
	fma.rn.f32 	%f2695, %f2679, %f2683, %f2671;
	fma.rn.f32 	%f2696, %f2679, %f2684, %f2672;
	fma.rn.f32 	%f2697, %f2680, %f2681, %f2673;
	fma.rn.f32 	%f2698, %f2680, %f2682, %f2674;
	fma.rn.f32 	%f2699, %f2680, %f2683, %f2675;
	fma.rn.f32 	%f2700, %f2680, %f2684, %f2676;
	ld.shared.f32 	%f2701, [%r1736+116];
	ld.shared.f32 	%f2702, [%r1736+244];
	ld.shared.f32 	%f2703, [%r1736+372];
	ld.shared.f32 	%f2704, [%r1736+500];
	ld.shared.f32 	%f2705, [%r1738+3712];
	ld.shared.f32 	%f2706, [%r1738+3716];
	ld.shared.f32 	%f2707, [%r1738+3720];
	ld.shared.f32 	%f2708, [%r1738+3724];
	fma.rn.f32 	%f2709, %f2701, %f2705, %f2685;
	fma.rn.f32 	%f2710, %f2701, %f2706, %f2686;
	fma.rn.f32 	%f2711, %f2701, %f2707, %f2687;
	fma.rn.f32 	%f2712, %f2701, %f2708, %f2688;
	fma.rn.f32 	%f2713, %f2702, %f2705, %f2689;
	fma.rn.f32 	%f2714, %f2702, %f2706, %f2690;
	fma.rn.f32 	%f2715, %f2702, %f2707, %f2691;
	fma.rn.f32 	%f2716, %f2702, %f2708, %f2692;
	fma.rn.f32 	%f2717, %f2703, %f2705, %f2693;
	fma.rn.f32 	%f2718, %f2703, %f2706, %f2694;
	fma.rn.f32 	%f2719, %f2703, %f2707, %f2695;
	fma.rn.f32 	%f2720, %f2703, %f2708, %f2696;
	fma.rn.f32 	%f2721, %f2704, %f2705, %f2697;
	fma.rn.f32 	%f2722, %f2704, %f2706, %f2698;
	fma.rn.f32 	%f2723, %f2704, %f2707, %f2699;
	fma.rn.f32 	%f2724, %f2704, %f2708, %f2700;
	ld.shared.f32 	%f2725, [%r1736+120];
	ld.shared.f32 	%f2726, [%r1736+248];
	ld.shared.f32 	%f2727, [%r1736+376];
	ld.shared.f32 	%f2728, [%r1736+504];
	ld.shared.f32 	%f2729, [%r1738+3840];
	ld.shared.f32 	%f2730, [%r1738+3844];
	ld.shared.f32 	%f2731, [%r1738+3848];
	ld.shared.f32 	%f2732, [%r1738+3852];
	fma.rn.f32 	%f2733, %f2725, %f2729, %f2709;
	fma.rn.f32 	%f2734, %f2725, %f2730, %f2710;
	fma.rn.f32 	%f2735, %f2725, %f2731, %f2711;
	fma.rn.f32 	%f2736, %f2725, %f2732, %f2712;
	fma.rn.f32 	%f2737, %f2726, %f2729, %f2713;
	fma.rn.f32 	%f2738, %f2726, %f2730, %f2714;
	fma.rn.f32 	%f2739, %f2726, %f2731, %f2715;
	fma.rn.f32 	%f2740, %f2726, %f2732, %f2716;
	fma.rn.f32 	%f2741, %f2727, %f2729, %f2717;
	fma.rn.f32 	%f2742, %f2727, %f2730, %f2718;
	fma.rn.f32 	%f2743, %f2727, %f2731, %f2719;
	fma.rn.f32 	%f2744, %f2727, %f2732, %f2720;
	fma.rn.f32 	%f2745, %f2728, %f2729, %f2721;
	fma.rn.f32 	%f2746, %f2728, %f2730, %f2722;
	fma.rn.f32 	%f2747, %f2728, %f2731, %f2723;
	fma.rn.f32 	%f2748, %f2728, %f2732, %f2724;
	ld.shared.f32 	%f2749, [%r1736+124];
	ld.shared.f32 	%f2750, [%r1736+252];
	ld.shared.f32 	%f2751, [%r1736+380];
	ld.shared.f32 	%f2752, [%r1736+508];
	ld.shared.f32 	%f2753, [%r1738+3968];
	ld.shared.f32 	%f2754, [%r1738+3972];
	ld.shared.f32 	%f2755, [%r1738+3976];
	ld.shared.f32 	%f2756, [%r1738+3980];
	fma.rn.f32 	%f3765, %f2749, %f2753, %f2733;
	fma.rn.f32 	%f3766, %f2749, %f2754, %f2734;
	fma.rn.f32 	%f3767, %f2749, %f2755, %f2735;
	fma.rn.f32 	%f3768, %f2749, %f2756, %f2736;
	fma.rn.f32 	%f3769, %f2750, %f2753, %f2737;
	fma.rn.f32 	%f3770, %f2750, %f2754, %f2738;
	fma.rn.f32 	%f3771, %f2750, %f2755, %f2739;
	fma.rn.f32 	%f3772, %f2750, %f2756, %f2740;
	fma.rn.f32 	%f3773, %f2751, %f2753, %f2741;
	fma.rn.f32 	%f3774, %f2751, %f2754, %f2742;
	fma.rn.f32 	%f3775, %f2751, %f2755, %f2743;
	fma.rn.f32 	%f3776, %f2751, %f2756, %f2744;
	fma.rn.f32 	%f3777, %f2752, %f2753, %f2745;
	fma.rn.f32 	%f3778, %f2752, %f2754, %f2746;
	fma.rn.f32 	%f3779, %f2752, %f2755, %f2747;
	fma.rn.f32 	%f3780, %f2752, %f2756, %f2748;
	add.s32 	%r2943, %r2943, 32;
	setp.lt.s32 	%p1538, %r2943, %r2940;
	mov.u32 	%r2942, %r2941;
	@%p1538 bra 	$L__BB2_514;
	shl.b32 	%r1739, %r2941, 12;
	mov.u32 	%r1740, _ZZ19sgemm_double_bufferILi32ELi32ELi32ELi4ELi4EEvPKfS1_PfiiiE6smem_A;
	add.s32 	%r1741, %r1740, %r1739;
	mov.u32 	%r1742, %tid.y;
	shl.b32 	%r1743, %r1742, 9;
	add.s32 	%r1744, %r1741, %r1743;
	ld.shared.f32 	%f3764, [%r1744+256];
	ld.shared.f32 	%f3763, [%r1744+384];
	mov.u32 	%r1745, _ZZ19sgemm_double_bufferILi32ELi32ELi32ELi4ELi4EEvPKfS1_PfiiiE6smem_B;
	add.s32 	%r1746, %r1745, %r1739;
	mov.u32 	%r1747, %tid.x;
	shl.b32 	%r1748, %r1747, 4;
	add.s32 	%r1749, %r1746, %r1748;
	ld.shared.f32 	%f3762, [%r1749];
	ld.shared.f32 	%f3761, [%r1749+4];
	ld.shared.f32 	%f3760, [%r1749+8];
	ld.shared.f32 	%f3759, [%r1749+12];
	ld.shared.f32 	%f3758, [%r1749+128];
	ld.shared.f32 	%f3757, [%r1749+132];
	ld.shared.f32 	%f3756, [%r1749+136];
	ld.shared.f32 	%f3755, [%r1749+140];
	ld.shared.f32 	%f3754, [%r1749+256];
	ld.shared.f32 	%f3753, [%r1749+260];
	ld.shared.f32 	%f3752, [%r1749+264];
	ld.shared.f32 	%f3751, [%r1749+268];
	ld.shared.f32 	%f3750, [%r1749+384];
	ld.shared.f32 	%f3749, [%r1749+388];
	ld.shared.f32 	%f3748, [%r1749+392];
	ld.shared.f32 	%f3747, [%r1749+396];
	ld.shared.f32 	%f3746, [%r1749+512];
	ld.shared.f32 	%f3745, [%r1749+516];
	ld.shared.f32 	%f3744, [%r1749+520];
	ld.shared.f32 	%f3743, [%r1749+524];
	ld.shared.f32 	%f3742, [%r1749+640];
	ld.shared.f32 	%f3741, [%r1749+644];
	ld.shared.f32 	%f3740, [%r1749+648];
	ld.shared.f32 	%f3739, [%r1749+652];
	ld.shared.f32 	%f3738, [%r1749+768];
	ld.shared.f32 	%f3737, [%r1749+772];
	ld.shared.f32 	%f3736, [%r1749+776];
	ld.shared.f32 	%f3735, [%r1749+780];
	ld.shared.f32 	%f3734, [%r1749+896];
	ld.shared.f32 	%f3733, [%r1749+900];
	ld.shared.f32 	%f3732, [%r1749+904];
	ld.shared.f32 	%f3731, [%r1749+908];
	ld.shared.f32 	%f3730, [%r1749+1024];
	ld.shared.f32 	%f3729, [%r1749+1028];
	ld.shared.f32 	%f3728, [%r1749+1032];
	ld.shared.f32 	%f3727, [%r1749+1036];
	ld.shared.f32 	%f3726, [%r1749+1152];
	ld.shared.f32 	%f3725, [%r1749+1156];
	ld.shared.f32 	%f3724, [%r1749+1160];
	ld.shared.f32 	%f3723, [%r1749+1164];
	ld.shared.f32 	%f3722, [%r1749+1280];
	ld.shared.f32 	%f3721, [%r1749+1284];
	ld.shared.f32 	%f3720, [%r1749+1288];
	ld.shared.f32 	%f3719, [%r1749+1292];
	ld.shared.f32 	%f3718, [%r1749+1408];
	ld.shared.f32 	%f3717, [%r1749+1412];
	ld.shared.f32 	%f3716, [%r1749+1416];
	ld.shared.f32 	%f3715, [%r1749+1420];
	ld.shared.f32 	%f3714, [%r1749+1536];
	ld.shared.f32 	%f3713, [%r1749+1540];
	ld.shared.f32 	%f3712, [%r1749+1544];
	ld.shared.f32 	%f3711, [%r1749+1548];
	ld.shared.f32 	%f3710, [%r1749+1664];
	ld.shared.f32 	%f3709, [%r1749+1668];
	ld.shared.f32 	%f3708, [%r1749+1672];
	ld.shared.f32 	%f3707, [%r1749+1676];
	ld.shared.f32 	%f3706, [%r1749+1792];
	ld.shared.f32 	%f3705, [%r1749+1796];
	ld.shared.f32 	%f3704, [%r1749+1800];
	ld.shared.f32 	%f3703, [%r1749+1804];
	ld.shared.f32 	%f3702, [%r1749+1920];
	ld.shared.f32 	%f3701, [%r1749+1924];
	ld.shared.f32 	%f3700, [%r1749+1928];
	ld.shared.f32 	%f3699, [%r1749+1932];
	ld.shared.f32 	%f3698, [%r1749+2048];
	ld.shared.f32 	%f3697, [%r1749+2052];
	ld.shared.f32 	%f3696, [%r1749+2056];
	ld.shared.f32 	%f3695, [%r1749+2060];
	ld.shared.f32 	%f3694, [%r1749+2176];
	ld.shared.f32 	%f3693, [%r1749+2180];
	ld.shared.f32 	%f3692, [%r1749+2184];
	ld.shared.f32 	%f3691, [%r1749+2188];
	ld.shared.f32 	%f3690, [%r1749+2304];
	ld.shared.f32 	%f3689, [%r1749+2308];
	ld.shared.f32 	%f3688, [%r1749+2312];
	ld.shared.f32 	%f3687, [%r1749+2316];
	ld.shared.f32 	%f3686, [%r1749+2432];
	ld.shared.f32 	%f3685, [%r1749+2436];
	ld.shared.f32 	%f3684, [%r1749+2440];
	ld.shared.f32 	%f3683, [%r1749+2444];
	ld.shared.f32 	%f3682, [%r1749+2560];
	ld.shared.f32 	%f3681, [%r1749+2564];
	ld.shared.f32 	%f3680, [%r1749+2568];
	ld.shared.f32 	%f3679, [%r1749+2572];
	ld.shared.f32 	%f3678, [%r1749+2688];
	ld.shared.f32 	%f3677, [%r1749+2692];
	ld.shared.f32 	%f3676, [%r1749+2696];
	ld.shared.f32 	%f3675, [%r1749+2700];
	ld.shared.f32 	%f3674, [%r1749+2816];
	ld.shared.f32 	%f3673, [%r1749+2820];
	ld.shared.f32 	%f3672, [%r1749+2824];
	ld.shared.f32 	%f3671, [%r1749+2828];
	ld.shared.f32 	%f3670, [%r1749+2944];
	ld.shared.f32 	%f3669, [%r1749+2948];
	ld.shared.f32 	%f3668, [%r1749+2952];
	ld.shared.f32 	%f3667, [%r1749+2956];
	ld.shared.f32 	%f3666, [%r1749+3072];
	ld.shared.f32 	%f3665, [%r1749+3076];
	ld.shared.f32 	%f3664, [%r1749+3080];
	ld.shared.f32 	%f3663, [%r1749+3084];
	ld.shared.f32 	%f3662, [%r1749+3200];
	ld.shared.f32 	%f3661, [%r1749+3204];
	ld.shared.f32 	%f3660, [%r1749+3208];
	ld.shared.f32 	%f3659, [%r1749+3212];
	ld.shared.f32 	%f3658, [%r1749+3328];
	ld.shared.f32 	%f3657, [%r1749+3332];
	ld.shared.f32 	%f3656, [%r1749+3336];
	ld.shared.f32 	%f3655, [%r1749+3340];
	ld.shared.f32 	%f3654, [%r1749+3456];
	ld.shared.f32 	%f3653, [%r1749+3460];
	ld.shared.f32 	%f3652, [%r1749+3464];
	ld.shared.f32 	%f3651, [%r1749+3468];
	ld.shared.f32 	%f3650, [%r1749+3584];
	ld.shared.f32 	%f3649, [%r1749+3588];
	ld.shared.f32 	%f3648, [%r1749+3592];
	ld.shared.f32 	%f3647, [%r1749+3596];
	ld.shared.f32 	%f3646, [%r1749+3712];
	ld.shared.f32 	%f3645, [%r1749+3716];
	ld.shared.f32 	%f3644, [%r1749+3720];
	ld.shared.f32 	%f3643, [%r1749+3724];
	ld.shared.f32 	%f3642, [%r1749+3840];
	ld.shared.f32 	%f3641, [%r1749+3844];
	ld.shared.f32 	%f3640, [%r1749+3848];
	ld.shared.f32 	%f3639, [%r1749+3852];
	ld.shared.f32 	%f3638, [%r1749+3968];
	ld.shared.f32 	%f3637, [%r1749+3972];
	ld.shared.f32 	%f3636, [%r1749+3976];
	ld.shared.f32 	%f3635, [%r1749+3980];
	ld.shared.f32 	%f3634, [%r1744+260];
	ld.shared.f32 	%f3633, [%r1744+388];
	ld.shared.f32 	%f3632, [%r1744+264];
	ld.shared.f32 	%f3631, [%r1744+392];
	ld.shared.f32 	%f3630, [%r1744+268];
	ld.shared.f32 	%f3629, [%r1744+396];
	ld.shared.f32 	%f3628, [%r1744+272];
	ld.shared.f32 	%f3627, [%r1744+400];
	ld.shared.f32 	%f3626, [%r1744+276];
	ld.shared.f32 	%f3625, [%r1744+404];
	ld.shared.f32 	%f3624, [%r1744+280];
	ld.shared.f32 	%f3623, [%r1744+408];
	ld.shared.f32 	%f3622, [%r1744+284];
	ld.shared.f32 	%f3621, [%r1744+412];
	ld.shared.f32 	%f3620, [%r1744+288];
	ld.shared.f32 	%f3619, [%r1744+416];
	ld.shared.f32 	%f3618, [%r1744+292];
	ld.shared.f32 	%f3617, [%r1744+420];
	ld.shared.f32 	%f3616, [%r1744+296];
	ld.shared.f32 	%f3615, [%r1744+424];
	ld.shared.f32 	%f3614, [%r1744+300];
	ld.shared.f32 	%f3613, [%r1744+428];
	ld.shared.f32 	%f3612, [%r1744+304];
	ld.shared.f32 	%f3611, [%r1744+432];
	ld.shared.f32 	%f3610, [%r1744+308];
	ld.shared.f32 	%f3609, [%r1744+436];
	ld.shared.f32 	%f3608, [%r1744+312];
	ld.shared.f32 	%f3607, [%r1744+440];
	ld.shared.f32 	%f3606, [%r1744+316];
	ld.shared.f32 	%f3605, [%r1744+444];
	ld.shared.f32 	%f3604, [%r1744+320];
	ld.shared.f32 	%f3603, [%r1744+448];
	ld.shared.f32 	%f3602, [%r1744+324];
	ld.shared.f32 	%f3601, [%r1744+452];
	ld.shared.f32 	%f3600, [%r1744+328];
	ld.shared.f32 	%f3599, [%r1744+456];
	ld.shared.f32 	%f3598, [%r1744+332];
	ld.shared.f32 	%f3597, [%r1744+460];
	ld.shared.f32 	%f3596, [%r1744+336];
	ld.shared.f32 	%f3595, [%r1744+464];
	ld.shared.f32 	%f3594, [%r1744+340];
	ld.shared.f32 	%f3593, [%r1744+468];
	ld.shared.f32 	%f3592, [%r1744+344];
	ld.shared.f32 	%f3591, [%r1744+472];
	ld.shared.f32 	%f3590, [%r1744+220];
	ld.shared.f32 	%f3589, [%r1744+348];
	ld.shared.f32 	%f3588, [%r1744+476];
	ld.shared.f32 	%f3587, [%r1744+224];
	ld.shared.f32 	%f3586, [%r1744+352];
	ld.shared.f32 	%f3585, [%r1744+480];
	ld.shared.f32 	%f3584, [%r1744+228];
	ld.shared.f32 	%f3583, [%r1744+356];
	ld.shared.f32 	%f3582, [%r1744+484];
	ld.shared.f32 	%f3581, [%r1744+232];
	ld.shared.f32 	%f3580, [%r1744+360];
	ld.shared.f32 	%f3579, [%r1744+488];
	ld.shared.f32 	%f3578, [%r1744+236];
	ld.shared.f32 	%f3577, [%r1744+364];
	ld.shared.f32 	%f3576, [%r1744+492];
	ld.shared.f32 	%f3575, [%r1744+240];
	ld.shared.f32 	%f3574, [%r1744+368];
	ld.shared.f32 	%f3573, [%r1744+496];
	ld.shared.f32 	%f3572, [%r1744+244];
	ld.shared.f32 	%f3571, [%r1744+372];
	ld.shared.f32 	%f3570, [%r1744+500];
	ld.shared.f32 	%f3569, [%r1744+248];
	ld.shared.f32 	%f3568, [%r1744+376];
	ld.shared.f32 	%f3567, [%r1744+504];
	ld.shared.f32 	%f3566, [%r1744+252];
	ld.shared.f32 	%f3565, [%r1744+380];
	ld.shared.f32 	%f3564, [%r1744+508];
$L__BB2_1028:
	ld.param.u32 	%r2037, [_Z19sgemm_double_bufferILi32ELi32ELi32ELi4ELi4EEvPKfS1_Pfiii_param_3];
	ld.param.u64 	%rd798, [_Z19sgemm_double_bufferILi32ELi32ELi32ELi4ELi4EEvPKfS1_Pfiii_param_2];
	mov.u32 	%r1750, %ctaid.x;
	shl.b32 	%r1751, %r1750, 5;
	mov.u32 	%r1752, %tid.x;
	shl.b32 	%r1753, %r1752, 2;
	add.s32 	%r19, %r1751, %r1753;
	or.b32  	%r20, %r19, 1;
	or.b32  	%r21, %r19, 2;
	or.b32  	%r22, %r19, 3;
	cvta.to.global.u64 	%rd11, %rd798;
	cvt.u64.u32 	%rd12, %r19;
	mov.u32 	%r1754, %ctaid.y;
	shl.b32 	%r1755, %r1754, 5;
	mov.u32 	%r1756, %tid.y;
	shl.b32 	%r1757, %r1756, 2;
	add.s32 	%r23, %r1755, %r1757;
	setp.lt.s32 	%p1539, %r23, %r2037;
	shl.b32 	%r1758, %r2941, 12;
	mov.u32 	%r1759, _ZZ19sgemm_double_bufferILi32ELi32ELi32ELi4ELi4EEvPKfS1_PfiiiE6smem_A;
	add.s32 	%r1760, %r1759, %r1758;
	shl.b32 	%r1761, %r1756, 9;
	add.s32 	%r1762, %r1760, %r1761;
	ld.shared.f32 	%f2757, [%r1762];
	ld.shared.f32 	%f2758, [%r1762+128];
	fma.rn.f32 	%f2759, %f2757, %f3762, %f3765;
	fma.rn.f32 	%f2760, %f2757, %f3761, %f3766;
	fma.rn.f32 	%f2761, %f2757, %f3760, %f3767;
	fma.rn.f32 	%f2762, %f2757, %f3759, %f3768;
	fma.rn.f32 	%f2763, %f2758, %f3762, %f3769;
	fma.rn.f32 	%f2764, %f2758, %f3761, %f3770;
	fma.rn.f32 	%f2765, %f2758, %f3760, %f3771;
	fma.rn.f32 	%f2766, %f2758, %f3759, %f3772;
	fma.rn.f32 	%f2767, %f3764, %f3762, %f3773;
	fma.rn.f32 	%f2768, %f3764, %f3761, %f3774;
	fma.rn.f32 	%f2769, %f3764, %f3760, %f3775;
	fma.rn.f32 	%f2770, %f3764, %f3759, %f3776;
	fma.rn.f32 	%f2771, %f3763, %f3762, %f3777;
	fma.rn.f32 	%f2772, %f3763, %f3761, %f3778;
	fma.rn.f32 	%f2773, %f3763, %f3760, %f3779;
	fma.rn.f32 	%f2774, %f3763, %f3759, %f3780;
	ld.shared.f32 	%f2775, [%r1762+4];
	ld.shared.f32 	%f2776, [%r1762+132];
	fma.rn.f32 	%f2777, %f2775, %f3758, %f2759;
	fma.rn.f32 	%f2778, %f2775, %f3757, %f2760;
	fma.rn.f32 	%f2779, %f2775, %f3756, %f2761;
	fma.rn.f32 	%f2780, %f2775, %f3755, %f2762;
	fma.rn.f32 	%f2781, %f2776, %f3758, %f2763;
	fma.rn.f32 	%f2782, %f2776, %f3757, %f2764;
	fma.rn.f32 	%f2783, %f2776, %f3756, %f2765;
	fma.rn.f32 	%f2784, %f2776, %f3755, %f2766;
	fma.rn.f32 	%f2785, %f3634, %f3758, %f2767;
	fma.rn.f32 	%f2786, %f3634, %f3757, %f2768;
	fma.rn.f32 	%f2787, %f3634, %f3756, %f2769;
	fma.rn.f32 	%f2788, %f3634, %f3755, %f2770;
	fma.rn.f32 	%f2789, %f3633, %f3758, %f2771;
	fma.rn.f32 	%f2790, %f3633, %f3757, %f2772;
	fma.rn.f32 	%f2791, %f3633, %f3756, %f2773;
	fma.rn.f32 	%f2792, %f3633, %f3755, %f2774;
	ld.shared.f32 	%f2793, [%r1762+8];
	ld.shared.f32 	%f2794, [%r1762+136];
	fma.rn.f32 	%f2795, %f2793, %f3754, %f2777;
	fma.rn.f32 	%f2796, %f2793, %f3753, %f2778;
	fma.rn.f32 	%f2797, %f2793, %f3752, %f2779;
	fma.rn.f32 	%f2798, %f2793, %f3751, %f2780;
	fma.rn.f32 	%f2799, %f2794, %f3754, %f2781;
	fma.rn.f32 	%f2800, %f2794, %f3753, %f2782;
	fma.rn.f32 	%f2801, %f2794, %f3752, %f2783;
	fma.rn.f32 	%f2802, %f2794, %f3751, %f2784;
	fma.rn.f32 	%f2803, %f3632, %f3754, %f2785;
	fma.rn.f32 	%f2804, %f3632, %f3753, %f2786;
	fma.rn.f32 	%f2805, %f3632, %f3752, %f2787;
	fma.rn.f32 	%f2806, %f3632, %f3751, %f2788;
	fma.rn.f32 	%f2807, %f3631, %f3754, %f2789;
	fma.rn.f32 	%f2808, %f3631, %f3753, %f2790;
	fma.rn.f32 	%f2809, %f3631, %f3752, %f2791;
	fma.rn.f32 	%f2810, %f3631, %f3751, %f2792;
	ld.shared.f32 	%f2811, [%r1762+12];
	ld.shared.f32 	%f2812, [%r1762+140];
	fma.rn.f32 	%f2813, %f2811, %f3750, %f2795;
	fma.rn.f32 	%f2814, %f2811, %f3749, %f2796;
	fma.rn.f32 	%f2815, %f2811, %f3748, %f2797;
	fma.rn.f32 	%f2816, %f2811, %f3747, %f2798;
	fma.rn.f32 	%f2817, %f2812, %f3750, %f2799;
	fma.rn.f32 	%f2818, %f2812, %f3749, %f2800;
	fma.rn.f32 	%f2819, %f2812, %f3748, %f2801;
	fma.rn.f32 	%f2820, %f2812, %f3747, %f2802;
	fma.rn.f32 	%f2821, %f3630, %f3750, %f2803;
	fma.rn.f32 	%f2822, %f3630, %f3749, %f2804;
	fma.rn.f32 	%f2823, %f3630, %f3748, %f2805;
	fma.rn.f32 	%f2824, %f3630, %f3747, %f2806;
	fma.rn.f32 	%f2825, %f3629, %f3750, %f2807;
	fma.rn.f32 	%f2826, %f3629, %f3749, %f2808;
	fma.rn.f32 	%f2827, %f3629, %f3748, %f2809;
	fma.rn.f32 	%f2828, %f3629, %f3747, %f2810;
	ld.shared.f32 	%f2829, [%r1762+16];
	ld.shared.f32 	%f2830, [%r1762+144];
	fma.rn.f32 	%f2831, %f2829, %f3746, %f2813;
	fma.rn.f32 	%f2832, %f2829, %f3745, %f2814;
	fma.rn.f32 	%f2833, %f2829, %f3744, %f2815;
	fma.rn.f32 	%f2834, %f2829, %f3743, %f2816;
	fma.rn.f32 	%f2835, %f2830, %f3746, %f2817;
	fma.rn.f32 	%f2836, %f2830, %f3745, %f2818;
	fma.rn.f32 	%f2837, %f2830, %f3744, %f2819;
	fma.rn.f32 	%f2838, %f2830, %f3743, %f2820;
	fma.rn.f32 	%f2839, %f3628, %f3746, %f2821;
	fma.rn.f32 	%f2840, %f3628, %f3745, %f2822;
	fma.rn.f32 	%f2841, %f3628, %f3744, %f2823;
	fma.rn.f32 	%f2842, %f3628, %f3743, %f2824;
	fma.rn.f32 	%f2843, %f3627, %f3746, %f2825;
	fma.rn.f32 	%f2844, %f3627, %f3745, %f2826;
	fma.rn.f32 	%f2845, %f3627, %f3744, %f2827;
	fma.rn.f32 	%f2846, %f3627, %f3743, %f2828;
	ld.shared.f32 	%f2847, [%r1762+20];
	ld.shared.f32 	%f2848, [%r1762+148];
	fma.rn.f32 	%f2849, %f2847, %f3742, %f2831;
	fma.rn.f32 	%f2850, %f2847, %f3741, %f2832;
	fma.rn.f32 	%f2851, %f2847, %f3740, %f2833;
	fma.rn.f32 	%f2852, %f2847, %f3739, %f2834;
	fma.rn.f32 	%f2853, %f2848, %f3742, %f2835;
	fma.rn.f32 	%f2854, %f2848, %f3741, %f2836;
	fma.rn.f32 	%f2855, %f2848, %f3740, %f2837;
	fma.rn.f32 	%f2856, %f2848, %f3739, %f2838;
	fma.rn.f32 	%f2857, %f3626, %f3742, %f2839;
	fma.rn.f32 	%f2858, %f3626, %f3741, %f2840;
	fma.rn.f32 	%f2859, %f3626, %f3740, %f2841;
	fma.rn.f32 	%f2860, %f3626, %f3739, %f2842;
	fma.rn.f32 	%f2861, %f3625, %f3742, %f2843;
	fma.rn.f32 	%f2862, %f3625, %f3741, %f2844;
	fma.rn.f32 	%f2863, %f3625, %f3740, %f2845;
	fma.rn.f32 	%f2864, %f3625, %f3739, %f2846;
	ld.shared.f32 	%f2865, [%r1762+24];
	ld.shared.f32 	%f2866, [%r1762+152];
	fma.rn.f32 	%f2867, %f2865, %f3738, %f2849;
	fma.rn.f32 	%f2868, %f2865, %f3737, %f2850;
	fma.rn.f32 	%f2869, %f2865, %f3736, %f2851;
	fma.rn.f32 	%f2870, %f2865, %f3735, %f2852;
	fma.rn.f32 	%f2871, %f2866, %f3738, %f2853;
	fma.rn.f32 	%f2872, %f2866, %f3737, %f2854;
	fma.rn.f32 	%f2873, %f2866, %f3736, %f2855;
	fma.rn.f32 	%f2874, %f2866, %f3735, %f2856;
	fma.rn.f32 	%f2875, %f3624, %f3738, %f2857;
	fma.rn.f32 	%f2876, %f3624, %f3737, %f2858;
	fma.rn.f32 	%f2877, %f3624, %f3736, %f2859;
	fma.rn.f32 	%f2878, %f3624, %f3735, %f2860;
	fma.rn.f32 	%f2879, %f3623, %f3738, %f2861;
	fma.rn.f32 	%f2880, %f3623, %f3737, %f2862;
	fma.rn.f32 	%f2881, %f3623, %f3736, %f2863;
	fma.rn.f32 	%f2882, %f3623, %f3735, %f2864;
	ld.shared.f32 	%f2883, [%r1762+28];
	ld.shared.f32 	%f2884, [%r1762+156];
	fma.rn.f32 	%f2885, %f2883, %f3734, %f2867;
	fma.rn.f32 	%f2886, %f2883, %f3733, %f2868;
	fma.rn.f32 	%f2887, %f2883, %f3732, %f2869;
	fma.rn.f32 	%f2888, %f2883, %f3731, %f2870;
	fma.rn.f32 	%f2889, %f2884, %f3734, %f2871;
	fma.rn.f32 	%f2890, %f2884, %f3733, %f2872;
	fma.rn.f32 	%f2891, %f2884, %f3732, %f2873;
	fma.rn.f32 	%f2892, %f2884, %f3731, %f2874;
	fma.rn.f32 	%f2893, %f3622, %f3734, %f2875;
	fma.rn.f32 	%f2894, %f3622, %f3733, %f2876;
	fma.rn.f32 	%f2895, %f3622, %f3732, %f2877;
	fma.rn.f32 	%f2896, %f3622, %f3731, %f2878;
	fma.rn.f32 	%f2897, %f3621, %f3734, %f2879;
	fma.rn.f32 	%f2898, %f3621, %f3733, %f2880;
	fma.rn.f32 	%f2899, %f3621, %f3732, %f2881;
	fma.rn.f32 	%f2900, %f3621, %f3731, %f2882;
	ld.shared.f32 	%f2901, [%r1762+32];
	ld.shared.f32 	%f2902, [%r1762+160];
	fma.rn.f32 	%f2903, %f2901, %f3730, %f2885;
	fma.rn.f32 	%f2904, %f2901, %f3729, %f2886;
	fma.rn.f32 	%f2905, %f2901, %f3728, %f2887;
	fma.rn.f32 	%f2906, %f2901, %f3727, %f2888;
	fma.rn.f32 	%f2907, %f2902, %f3730, %f2889;
	fma.rn.f32 	%f2908, %f2902, %f3729, %f2890;
	fma.rn.f32 	%f2909, %f2902, %f3728, %f2891;
	fma.rn.f32 	%f2910, %f2902, %f3727, %f2892;
	fma.rn.f32 	%f2911, %f3620, %f3730, %f2893;
	fma.rn.f32 	%f2912, %f3620, %f3729, %f2894;
	fma.rn.f32 	%f2913, %f3620, %f3728, %f2895;
	fma.rn.f32 	%f2914, %f3620, %f3727, %f2896;
	fma.rn.f32 	%f2915, %f3619, %f3730, %f2897;
	fma.rn.f32 	%f2916, %f3619, %f3729, %f2898;
	fma.rn.f32 	%f2917, %f3619, %f3728, %f2899;
	fma.rn.f32 	%f2918, %f3619, %f3727, %f2900;
	ld.shared.f32 	%f2919, [%r1762+36];
	ld.shared.f32 	%f2920, [%r1762+164];
	fma.rn.f32 	%f2921, %f2919, %f3726, %f2903;
	fma.rn.f32 	%f2922, %f2919, %f3725, %f2904;
	fma.rn.f32 	%f2923, %f2919, %f3724, %f2905;
	fma.rn.f32 	%f2924, %f2919, %f3723, %f2906;
	fma.rn.f32 	%f2925, %f2920, %f3726, %f2907;
	fma.rn.f32 	%f2926, %f2920, %f3725, %f2908;
	fma.rn.f32 	%f2927, %f2920, %f3724, %f2909;
	fma.rn.f32 	%f2928, %f2920, %f3723, %f2910;
	fma.rn.f32 	%f2929, %f3618, %f3726, %f2911;
	fma.rn.f32 	%f2930, %f3618, %f3725, %f2912;
	fma.rn.f32 	%f2931, %f3618, %f3724, %f2913;
	fma.rn.f32 	%f2932, %f3618, %f3723, %f2914;
	fma.rn.f32 	%f2933, %f3617, %f3726, %f2915;
	fma.rn.f32 	%f2934, %f3617, %f3725, %f2916;
	fma.rn.f32 	%f2935, %f3617, %f3724, %f2917;
	fma.rn.f32 	%f2936, %f3617, %f3723, %f2918;
	ld.shared.f32 	%f2937, [%r1762+40];
	ld.shared.f32 	%f2938, [%r1762+168];
	fma.rn.f32 	%f2939, %f2937, %f3722, %f2921;
	fma.rn.f32 	%f2940, %f2937, %f3721, %f2922;
	fma.rn.f32 	%f2941, %f2937, %f3720, %f2923;
	fma.rn.f32 	%f2942, %f2937, %f3719, %f2924;
	fma.rn.f32 	%f2943, %f2938, %f3722, %f2925;
	fma.rn.f32 	%f2944, %f2938, %f3721, %f2926;
	fma.rn.f32 	%f2945, %f2938, %f3720, %f2927;
	fma.rn.f32 	%f2946, %f2938, %f3719, %f2928;
	fma.rn.f32 	%f2947, %f3616, %f3722, %f2929;
	fma.rn.f32 	%f2948, %f3616, %f3721, %f2930;
	fma.rn.f32 	%f2949, %f3616, %f3720, %f2931;
	fma.rn.f32 	%f2950, %f3616, %f3719, %f2932;
	fma.rn.f32 	%f2951, %f3615, %f3722, %f2933;
	fma.rn.f32 	%f2952, %f3615, %f3721, %f2934;
	fma.rn.f32 	%f2953, %f3615, %f3720, %f2935;
	fma.rn.f32 	%f2954, %f3615, %f3719, %f2936;
	ld.shared.f32 	%f2955, [%r1762+44];
	ld.shared.f32 	%f2956, [%r1762+172];
	fma.rn.f32 	%f2957, %f2955, %f3718, %f2939;
	fma.rn.f32 	%f2958, %f2955, %f3717, %f2940;
	fma.rn.f32 	%f2959, %f2955, %f3716, %f2941;
	fma.rn.f32 	%f2960, %f2955, %f3715, %f2942;
	fma.rn.f32 	%f2961, %f2956, %f3718, %f2943;
	fma.rn.f32 	%f2962, %f2956, %f3717, %f2944;
	fma.rn.f32 	%f2963, %f2956, %f3716, %f2945;
	fma.rn.f32 	%f2964, %f2956, %f3715, %f2946;
	fma.rn.f32 	%f2965, %f3614, %f3718, %f2947;
	fma.rn.f32 	%f2966, %f3614, %f3717, %f2948;
	fma.rn.f32 	%f2967, %f3614, %f3716, %f2949;
	fma.rn.f32 	%f2968, %f3614, %f3715, %f2950;
	fma.rn.f32 	%f2969, %f3613, %f3718, %f2951;
	fma.rn.f32 	%f2970, %f3613, %f3717, %f2952;
	fma.rn.f32 	%f2971, %f3613, %f3716, %f2953;
	fma.rn.f32 	%f2972, %f3613, %f3715, %f2954;
	ld.shared.f32 	%f2973, [%r1762+48];
	ld.shared.f32 	%f2974, [%r1762+176];
	fma.rn.f32 	%f2975, %f2973, %f3714, %f2957;
	fma.rn.f32 	%f2976, %f2973, %f3713, %f2958;
	fma.rn.f32 	%f2977, %f2973, %f3712, %f2959;
	fma.rn.f32 	%f2978, %f2973, %f3711, %f2960;
	fma.rn.f32 	%f2979, %f2974, %f3714, %f2961;
	fma.rn.f32 	%f2980, %f2974, %f3713, %f2962;
	fma.rn.f32 	%f2981, %f2974, %f3712, %f2963;
	fma.rn.f32 	%f2982, %f2974, %f3711, %f2964;
	fma.rn.f32 	%f2983, %f3612, %f3714, %f2965;
	fma.rn.f32 	%f2984, %f3612, %f3713, %f2966;
	fma.rn.f32 	%f2985, %f3612, %f3712, %f2967;
	fma.rn.f32 	%f2986, %f3612, %f3711, %f2968;
	fma.rn.f32 	%f2987, %f3611, %f3714, %f2969;
	fma.rn.f32 	%f2988, %f3611, %f3713, %f2970;
	fma.rn.f32 	%f2989, %f3611, %f3712, %f2971;
	fma.rn.f32 	%f2990, %f3611, %f3711, %f2972;
	ld.shared.f32 	%f2991, [%r1762+52];
	ld.shared.f32 	%f2992, [%r1762+180];
	fma.rn.f32 	%f2993, %f2991, %f3710, %f2975;
	fma.rn.f32 	%f2994, %f2991, %f3709, %f2976;
	fma.rn.f32 	%f2995, %f2991, %f3708, %f2977;
	fma.rn.f32 	%f2996, %f2991, %f3707, %f2978;
	fma.rn.f32 	%f2997, %f2992, %f3710, %f2979;
	fma.rn.f32 	%f2998, %f2992, %f3709, %f2980;
	fma.rn.f32 	%f2999, %f2992, %f3708, %f2981;
	fma.rn.f32 	%f3000, %f2992, %f3707, %f2982;
	fma.rn.f32 	%f3001, %f3610, %f3710, %f2983;
	fma.rn.f32 	%f3002, %f3610, %f3709, %f2984;
	fma.rn.f32 	%f3003, %f3610, %f3708, %f2985;
	fma.rn.f32 	%f3004, %f3610, %f3707, %f2986;
	fma.rn.f32 	%f3005, %f3609, %f3710, %f2987;
	fma.rn.f32 	%f3006, %f3609, %f3709, %f2988;
	fma.rn.f32 	%f3007, %f3609, %f3708, %f2989;
	fma.rn.f32 	%f3008, %f3609, %f3707, %f2990;
	ld.shared.f32 	%f3009, [%r1762+56];
	ld.shared.f32 	%f3010, [%r1762+184];
	fma.rn.f32 	%f3011, %f3009, %f3706, %f2993;
	fma.rn.f32 	%f3012, %f3009, %f3705, %f2994;
	fma.rn.f32 	%f3013, %f3009, %f3704, %f2995;
	fma.rn.f32 	%f3014, %f3009, %f3703, %f2996;
	fma.rn.f32 	%f3015, %f3010, %f3706, %f2997;
	fma.rn.f32 	%f3016, %f3010, %f3705, %f2998;
	fma.rn.f32 	%f3017, %f3010, %f3704, %f2999;
	fma.rn.f32 	%f3018, %f3010, %f3703, %f3000;
	fma.rn.f32 	%f3019, %f3608, %f3706, %f3001;
	fma.rn.f32 	%f3020, %f3608, %f3705, %f3002;
	fma.rn.f32 	%f3021, %f3608, %f3704, %f3003;
	fma.rn.f32 	%f3022, %f3608, %f3703, %f3004;
	fma.rn.f32 	%f3023, %f3607, %f3706, %f3005;
	fma.rn.f32 	%f3024, %f3607, %f3705, %f3006;
	fma.rn.f32 	%f3025, %f3607, %f3704, %f3007;
	fma.rn.f32 	%f3026, %f3607, %f3703, %f3008;
	ld.shared.f32 	%f3027, [%r1762+60];
	ld.shared.f32 	%f3028, [%r1762+188];
	fma.rn.f32 	%f3029, %f3027, %f3702, %f3011;
	fma.rn.f32 	%f3030, %f3027, %f3701, %f3012;
	fma.rn.f32 	%f3031, %f3027, %f3700, %f3013;
	fma.rn.f32 	%f3032, %f3027, %f3699, %f3014;
	fma.rn.f32 	%f3033, %f3028, %f3702, %f3015;
	fma.rn.f32 	%f3034, %f3028, %f3701, %f3016;
	fma.rn.f32 	%f3035, %f3028, %f3700, %f3017;
	fma.rn.f32 	%f3036, %f3028, %f3699, %f3018;
	fma.rn.f32 	%f3037, %f3606, %f3702, %f3019;
	fma.rn.f32 	%f3038, %f3606, %f3701, %f3020;
	fma.rn.f32 	%f3039, %f3606, %f3700, %f3021;
	fma.rn.f32 	%f3040, %f3606, %f3699, %f3022;
	fma.rn.f32 	%f3041, %f3605, %f3702, %f3023;
	fma.rn.f32 	%f3042, %f3605, %f3701, %f3024;
	fma.rn.f32 	%f3043, %f3605, %f3700, %f3025;
	fma.rn.f32 	%f3044, %f3605, %f3699, %f3026;
	ld.shared.f32 	%f3045, [%r1762+64];
	ld.shared.f32 	%f3046, [%r1762+192];
	fma.rn.f32 	%f3047, %f3045, %f3698, %f3029;
	fma.rn.f32 	%f3048, %f3045, %f3697, %f3030;
	fma.rn.f32 	%f3049, %f3045, %f3696, %f3031;
	fma.rn.f32 	%f3050, %f3045, %f3695, %f3032;
	fma.rn.f32 	%f3051, %f3046, %f3698, %f3033;
	fma.rn.f32 	%f3052, %f3046, %f3697, %f3034;
	fma.rn.f32 	%f3053, %f3046, %f3696, %f3035;
	fma.rn.f32 	%f3054, %f3046, %f3695, %f3036;
	fma.rn.f32 	%f3055, %f3604, %f3698, %f3037;
	fma.rn.f32 	%f3056, %f3604, %f3697, %f3038;
	fma.rn.f32 	%f3057, %f3604, %f3696, %f3039;
	fma.rn.f32 	%f3058, %f3604, %f3695, %f3040;
	fma.rn.f32 	%f3059, %f3603, %f3698, %f3041;
	fma.rn.f32 	%f3060, %f3603, %f3697, %f3042;
	fma.rn.f32 	%f3061, %f3603, %f3696, %f3043;
	fma.rn.f32 	%f3062, %f3603, %f3695, %f3044;
	ld.shared.f32 	%f3063, [%r1762+68];
	ld.shared.f32 	%f3064, [%r1762+196];
	fma.rn.f32 	%f3065, %f3063, %f3694, %f3047;
	fma.rn.f32 	%f3066, %f3063, %f3693, %f3048;
	fma.rn.f32 	%f3067, %f3063, %f3692, %f3049;
	fma.rn.f32 	%f3068, %f3063, %f3691, %f3050;
	fma.rn.f32 	%f3069, %f3064, %f3694, %f3051;
	fma.rn.f32 	%f3070, %f3064, %f3693, %f3052;
	fma.rn.f32 	%f3071, %f3064, %f3692, %f3053;
	fma.rn.f32 	%f3072, %f3064, %f3691, %f3054;
	fma.rn.f32 	%f3073, %f3602, %f3694, %f3055;
	fma.rn.f32 	%f3074, %f3602, %f3693, %f3056;
	fma.rn.f32 	%f3075, %f3602, %f3692, %f3057;
	fma.rn.f32 	%f3076, %f3602, %f3691, %f3058;
	fma.rn.f32 	%f3077, %f3601, %f3694, %f3059;
	fma.rn.f32 	%f3078, %f3601, %f3693, %f3060;
	fma.rn.f32 	%f3079, %f3601, %f3692, %f3061;
	fma.rn.f32 	%f3080, %f3601, %f3691, %f3062;
	ld.shared.f32 	%f3081, [%r1762+72];
	ld.shared.f32 	%f3082, [%r1762+200];
	fma.rn.f32 	%f3083, %f3081, %f3690, %f3065;
	fma.rn.f32 	%f3084, %f3081, %f3689, %f3066;
	fma.rn.f32 	%f3085, %f3081, %f3688, %f3067;
	fma.rn.f32 	%f3086, %f3081, %f3687, %f3068;
	fma.rn.f32 	%f3087, %f3082, %f3690, %f3069;
	fma.rn.f32 	%f3088, %f3082, %f3689, %f3070;
	fma.rn.f32 	%f3089, %f3082, %f3688, %f3071;
	fma.rn.f32 	%f3090, %f3082, %f3687, %f3072;
	fma.rn.f32 	%f3091, %f3600, %f3690, %f3073;
	fma.rn.f32 	%f3092, %f3600, %f3689, %f3074;
	fma.rn.f32 	%f3093, %f3600, %f3688, %f3075;
	fma.rn.f32 	%f3094, %f3600, %f3687, %f3076;
	fma.rn.f32 	%f3095, %f3599, %f3690, %f3077;
	fma.rn.f32 	%f3096, %f3599, %f3689, %f3078;
	fma.rn.f32 	%f3097, %f3599, %f3688, %f3079;
	fma.rn.f32 	%f3098, %f3599, %f3687, %f3080;
	ld.shared.f32 	%f3099, [%r1762+76];
	ld.shared.f32 	%f3100, [%r1762+204];
	fma.rn.f32 	%f3101, %f3099, %f3686, %f3083;
	fma.rn.f32 	%f3102, %f3099, %f3685, %f3084;
	fma.rn.f32 	%f3103, %f3099, %f3684, %f3085;
	fma.rn.f32 	%f3104, %f3099, %f3683, %f3086;
	fma.rn.f32 	%f3105, %f3100, %f3686, %f3087;
	fma.rn.f32 	%f3106, %f3100, %f3685, %f3088;
	fma.rn.f32 	%f3107, %f3100, %f3684, %f3089;
	fma.rn.f32 	%f3108, %f3100, %f3683, %f3090;
	fma.rn.f32 	%f3109, %f3598, %f3686, %f3091;
	fma.rn.f32 	%f3110, %f3598, %f3685, %f3092;
	fma.rn.f32 	%f3111, %f3598, %f3684, %f3093;
	fma.rn.f32 	%f3112, %f3598, %f3683, %f3094;
	fma.rn.f32 	%f3113, %f3597, %f3686, %f3095;
	fma.rn.f32 	%f3114, %f3597, %f3685, %f3096;
	fma.rn.f32 	%f3115, %f3597, %f3684, %f3097;
	fma.rn.f32 	%f3116, %f3597, %f3683, %f3098;
	ld.shared.f32 	%f3117, [%r1762+80];
	ld.shared.f32 	%f3118, [%r1762+208];
	fma.rn.f32 	%f3119, %f3117, %f3682, %f3101;
	fma.rn.f32 	%f3120, %f3117, %f3681, %f3102;
	fma.rn.f32 	%f3121, %f3117, %f3680, %f3103;
	fma.rn.f32 	%f3122, %f3117, %f3679, %f3104;
	fma.rn.f32 	%f3123, %f3118, %f3682, %f3105;
	fma.rn.f32 	%f3124, %f3118, %f3681, %f3106;
	fma.rn.f32 	%f3125, %f3118, %f3680, %f3107;
	fma.rn.f32 	%f3126, %f3118, %f3679, %f3108;
	fma.rn.f32 	%f3127, %f3596, %f3682, %f3109;
	fma.rn.f32 	%f3128, %f3596, %f3681, %f3110;
	fma.rn.f32 	%f3129, %f3596, %f3680, %f3111;
	fma.rn.f32 	%f3130, %f3596, %f3679, %f3112;
	fma.rn.f32 	%f3131, %f3595, %f3682, %f3113;
	fma.rn.f32 	%f3132, %f3595, %f3681, %f3114;
	fma.rn.f32 	%f3133, %f3595, %f3680, %f3115;
	fma.rn.f32 	%f3134, %f3595, %f3679, %f3116;
	ld.shared.f32 	%f3135, [%r1762+84];
	ld.shared.f32 	%f3136, [%r1762+212];
	fma.rn.f32 	%f3137, %f3135, %f3678, %f3119;
	fma.rn.f32 	%f3138, %f3135, %f3677, %f3120;
	fma.rn.f32 	%f3139, %f3135, %f3676, %f3121;
	fma.rn.f32 	%f3140, %f3135, %f3675, %f3122;
	fma.rn.f32 	%f3141, %f3136, %f3678, %f3123;
	fma.rn.f32 	%f3142, %f3136, %f3677, %f3124;
	fma.rn.f32 	%f3143, %f3136, %f3676, %f3125;
	fma.rn.f32 	%f3144, %f3136, %f3675, %f3126;
	fma.rn.f32 	%f3145, %f3594, %f3678, %f3127;
	fma.rn.f32 	%f3146, %f3594, %f3677, %f3128;
	fma.rn.f32 	%f3147, %f3594, %f3676, %f3129;
	fma.rn.f32 	%f3148, %f3594, %f3675, %f3130;
	fma.rn.f32 	%f3149, %f3593, %f3678, %f3131;
	fma.rn.f32 	%f3150, %f3593, %f3677, %f3132;
	fma.rn.f32 	%f3151, %f3593, %f3676, %f3133;
	fma.rn.f32 	%f3152, %f3593, %f3675, %f3134;
	ld.shared.f32 	%f3153, [%r1762+88];
	ld.shared.f32 	%f3154, [%r1762+216];
	fma.rn.f32 	%f3155, %f3153, %f3674, %f3137;
	fma.rn.f32 	%f3156, %f3153, %f3673, %f3138;
	fma.rn.f32 	%f3157, %f3153, %f3672, %f3139;
	fma.rn.f32 	%f3158, %f3153, %f3671, %f3140;
	fma.rn.f32 	%f3159, %f3154, %f3674, %f3141;
	fma.rn.f32 	%f3160, %f3154, %f3673, %f3142;
	fma.rn.f32 	%f3161, %f3154, %f3672, %f3143;
	fma.rn.f32 	%f3162, %f3154, %f3671, %f3144;
	fma.rn.f32 	%f3163, %f3592, %f3674, %f3145;
	fma.rn.f32 	%f3164, %f3592, %f3673, %f3146;
	fma.rn.f32 	%f3165, %f3592, %f3672, %f3147;
	fma.rn.f32 	%f3166, %f3592, %f3671, %f3148;
	fma.rn.f32 	%f3167, %f3591, %f3674, %f3149;
	fma.rn.f32 	%f3168, %f3591, %f3673, %f3150;
	fma.rn.f32 	%f3169, %f3591, %f3672, %f3151;
	fma.rn.f32 	%f3170, %f3591, %f3671, %f3152;
	ld.shared.f32 	%f3171, [%r1762+92];
	fma.rn.f32 	%f3172, %f3171, %f3670, %f3155;
	fma.rn.f32 	%f3173, %f3171, %f3669, %f3156;
	fma.rn.f32 	%f3174, %f3171, %f3668, %f3157;
	fma.rn.f32 	%f3175, %f3171, %f3667, %f3158;
	fma.rn.f32 	%f3176, %f3590, %f3670, %f3159;
	fma.rn.f32 	%f3177, %f3590, %f3669, %f3160;
	fma.rn.f32 	%f3178, %f3590, %f3668, %f3161;
	fma.rn.f32 	%f3179, %f3590, %f3667, %f3162;
	fma.rn.f32 	%f3180, %f3589, %f3670, %f3163;
	fma.rn.f32 	%f3181, %f3589, %f3669, %f3164;
	fma.rn.f32 	%f3182, %f3589, %f3668, %f3165;
	fma.rn.f32 	%f3183, %f3589, %f3667, %f3166;
	fma.rn.f32 	%f3184, %f3588, %f3670, %f3167;
	fma.rn.f32 	%f3185, %f3588, %f3669, %f3168;
	fma.rn.f32 	%f3186, %f3588, %f3668, %f3169;
	fma.rn.f32 	%f3187, %f3588, %f3667, %f3170;
	ld.shared.f32 	%f3188, [%r1762+96];
	fma.rn.f32 	%f3189, %f3188, %f3666, %f3172;
	fma.rn.f32 	%f3190, %f3188, %f3665, %f3173;
	fma.rn.f32 	%f3191, %f3188, %f3664, %f3174;
	fma.rn.f32 	%f3192, %f3188, %f3663, %f3175;
	fma.rn.f32 	%f3193, %f3587, %f3666, %f3176;
	fma.rn.f32 	%f3194, %f3587, %f3665, %f3177;
	fma.rn.f32 	%f3195, %f3587, %f3664, %f3178;
	fma.rn.f32 	%f3196, %f3587, %f3663, %f3179;
	fma.rn.f32 	%f3197, %f3586, %f3666, %f3180;
	fma.rn.f32 	%f3198, %f3586, %f3665, %f3181;
	fma.rn.f32 	%f3199, %f3586, %f3664, %f3182;
	fma.rn.f32 	%f3200, %f3586, %f3663, %f3183;
	fma.rn.f32 	%f3201, %f3585, %f3666, %f3184;
	fma.rn.f32 	%f3202, %f3585, %f3665, %f3185;
	fma.rn.f32 	%f3203, %f3585, %f3664, %f3186;
	fma.rn.f32 	%f3204, %f3585, %f3663, %f3187;
	ld.shared.f32 	%f3205, [%r1762+100];
	fma.rn.f32 	%f3206, %f3205, %f3662, %f3189;
	fma.rn.f32 	%f3207, %f3205, %f3661, %f3190;
	fma.rn.f32 	%f3208, %f3205, %f3660, %f3191;
	fma.rn.f32 	%f3209, %f3205, %f3659, %f3192;
	fma.rn.f32 	%f3210, %f3584, %f3662, %f3193;
	fma.rn.f32 	%f3211, %f3584, %f3661, %f3194;
	fma.rn.f32 	%f3212, %f3584, %f3660, %f3195;
	fma.rn.f32 	%f3213, %f3584, %f3659, %f3196;
	fma.rn.f32 	%f3214, %f3583, %f3662, %f3197;
	fma.rn.f32 	%f3215, %f3583, %f3661, %f3198;
	fma.rn.f32 	%f3216, %f3583, %f3660, %f3199;
	fma.rn.f32 	%f3217, %f3583, %f3659, %f3200;
	fma.rn.f32 	%f3218, %f3582, %f3662, %f3201;
	fma.rn.f32 	%f3219, %f3582, %f3661, %f3202;
	fma.rn.f32 	%f3220, %f3582, %f3660, %f3203;
	fma.rn.f32 	%f3221, %f3582, %f3659, %f3204;
	ld.shared.f32 	%f3222, [%r1762+104];
	fma.rn.f32 	%f3223, %f3222, %f3658, %f3206;
	fma.rn.f32 	%f3224, %f3222, %f3657, %f3207;
	fma.rn.f32 	%f3225, %f3222, %f3656, %f3208;
	fma.rn.f32 	%f3226, %f3222, %f3655, %f3209;
	fma.rn.f32 	%f3227, %f3581, %f3658, %f3210;
	fma.rn.f32 	%f3228, %f3581, %f3657, %f3211;
	fma.rn.f32 	%f3229, %f3581, %f3656, %f3212;
	fma.rn.f32 	%f3230, %f3581, %f3655, %f3213;
	fma.rn.f32 	%f3231, %f3580, %f3658, %f3214;
	fma.rn.f32 	%f3232, %f3580, %f3657, %f3215;
	fma.rn.f32 	%f3233, %f3580, %f3656, %f3216;
	fma.rn.f32 	%f3234, %f3580, %f3655, %f3217;
	fma.rn.f32 	%f3235, %f3579, %f3658, %f3218;
	fma.rn.f32 	%f3236, %f3579, %f3657, %f3219;
	fma.rn.f32 	%f3237, %f3579, %f3656, %f3220;
	fma.rn.f32 	%f3238, %f3579, %f3655, %f3221;
	ld.shared.f32 	%f3239, [%r1762+108];
	fma.rn.f32 	%f3240, %f3239, %f3654, %f3223;
	fma.rn.f32 	%f3241, %f3239, %f3653, %f3224;
	fma.rn.f32 	%f3242, %f3239, %f3652, %f3225;
	fma.rn.f32 	%f3243, %f3239, %f3651, %f3226;
	fma.rn.f32 	%f3244, %f3578, %f3654, %f3227;
	fma.rn.f32 	%f3245, %f3578, %f3653, %f3228;
	fma.rn.f32 	%f3246, %f3578, %f3652, %f3229;
	fma.rn.f32 	%f3247, %f3578, %f3651, %f3230;
	fma.rn.f32 	%f3248, %f3577, %f3654, %f3231;
	fma.rn.f32 	%f3249, %f3577, %f3653, %f3232;
	fma.rn.f32 	%f3250, %f3577, %f3652, %f3233;
	fma.rn.f32 	%f3251, %f3577, %f3651, %f3234;
	fma.rn.f32 	%f3252, %f3576, %f3654, %f3235;
	fma.rn.f32 	%f3253, %f3576, %f3653, %f3236;
	fma.rn.f32 	%f3254, %f3576, %f3652, %f3237;
	fma.rn.f32 	%f3255, %f3576, %f3651, %f3238;
	ld.shared.f32 	%f3256, [%r1762+112];
	fma.rn.f32 	%f3257, %f3256, %f3650, %f3240;
	fma.rn.f32 	%f3258, %f3256, %f3649, %f3241;
	fma.rn.f32 	%f3259, %f3256, %f3648, %f3242;
	fma.rn.f32 	%f3260, %f3256, %f3647, %f3243;
	fma.rn.f32 	%f3261, %f3575, %f3650, %f3244;
	fma.rn.f32 	%f3262, %f3575, %f3649, %f3245;
	fma.rn.f32 	%f3263, %f3575, %f3648, %f3246;
	fma.rn.f32 	%f3264, %f3575, %f3647, %f3247;
	fma.rn.f32 	%f3265, %f3574, %f3650, %f3248;
	fma.rn.f32 	%f3266, %f3574, %f3649, %f3249;
	fma.rn.f32 	%f3267, %f3574, %f3648, %f3250;
	fma.rn.f32 	%f3268, %f3574, %f3647, %f3251;
	fma.rn.f32 	%f3269, %f3573, %f3650, %f3252;
	fma.rn.f32 	%f3270, %f3573, %f3649, %f3253;
	fma.rn.f32 	%f3271, %f3573, %f3648, %f3254;
	fma.rn.f32 	%f3272, %f3573, %f3647, %f3255;
	ld.shared.f32 	%f3273, [%r1762+116];
	fma.rn.f32 	%f3274, %f3273, %f3646, %f3257;
	fma.rn.f32 	%f3275, %f3273, %f3645, %f3258;
	fma.rn.f32 	%f3276, %f3273, %f3644, %f3259;
	fma.rn.f32 	%f3277, %f3273, %f3643, %f3260;
	fma.rn.f32 	%f3278, %f3572, %f3646, %f3261;
	fma.rn.f32 	%f3279, %f3572, %f3645, %f3262;
	fma.rn.f32 	%f3280, %f3572, %f3644, %f3263;
	fma.rn.f32 	%f3281, %f3572, %f3643, %f3264;
	fma.rn.f32 	%f3282, %f3571, %f3646, %f3265;
	fma.rn.f32 	%f3283, %f3571, %f3645, %f3266;
	fma.rn.f32 	%f3284, %f3571, %f3644, %f3267;
	fma.rn.f32 	%f3285, %f3571, %f3643, %f3268;
	fma.rn.f32 	%f3286, %f3570, %f3646, %f3269;
	fma.rn.f32 	%f3287, %f3570, %f3645, %f3270;
	fma.rn.f32 	%f3288, %f3570, %f3644, %f3271;
	fma.rn.f32 	%f3289, %f3570, %f3643, %f3272;
	ld.shared.f32 	%f3290, [%r1762+120];
	fma.rn.f32 	%f3291, %f3290, %f3642, %f3274;
	fma.rn.f32 	%f3292, %f3290, %f3641, %f3275;
	fma.rn.f32 	%f3293, %f3290, %f3640, %f3276;
	fma.rn.f32 	%f3294, %f3290, %f3639, %f3277;
	fma.rn.f32 	%f3295, %f3569, %f3642, %f3278;
	fma.rn.f32 	%f3296, %f3569, %f3641, %f3279;
	fma.rn.f32 	%f3297, %f3569, %f3640, %f3280;
	fma.rn.f32 	%f3298, %f3569, %f3639, %f3281;
	fma.rn.f32 	%f3299, %f3568, %f3642, %f3282;
	fma.rn.f32 	%f3300, %f3568, %f3641, %f3283;
	fma.rn.f32 	%f3301, %f3568, %f3640, %f3284;
	fma.rn.f32 	%f3302, %f3568, %f3639, %f3285;
	fma.rn.f32 	%f3303, %f3567, %f3642, %f3286;
	fma.rn.f32 	%f3304, %f3567, %f3641, %f3287;
	fma.rn.f32 	%f3305, %f3567, %f3640, %f3288;
	fma.rn.f32 	%f3306, %f3567, %f3639, %f3289;
	ld.shared.f32 	%f3307, [%r1762+124];
	fma.rn.f32 	%f730, %f3307, %f3638, %f3291;
	fma.rn.f32 	%f731, %f3307, %f3637, %f3292;
	fma.rn.f32 	%f732, %f3307, %f3636, %f3293;
	fma.rn.f32 	%f733, %f3307, %f3635, %f3294;
	fma.rn.f32 	%f734, %f3566, %f3638, %f3295;
	fma.rn.f32 	%f735, %f3566, %f3637, %f3296;
	fma.rn.f32 	%f736, %f3566, %f3636, %f3297;
	fma.rn.f32 	%f737, %f3566, %f3635, %f3298;
	fma.rn.f32 	%f738, %f3565, %f3638, %f3299;
	fma.rn.f32 	%f739, %f3565, %f3637, %f3300;
	fma.rn.f32 	%f740, %f3565, %f3636, %f3301;
	fma.rn.f32 	%f741, %f3565, %f3635, %f3302;
	fma.rn.f32 	%f742, %f3564, %f3638, %f3303;
	fma.rn.f32 	%f743, %f3564, %f3637, %f3304;
	fma.rn.f32 	%f744, %f3564, %f3636, %f3305;
	fma.rn.f32 	%f745, %f3564, %f3635, %f3306;
	@%p1539 bra 	$L__BB2_1029;
	bra.uni 	$L__BB2_1037;
$L__BB2_1029:
	ld.param.u32 	%r2410, [_Z19sgemm_double_bufferILi32ELi32ELi32ELi4ELi4EEvPKfS1_Pfiii_param_4];
	setp.ge.s32 	%p1540, %r19, %r2410;
	mul.lo.s32 	%r105, %r23, %r2410;
	@%p1540 bra 	$L__BB2_1031;
	add.s32 	%r1763, %r19, %r105;
	mul.wide.u32 	%rd674, %r1763, 4;
	add.s64 	%rd675, %rd11, %rd674;
	st.global.f32 	[%rd675], %f730;
$L__BB2_1031:
	ld.param.u32 	%r2411, [_Z19sgemm_double_bufferILi32ELi32ELi32ELi4ELi4EEvPKfS1_Pfiii_param_4];
	setp.ge.s32 	%p1541, %r20, %r2411;
	cvt.u64.u32 	%rd676, %r105;
	add.s64 	%rd677, %rd12, %rd676;
	shl.b64 	%rd678, %rd677, 2;
	add.s64 	%rd52, %rd11, %rd678;
	@%p1541 bra 	$L__BB2_1033;
	st.global.f32 	[%rd52+4], %f731;
$L__BB2_1033:
	ld.param.u32 	%r2412, [_Z19sgemm_double_bufferILi32ELi32ELi32ELi4ELi4EEvPKfS1_Pfiii_param_4];
	setp.ge.s32 	%p1542, %r21, %r2412;
	@%p1542 bra 	$L__BB2_1035;
	st.global.f32 	[%rd52+8], %f732;
$L__BB2_1035:
	ld.param.u32 	%r2413, [_Z19sgemm_double_bufferILi32ELi32ELi32ELi4ELi4EEvPKfS1_Pfiii_param_4];
	setp.ge.s32 	%p1543, %r22, %r2413;
	@%p1543 bra 	$L__BB2_1037;
	st.global.f32 	[%rd52+12], %f733;
$L__BB2_1037:
	ld.param.u32 	%r2038, [_Z19sgemm_double_bufferILi32ELi32ELi32ELi4ELi4EEvPKfS1_Pfiii_param_3];
	or.b32  	%r106, %r23, 1;
	setp.ge.s32 	%p1544, %r106, %r2038;
	@%p1544 bra 	$L__BB2_1046;
	ld.param.u32 	%r2414, [_Z19sgemm_double_bufferILi32ELi32ELi32ELi4ELi4EEvPKfS1_Pfiii_param_4];
	setp.ge.s32 	%p1545, %r19, %r2414;
	mul.lo.s32 	%r107, %r106, %r2414;
	@%p1545 bra 	$L__BB2_1040;
	add.s32 	%r1769, %r19, %r107;
	mul.wide.u32 	%rd679, %r1769, 4;
	add.s64 	%rd680, %rd11, %rd679;
	st.global.f32 	[%rd680], %f734;
$L__BB2_1040:
	ld.param.u32 	%r2415, [_Z19sgemm_double_bufferILi32ELi32ELi32ELi4ELi4EEvPKfS1_Pfiii_param_4];
	setp.ge.s32 	%p1546, %r20, %r2415;
	cvt.u64.u32 	%rd681, %r107;
	add.s64 	%rd682, %rd12, %rd681;
	shl.b64 	%rd683, %rd682, 2;
	add.s64 	%rd53, %rd11, %rd683;
	@%p1546 bra 	$L__BB2_1042;
	st.global.f32 	[%rd53+4], %f735;
$L__BB2_1042:
	ld.param.u32 	%r2416, [_Z19sgemm_double_bufferILi32ELi32ELi32ELi4ELi4EEvPKfS1_Pfiii_param_4];
	setp.ge.s32 	%p1547, %r21, %r2416;
	@%p1547 bra 	$L__BB2_1044;
	st.global.f32 	[%rd53+8], %f736;
$L__BB2_1044:
	ld.param.u32 	%r2417, [_Z19sgemm_double_bufferILi32ELi32ELi32ELi4ELi4EEvPKfS1_Pfiii_param_4];
	setp.ge.s32 	%p1548, %r22, %r2417;
	@%p1548 bra 	$L__BB2_1046;
	st.global.f32 	[%rd53+12], %f737;
$L__BB2_1046:
	ld.param.u32 	%r2039, [_Z19sgemm_double_bufferILi32ELi32ELi32ELi4ELi4EEvPKfS1_Pfiii_param_3];
	or.b32  	%r108, %r23, 2;
	setp.ge.s32 	%p1549, %r108, %r2039;
	@%p1549 bra 	$L__BB2_1055;
	ld.param.u32 	%r2418, [_Z19sgemm_double_bufferILi32ELi32ELi32ELi4ELi4EEvPKfS1_Pfiii_param_4];
	setp.ge.s32 	%p1550, %r19, %r2418;
	mul.lo.s32 	%r109, %r108, %r2418;
	@%p1550 bra 	$L__BB2_1049;
	add.s32 	%r1775, %r19, %r109;
	mul.wide.u32 	%rd684, %r1775, 4;
	add.s64 	%rd685, %rd11, %rd684;
	st.global.f32 	[%rd685], %f738;
$L__BB2_1049:
	ld.param.u32 	%r2419, [_Z19sgemm_double_bufferILi32ELi32ELi32ELi4ELi4EEvPKfS1_Pfiii_param_4];
	setp.ge.s32 	%p1551, %r20, %r2419;
	cvt.u64.u32 	%rd686, %r109;
	add.s64 	%rd687, %rd12, %rd686;
	shl.b64 	%rd688, %rd687, 2;
	add.s64 	%rd54, %rd11, %rd688;
	@%p1551 bra 	$L__BB2_1051;
	st.global.f32 	[%rd54+4], %f739;
$L__BB2_1051:
	ld.param.u32 	%r2420, [_Z19sgemm_double_bufferILi32ELi32ELi32ELi4ELi4EEvPKfS1_Pfiii_param_4];
	setp.ge.s32 	%p1552, %r21, %r2420;
	@%p1552 bra 	$L__BB2_1053;
	st.global.f32 	[%rd54+8], %f740;
$L__BB2_1053:
	ld.param.u32 	%r2421, [_Z19sgemm_double_bufferILi32ELi32ELi32ELi4ELi4EEvPKfS1_Pfiii_param_4];
	setp.ge.s32 	%p1553, %r22, %r2421;
	@%p1553 bra 	$L__BB2_1055;
	st.global.f32 	[%rd54+12], %f741;
$L__BB2_1055:
	ld.param.u32 	%r2040, [_Z19sgemm_double_bufferILi32ELi32ELi32ELi4ELi4EEvPKfS1_Pfiii_param_3];
	or.b32  	%r110, %r23, 3;
	setp.ge.s32 	%p1554, %r110, %r2040;
	@%p1554 bra 	$L__BB2_1064;
	ld.param.u32 	%r2422, [_Z19sgemm_double_bufferILi32ELi32ELi32ELi4ELi4EEvPKfS1_Pfiii_param_4];
	setp.ge.s32 	%p1555, %r19, %r2422;
	mul.lo.s32 	%r111, %r110, %r2422;
	@%p1555 bra 	$L__BB2_1058;
	add.s32 	%r1781, %r19, %r111;
	mul.wide.u32 	%rd689, %r1781, 4;
	add.s64 	%rd690, %rd11, %rd689;
	st.global.f32 	[%rd690], %f742;
$L__BB2_1058:
	ld.param.u32 	%r2423, [_Z19sgemm_double_bufferILi32ELi32ELi32ELi4ELi4EEvPKfS1_Pfiii_param_4];
	setp.ge.s32 	%p1556, %r20, %r2423;
	cvt.u64.u32 	%rd691, %r111;
	add.s64 	%rd692, %rd12, %rd691;
	shl.b64 	%rd693, %rd692, 2;
	add.s64 	%rd55, %rd11, %rd693;
	@%p1556 bra 	$L__BB2_1060;
	st.global.f32 	[%rd55+4], %f743;
$L__BB2_1060:
	ld.param.u32 	%r2424, [_Z19sgemm_double_bufferILi32ELi32ELi32ELi4ELi4EEvPKfS1_Pfiii_param_4];
	setp.ge.s32 	%p1557, %r21, %r2424;
	@%p1557 bra 	$L__BB2_1062;
	st.global.f32 	[%rd55+8], %f744;
$L__BB2_1062:
	ld.param.u32 	%r2425, [_Z19sgemm_double_bufferILi32ELi32ELi32ELi4ELi4EEvPKfS1_Pfiii_param_4];
	setp.ge.s32 	%p1558, %r22, %r2425;
	@%p1558 bra 	$L__BB2_1064;
	st.global.f32 	[%rd55+12], %f745;
$L__BB2_1064:
	ret;

}


// ===== COMPILED SASS (sm_100) =====

	.target	sm_100

	.elftype	@"ET_EXEC"


//--------------------- .note.nv.tkinfo           --------------------------
	.section	.note.nv.tkinfo,"",@"SHT_NOTE"
	.sectionflags	@"SHF_NOTE_NV_TKINFO"
	.tkinfo
        /*0018*/ 	.word	0x00000002
        /*0030*/ 	.string	""
        /*0030*/ 	.string	"ptxas"
        /*0030*/ 	.string	"Cuda compilation tools, release 13.0, V13.0.88"
        /*0030*/ 	.string	"Build cuda_13.0.r13.0/compiler.36424714_0"
        /*0030*/ 	.string	"-arch sm_100 -m 64 "



//--------------------- .note.nv.cuinfo           --------------------------
	.section	.note.nv.cuinfo,"",@"SHT_NOTE"
	.sectionflags	@"SHF_NOTE_NV_CUINFO"
        /*0018*/ 	.short	0x0002
        /*001a*/ 	.short	0x0064
        /*001c*/ 	.short	0x0082
	.zero		2


//--------------------- .nv.info                  --------------------------
	.section	.nv.info,"",@"SHT_CUDA_INFO"
	.align	4


	//----- nvinfo : EIATTR_REGCOUNT
	.align		4
        /*0000*/ 	.byte	0x04, 0x2f
        /*0002*/ 	.short	(.L_1 - .L_0)
	.align		4
.L_0:
        /*0004*/ 	.word	index@(_Z14sgemm_naive_v0PfS_S_iii)
        /*0008*/ 	.word	0x00000020


	//----- nvinfo : EIATTR_FRAME_SIZE
	.align		4
.L_1:
        /*000c*/ 	.byte	0x04, 0x11
        /*000e*/ 	.short	(.L_3 - .L_2)
	.align		4
.L_2:
        /*0010*/ 	.word	index@(_Z14sgemm_naive_v0PfS_S_iii)
        /*0014*/ 	.word	0x00000000


	//----- nvinfo : EIATTR_REGCOUNT
	.align		4
.L_3:
        /*0018*/ 	.byte	0x04, 0x2f
        /*001a*/ 	.short	(.L_5 - .L_4)
	.align		4
.L_4:
        /*001c*/ 	.word	index@(_Z27sgemm_one_dim_tid_access_v4ILi32ELi32ELi32ELi4ELi4EEvPfS0_S0_iii)
        /*0020*/ 	.word	0x0000002e


	//----- nvinfo : EIATTR_FRAME_SIZE
	.align		4
.L_5:
        /*0024*/ 	.byte	0x04, 0x11
        /*0026*/ 	.short	(.L_7 - .L_6)
	.align		4
.L_6:
        /*0028*/ 	.word	index@(_Z27sgemm_one_dim_tid_access_v4ILi32ELi32ELi32ELi4ELi4EEvPfS0_S0_iii)
        /*002c*/ 	.word	0x00000000


	//----- nvinfo : EIATTR_REGCOUNT
	.align		4
.L_7:
        /*0030*/ 	.byte	0x04, 0x2f
        /*0032*/ 	.short	(.L_9 - .L_8)
	.align		4
.L_8:
        /*0034*/ 	.word	index@(_Z19sgemm_double_bufferILi32ELi32ELi32ELi4ELi4EEvPKfS1_Pfiii)
        /*0038*/ 	.word	0x000000ff


	//----- nvinfo : EIATTR_FRAME_SIZE
	.align		4
.L_9:
        /*003c*/ 	.byte	0x04, 0x11
        /*003e*/ 	.short	(.L_11 - .L_10)
	.align		4
.L_10:
        /*0040*/ 	.word	index@(_Z19sgemm_double_bufferILi32ELi32ELi32ELi4ELi4EEvPKfS1_Pfiii)
        /*0044*/ 	.word	0x00000000


	//----- nvinfo : EIATTR_MIN_STACK_SIZE
	.align		4
.L_11:
        /*0048*/ 	.byte	0x04, 0x12
        /*004a*/ 	.short	(.L_13 - .L_12)
	.align		4
.L_12:
        /*004c*/ 	.word	index@(_Z19sgemm_double_bufferILi32ELi32ELi32ELi4ELi4EEvPKfS1_Pfiii)
        /*0050*/ 	.word	0x00000000


	//----- nvinfo : EIATTR_MIN_STACK_SIZE
	.align		4
.L_13:
        /*0054*/ 	.byte	0x04, 0x12
        /*0056*/ 	.short	(.L_15 - .L_14)
	.align		4
.L_14:
        /*0058*/ 	.word	index@(_Z27sgemm_one_dim_tid_access_v4ILi32ELi32ELi32ELi4ELi4EEvPfS0_S0_iii)
        /*005c*/ 	.word	0x00000000


	//----- nvinfo : EIATTR_MIN_STACK_SIZE
	.align		4
.L_15:
        /*0060*/ 	.byte	0x04, 0x12
        /*0062*/ 	.short	(.L_17 - .L_16)
	.align		4
.L_16:
        /*0064*/ 	.word	index@(_Z14sgemm_naive_v0PfS_S_iii)
        /*0068*/ 	.word	0x00000000
.L_17:


//--------------------- .nv.compat                --------------------------
	.section	.nv.compat,"",@"SHT_CUDA_COMPAT_INFO"
	.align	4
        /*0000*/ 	.byte	0x02, 0x09, 0x00, 0x00, 0x02, 0x02, 0x01, 0x00, 0x02, 0x05, 0x05, 0x00, 0x03, 0x07, 0x01, 0x01
        /*0010*/ 	.byte	0x02, 0x03, 0x00, 0x00, 0x02, 0x06, 0x01, 0x00, 0x04, 0x0b, 0x08, 0x00, 0x09, 0x00, 0x00, 0x00
        /*0020*/ 	.byte	0x00, 0x00, 0x00, 0x00


//--------------------- .nv.info._Z19sgemm_double_bufferILi32ELi32ELi32ELi4ELi4EEvPKfS1_Pfiii --------------------------
	.section	.nv.info._Z19sgemm_double_bufferILi32ELi32ELi32ELi4ELi4EEvPKfS1_Pfiii,"",@"SHT_CUDA_INFO"
	.sectionflags	@""
	.align	4


	//----- nvinfo : EIATTR_CUDA_API_VERSION
	.align		4
        /*0000*/ 	.byte	0x04, 0x37
        /*0002*/ 	.short	(.L_19 - .L_18)
.L_18:
        /*0004*/ 	.word	0x00000082


	//----- nvinfo : EIATTR_KPARAM_INFO
	.align		4
.L_19:
        /*0008*/ 	.byte	0x04, 0x17
        /*000a*/ 	.short	(.L_21 - .L_20)
.L_20:
        /*000c*/ 	.word	0x00000000
        /*0010*/ 	.short	0x0005
        /*0012*/ 	.short	0x0020
        /*0014*/ 	.byte	0x00, 0xf0, 0x11, 0x00


	//----- nvinfo : EIATTR_KPARAM_INFO
	.align		4
.L_21:
        /*0018*/ 	.byte	0x04, 0x17
        /*001a*/ 	.short	(.L_23 - .L_22)
.L_22:
        /*001c*/ 	.word	0x00000000
        /*0020*/ 	.short	0x0004
        /*0022*/ 	.short	0x001c
        /*0024*/ 	.byte	0x00, 0xf0, 0x11, 0x00


	//----- nvinfo : EIATTR_KPARAM_INFO
	.align		4
.L_23:
        /*0028*/ 	.byte	0x04, 0x17
        /*002a*/ 	.short	(.L_25 - .L_24)
.L_24:
        /*002c*/ 	.word	0x00000000
        /*0030*/ 	.short	0x0003
        /*0032*/ 	.short	0x0018
        /*0034*/ 	.byte	0x00, 0xf0, 0x11, 0x00


	//----- nvinfo : EIATTR_KPARAM_INFO
	.align		4
.L_25:
        /*0038*/ 	.byte	0x04, 0x17
        /*003a*/ 	.short	(.L_27 - .L_26)
.L_26:
        /*003c*/ 	.word	0x00000000
        /*0040*/ 	.short	0x0002
        /*0042*/ 	.short	0x0010
        /*0044*/ 	.byte	0x00, 0xf5, 0x21, 0x00


	//----- nvinfo : EIATTR_KPARAM_INFO
	.align		4
.L_27:
        /*0048*/ 	.byte	0x04, 0x17
        /*004a*/ 	.short	(.L_29 - .L_28)
.L_28:
        /*004c*/ 	.word	0x00000000
        /*0050*/ 	.short	0x0001
        /*0052*/ 	.short	0x0008
        /*0054*/ 	.byte	0x00, 0xf5, 0x21, 0x00


	//----- nvinfo : EIATTR_KPARAM_INFO
	.align		4
.L_29:
        /*0058*/ 	.byte	0x04, 0x17
        /*005a*/ 	.short	(.L_31 - .L_30)
.L_30:
        /*005c*/ 	.word	0x00000000
        /*0060*/ 	.short	0x0000
        /*0062*/ 	.short	0x0000
        /*0064*/ 	.byte	0x00, 0xf5, 0x21, 0x00


	//----- nvinfo : EIATTR_SPARSE_MMA_MASK
	.align		4
.L_31:
        /*0068*/ 	.byte	0x03, 0x50
        /*006a*/ 	.short	0x0000


	//----- nvinfo : EIATTR_MAXREG_COUNT
	.align		4
        /*006c*/ 	.byte	0x03, 0x1b
        /*006e*/ 	.short	0x00ff


	//----- nvinfo : EIATTR_NUM_BARRIERS
	.align		4
        /*0070*/ 	.byte	0x02, 0x4c
        /*0072*/ 	.byte	0x01
	.zero		1


	//----- nvinfo : EIATTR_MERCURY_ISA_VERSION
	.align		4
        /*0074*/ 	.byte	0x03, 0x5f
        /*0076*/ 	.short	0x0101


	//----- nvinfo : EIATTR_UNUSED_LOAD_BYTE_OFFSET
	.align		4
        /*0078*/ 	.byte	0x04, 0x44
        /*007a*/ 	.short	(.L_33 - .L_32)


	//   ....[0]....
.L_32:
        /*007c*/ 	.word	0x0000e100
        /*0080*/ 	.word	0x00000fff


	//----- nvinfo : EIATTR_VRC_CTA_INIT_COUNT
	.align		4
.L_33:
        /*0084*/ 	.byte	0x02, 0x4a
	.zero		1
	.zero		1


	//----- nvinfo : EIATTR_EXIT_INSTR_OFFSETS
	.align		4
        /*0088*/ 	.byte	0x04, 0x1c
        /*008a*/ 	.short	(.L_35 - .L_34)


	//   ....[0]....
.L_34:
        /*008c*/ 	.word	0x0000ec60


	//   ....[1]....
        /*0090*/ 	.word	0x0000ee70


	//   ....[2]....
        /*0094*/ 	.word	0x0000ee90


	//----- nvinfo : EIATTR_CRS_STACK_SIZE
	.align		4
.L_35:
        /*0098*/ 	.byte	0x04, 0x1e
        /*009a*/ 	.short	(.L_37 - .L_36)
.L_36:
        /*009c*/ 	.word	0x00000000


	//----- nvinfo : EIATTR_CBANK_PARAM_SIZE
	.align		4
.L_37:
        /*00a0*/ 	.byte	0x03, 0x19
        /*00a2*/ 	.short	0x0024


	//----- nvinfo : EIATTR_PARAM_CBANK
	.align		4
        /*00a4*/ 	.byte	0x04, 0x0a
        /*00a6*/ 	.short	(.L_39 - .L_38)
	.align		4
.L_38:
        /*00a8*/ 	.word	index@(.nv.constant0._Z19sgemm_double_bufferILi32ELi32ELi32ELi4ELi4EEvPKfS1_Pfiii)
        /*00ac*/ 	.short	0x0380
        /*00ae*/ 	.short	0x0024


	//----- nvinfo : EIATTR_SW_WAR
	.align		4
.L_39:
        /*00b0*/ 	.byte	0x04, 0x36
        /*00b2*/ 	.short	(.L_41 - .L_40)
.L_40:
        /*00b4*/ 	.word	0x00000008
.L_41:


//--------------------- .nv.info._Z27sgemm_one_dim_tid_access_v4ILi32ELi32ELi32ELi4ELi4EEvPfS0_S0_iii --------------------------
	.section	.nv.info._Z27sgemm_one_dim_tid_access_v4ILi32ELi32ELi32ELi4ELi4EEvPfS0_S0_iii,"",@"SHT_CUDA_INFO"
	.sectionflags	@""
	.align	4


	//----- nvinfo : EIATTR_CUDA_API_VERSION
	.align		4
        /*0000*/ 	.byte	0x04, 0x37
        /*0002*/ 	.short	(.L_43 - .L_42)
.L_42:
        /*0004*/ 	.word	0x00000082


	//----- nvinfo : EIATTR_KPARAM_INFO
	.align		4
.L_43:
        /*0008*/ 	.byte	0x04, 0x17
        /*000a*/ 	.short	(.L_45 - .L_44)
.L_44:
        /*000c*/ 	.word	0x00000000
        /*0010*/ 	.short	0x0005
        /*0012*/ 	.short	0x0020
        /*0014*/ 	.byte	0x00, 0xf0, 0x11, 0x00


	//----- nvinfo : EIATTR_KPARAM_INFO
	.align		4
.L_45:
        /*0018*/ 	.byte	0x04, 0x17
        /*001a*/ 	.short	(.L_47 - .L_46)
.L_46:
        /*001c*/ 	.word	0x00000000
        /*0020*/ 	.short	0x0004
        /*0022*/ 	.short	0x001c
        /*0024*/ 	.byte	0x00, 0xf0, 0x11, 0x00


	//----- nvinfo : EIATTR_KPARAM_INFO
	.align		4
.L_47:
        /*0028*/ 	.byte	0x04, 0x17
        /*002a*/ 	.short	(.L_49 - .L_48)
.L_48:
        /*002c*/ 	.word	0x00000000
        /*0030*/ 	.short	0x0003
        /*0032*/ 	.short	0x0018
        /*0034*/ 	.byte	0x00, 0xf0, 0x11, 0x00


	//----- nvinfo : EIATTR_KPARAM_INFO
	.align		4
.L_49:
        /*0038*/ 	.byte	0x04, 0x17
        /*003a*/ 	.short	(.L_51 - .L_50)
.L_50:
        /*003c*/ 	.word	0x00000000
        /*0040*/ 	.short	0x0002
        /*0042*/ 	.short	0x0010
        /*0044*/ 	.byte	0x00, 0xf5, 0x21, 0x00


	//----- nvinfo : EIATTR_KPARAM_INFO
	.align		4
.L_51:
        /*0048*/ 	.byte	0x04, 0x17
        /*004a*/ 	.short	(.L_53 - .L_52)
.L_52:
        /*004c*/ 	.word	0x00000000
        /*0050*/ 	.short	0x0001
        /*0052*/ 	.short	0x0008
        /*0054*/ 	.byte	0x00, 0xf5, 0x21, 0x00


	//----- nvinfo : EIATTR_KPARAM_INFO
	.align		4
.L_53:
        /*0058*/ 	.byte	0x04, 0x17
        /*005a*/ 	.short	(.L_55 - .L_54)
.L_54:
        /*005c*/ 	.word	0x00000000
        /*0060*/ 	.short	0x0000
        /*0062*/ 	.short	0x0000
        /*0064*/ 	.byte	0x00, 0xf5, 0x21, 0x00


	//----- nvinfo : EIATTR_SPARSE_MMA_MASK
	.align		4
.L_55:
        /*0068*/ 	.byte	0x03, 0x50
        /*006a*/ 	.short	0x0000


	//----- nvinfo : EIATTR_MAXREG_COUNT
	.align		4
        /*006c*/ 	.byte	0x03, 0x1b
        /*006e*/ 	.short	0x00ff


	//----- nvinfo : EIATTR_NUM_BARRIERS
	.align		4
        /*0070*/ 	.byte	0x02, 0x4c
        /*0072*/ 	.byte	0x01
	.zero		1


	//----- nvinfo : EIATTR_MERCURY_ISA_VERSION
	.align		4
        /*0074*/ 	.byte	0x03, 0x5f
        /*0076*/ 	.short	0x0101


	//----- nvinfo : EIATTR_VRC_CTA_INIT_COUNT
	.align		4
        /*0078*/ 	.byte	0x02, 0x4a
	.zero		1
	.zero		1


	//----- nvinfo : EIATTR_EXIT_INSTR_OFFSETS
	.align		4
        /*007c*/ 	.byte	0x04, 0x1c
        /*007e*/ 	.short	(.L_57 - .L_56)


	//   ....[0]....
.L_56:
        /*0080*/ 	.word	0x00001ab0


	//   ....[1]....
        /*0084*/ 	.word	0x00001ad0


	//----- nvinfo : EIATTR_CRS_STACK_SIZE
	.align		4
.L_57:
        /*0088*/ 	.byte	0x04, 0x1e
        /*008a*/ 	.short	(.L_59 - .L_58)
.L_58:
        /*008c*/ 	.word	0x00000000


	//----- nvinfo : EIATTR_CBANK_PARAM_SIZE
	.align		4
.L_59:
        /*0090*/ 	.byte	0x03, 0x19
        /*0092*/ 	.short	0x0024


	//----- nvinfo : EIATTR_PARAM_CBANK
	.align		4
        /*0094*/ 	.byte	0x04, 0x0a
        /*0096*/ 	.short	(.L_61 - .L_60)
	.align		4
.L_60:
        /*0098*/ 	.word	index@(.nv.constant0._Z27sgemm_one_dim_tid_access_v4ILi32ELi32ELi32ELi4ELi4EEvPfS0_S0_iii)
        /*009c*/ 	.short	0x0380
        /*009e*/ 	.short	0x0024


	//----- nvinfo : EIATTR_SW_WAR
	.align		4
.L_61:
        /*00a0*/ 	.byte	0x04, 0x36
        /*00a2*/ 	.short	(.L_63 - .L_62)
.L_62:
        /*00a4*/ 	.word	0x00000008
.L_63:


//--------------------- .nv.info._Z14sgemm_naive_v0PfS_S_iii --------------------------
	.section	.nv.info._Z14sgemm_naive_v0PfS_S_iii,"",@"SHT_CUDA_INFO"
	.sectionflags	@""
	.align	4


	//----- nvinfo : EIATTR_CUDA_API_VERSION
	.align		4
        /*0000*/ 	.byte	0x04, 0x37
        /*0002*/ 	.short	(.L_65 - .L_64)
.L_64:
        /*0004*/ 	.word	0x00000082


	//----- nvinfo : EIATTR_KPARAM_INFO
	.align		4
.L_65:
        /*0008*/ 	.byte	0x04, 0x17
        /*000a*/ 	.short	(.L_67 - .L_66)
.L_66:
        /*000c*/ 	.word	0x00000000
        /*0010*/ 	.short	0x0005
        /*0012*/ 	.short	0x0020
        /*0014*/ 	.byte	0x00, 0xf0, 0x11, 0x00


	//----- nvinfo : EIATTR_KPARAM_INFO
	.align		4
.L_67:
        /*0018*/ 	.byte	0x04, 0x17
        /*001a*/ 	.short	(.L_69 - .L_68)
.L_68:
        /*001c*/ 	.word	0x00000000
        /*0020*/ 	.short	0x0004
        /*0022*/ 	.short	0x001c
        /*0024*/ 	.byte	0x00, 0xf0, 0x11, 0x00


	//----- nvinfo : EIATTR_KPARAM_INFO
	.align		4
.L_69:
        /*0028*/ 	.byte	0x04, 0x17
        /*002a*/ 	.short	(.L_71 - .L_70)
.L_70:
        /*002c*/ 	.word	0x00000000
        /*0030*/ 	.short	0x0003
        /*0032*/ 	.short	0x0018
        /*0034*/ 	.byte	0x00, 0xf0, 0x11, 0x00


	//----- nvinfo : EIATTR_KPARAM_INFO
	.align		4
.L_71:
        /*0038*/ 	.byte	0x04, 0x17
        /*003a*/ 	.short	(.L_73 - .L_72)
.L_72:
        /*003c*/ 	.word	0x00000000
        /*0040*/ 	.short	0x0002
        /*0042*/ 	.short	0x0010
        /*0044*/ 	.byte	0x00, 0xf5, 0x21, 0x00


	//----- nvinfo : EIATTR_KPARAM_INFO
	.align		4
.L_73:
        /*0048*/ 	.byte	0x04, 0x17
        /*004a*/ 	.short	(.L_75 - .L_74)
.L_74:
        /*004c*/ 	.word	0x00000000
        /*0050*/ 	.short	0x0001
        /*0052*/ 	.short	0x0008
        /*0054*/ 	.byte	0x00, 0xf5, 0x21, 0x00


	//----- nvinfo : EIATTR_KPARAM_INFO
	.align		4
.L_75:
        /*0058*/ 	.byte	0x04, 0x17
        /*005a*/ 	.short	(.L_77 - .L_76)
.L_76:
        /*005c*/ 	.word	0x00000000
        /*0060*/ 	.short	0x0000
        /*0062*/ 	.short	0x0000
        /*0064*/ 	.byte	0x00, 0xf5, 0x21, 0x00


	//----- nvinfo : EIATTR_SPARSE_MMA_MASK
	.align		4
.L_77:
        /*0068*/ 	.byte	0x03, 0x50
        /*006a*/ 	.short	0x0000


	//----- nvinfo : EIATTR_MAXREG_COUNT
	.align		4
        /*006c*/ 	.byte	0x03, 0x1b
        /*006e*/ 	.short	0x00ff


	//----- nvinfo : EIATTR_MERCURY_ISA_VERSION
	.align		4
        /*0070*/ 	.byte	0x03, 0x5f
        /*0072*/ 	.short	0x0101


	//----- nvinfo : EIATTR_VRC_CTA_INIT_COUNT
	.align		4
        /*0074*/ 	.byte	0x02, 0x4a
	.zero		1
	.zero		1


	//----- nvinfo : EIATTR_EXIT_INSTR_OFFSETS
	.align		4
        /*0078*/ 	.byte	0x04, 0x1c
        /*007a*/ 	.short	(.L_79 - .L_78)


	//   ....[0]....
.L_78:
        /*007c*/ 	.word	0x000000c0


	//   ....[1]....
        /*0080*/ 	.word	0x000008e0


	//----- nvinfo : EIATTR_CBANK_PARAM_SIZE
	.align		4
.L_79:
        /*0084*/ 	.byte	0x03, 0x19
        /*0086*/ 	.short	0x0024


	//----- nvinfo : EIATTR_PARAM_CBANK
	.align		4
        /*0088*/ 	.byte	0x04, 0x0a
        /*008a*/ 	.short	(.L_81 - .L_80)
	.align		4
.L_80:
        /*008c*/ 	.word	index@(.nv.constant0._Z14sgemm_naive_v0PfS_S_iii)
        /*0090*/ 	.short	0x0380
        /*0092*/ 	.short	0x0024


	//----- nvinfo : EIATTR_SW_WAR
	.align		4
.L_81:
        /*0094*/ 	.byte	0x04, 0x36
        /*0096*/ 	.short	(.L_83 - .L_82)
.L_82:
        /*0098*/ 	.word	0x00000008
.L_83:


//--------------------- .nv.callgraph             --------------------------
	.section	.nv.callgraph,"",@"SHT_CUDA_CALLGRAPH"
	.align	4
	.sectionentsize	8
	.align		4
        /*0000*/ 	.word	0x00000000
	.align		4
        /*0004*/ 	.word	0xffffffff
	.align		4
        /*0008*/ 	.word	0x00000000
	.align		4
        /*000c*/ 	.word	0xfffffffe
	.align		4
        /*0010*/ 	.word	0x00000000
	.align		4
        /*0014*/ 	.word	0xfffffffd
	.align		4
        /*0018*/ 	.word	0x00000000
	.align		4
        /*001c*/ 	.word	0xfffffffc


//--------------------- .text._Z19sgemm_double_bufferILi32ELi32ELi32ELi4ELi4EEvPKfS1_Pfiii --------------------------
	.section	.text._Z19sgemm_double_bufferILi32ELi32ELi32ELi4ELi4EEvPKfS1_Pfiii,"ax",@progbits
	.align	128
        .global         _Z19sgemm_double_bufferILi32ELi32ELi32ELi4ELi4EEvPKfS1_Pfiii
        .type           _Z19sgemm_double_bufferILi32ELi32ELi32ELi4ELi4EEvPKfS1_Pfiii,@function
        .size           _Z19sgemm_double_bufferILi32ELi32ELi32ELi4ELi4EEvPKfS1_Pfiii,(.L_x_28 - _Z19sgemm_double_bufferILi32ELi32ELi32ELi4ELi4EEvPKfS1_Pfiii)
        .other          _Z19sgemm_double_bufferILi32ELi32ELi32ELi4ELi4EEvPKfS1_Pfiii,@"STO_CUDA_ENTRY STV_DEFAULT"
_Z19sgemm_double_bufferILi32ELi32ELi32ELi4ELi4EEvPKfS1_Pfiii:
.text._Z19sgemm_double_bufferILi32ELi32ELi32ELi4ELi4EEvPKfS1_Pfiii:
[----:B------:R-:W-:Y:S01]  /*0000*/  LDC R1, c[0x0][0x37c] ;  /* 0x0000df00ff017b82 */ /* 0x000fe20000000800 */
[----:B------:R-:W0:Y:S07]  /*0010*/  S2R R0, SR_TID.Y ;  /* 0x0000000000007919 */ /* 0x000e2e0000002200 */
[----:B------:R-:W1:Y:S01]  /*0020*/  LDC R11, c[0x0][0x3a0] ;  /* 0x0000e800ff0b7b82 */ /* 0x000e620000000800 */
[----:B------:R-:W2:Y:S01]  /*0030*/  LDCU UR8, c[0x0][0x398] ;  /* 0x00007300ff0877ac */ /* 0x000ea20008000800 */
[----:B------:R-:W-:Y:S01]  /*0040*/  CS2R R30, SRZ ;  /* 0x00000000001e7805 */ /* 0x000fe2000001ff00 */
[----:B------:R-:W0:Y:S01]  /*0050*/  S2R R3, SR_CTAID.Y ;  /* 0x0000000000037919 */ /* 0x000e220000002600 */
[----:B------:R-:W-:Y:S01]  /*0060*/  HFMA2 R29, -RZ, RZ, 0, 0 ;  /* 0x00000000ff1d7431 */ /* 0x000fe200000001ff */
[----:B------:R-:W3:Y:S03]  /*0070*/  LDCU.64 UR12, c[0x0][0x358] ;  /* 0x00006b00ff0c77ac */ /* 0x000ee60008000a00 */
[----:B------:R-:W4:Y:S01]  /*0080*/  LDC.64 R224, c[0x0][0x380] ;  /* 0x0000e000ffe07b82 */ /* 0x000f220000000a00 */
[----:B------:R-:W-:-:S02]  /*0090*/  CS2R R24, SRZ ;  /* 0x0000000000187805 */ /* 0x000fc4000001ff00 */
[----:B------:R-:W-:Y:S02]  /*00a0*/  CS2R R26, SRZ ;  /* 0x00000000001a7805 */ /* 0x000fe4000001ff00 */
[----:B------:R-:W-:Y:S02]  /*00b0*/  CS2R R20, SRZ ;  /* 0x0000000000147805 */ /* 0x000fe4000001ff00 */
[----:B------:R-:W-:Y:S02]  /*00c0*/  CS2R R22, SRZ ;  /* 0x0000000000167805 */ /* 0x000fe4000001ff00 */
[----:B------:R-:W-:Y:S02]  /*00d0*/  CS2R R16, SRZ ;  /* 0x0000000000107805 */ /* 0x000fe4000001ff00 */
[----:B------:R-:W-:Y:S02]  /*00e0*/  CS2R R18, SRZ ;  /* 0x0000000000127805 */ /* 0x000fe4000001ff00 */
[----:B------:R-:W-:-:S02]  /*00f0*/  CS2R R44, SRZ ;  /* 0x00000000002c7805 */ /* 0x000fc4000001ff00 */
[----:B------:R-:W-:Y:S02]  /*0100*/  CS2R R46, SRZ ;  /* 0x00000000002e7805 */ /* 0x000fe4000001ff00 */
[----:B------:R-:W-:Y:S02]  /*0110*/  CS2R R250, SRZ ;  /* 0x0000000000fa7805 */ /* 0x000fe4000001ff00 */
[----:B------:R-:W-:Y:S01]  /*0120*/  MOV R252, RZ ;  /* 0x000000ff00fc7202 */ /* 0x000fe20000000f00 */
[----:B------:R-:W-:Y:S01]  /*0130*/  HFMA2 R8, -RZ, RZ, 0, 0 ;  /* 0x00000000ff087431 */ /* 0x000fe200000001ff */
[----:B------:R-:W-:Y:S02]  /*0140*/  MOV R10, RZ ;  /* 0x000000ff000a7202 */ /* 0x000fe40000000f00 */
[----:B------:R-:W-:Y:S02]  /*0150*/  CS2R R12, SRZ ;  /* 0x00000000000c7805 */ /* 0x000fe4000001ff00 */
[----:B------:R-:W-:-:S02]  /*0160*/  CS2R R14, SRZ ;  /* 0x00000000000e7805 */ /* 0x000fc4000001ff00 */
[----:B------:R-:W-:Y:S02]  /*0170*/  CS2R R216, SRZ ;  /* 0x0000000000d87805 */ /* 0x000fe4000001ff00 */
[C---:B-1----:R-:W-:Y:S02]  /*0180*/  ISETP.GE.AND P0, PT, R11.reuse, 0x1, PT ;  /* 0x000000010b00780c */ /* 0x042fe40003f06270 */
[----:B------:R-:W-:Y:S02]  /*0190*/  CS2R R218, SRZ ;  /* 0x0000000000da7805 */ /* 0x000fe4000001ff00 */
[C---:B------:R-:W-:Y:S02]  /*01a0*/  ISETP.GE.AND P1, PT, R11.reuse, 0x2, PT ;  /* 0x000000020b00780c */ /* 0x040fe40003f26270 */
[----:B------:R-:W-:Y:S02]  /*01b0*/  CS2R R220, SRZ ;  /* 0x0000000000dc7805 */ /* 0x000fe4000001ff00 */
[----:B------:R-:W-:-:S02]  /*01c0*/  ISETP.GE.AND P3, PT, R11, 0x5, PT ;  /* 0x000000050b00780c */ /* 0x000fc40003f66270 */
[----:B------:R-:W-:Y:S02]  /*01d0*/  CS2R R222, SRZ ;  /* 0x0000000000de7805 */ /* 0x000fe4000001ff00 */
[----:B------:R-:W-:Y:S02]  /*01e0*/  ISETP.GE.AND P4, PT, R11, 0x4, PT ;  /* 0x000000040b00780c */ /* 0x000fe40003f86270 */
[----:B------:R-:W-:Y:S02]  /*01f0*/  CS2R R228, SRZ ;  /* 0x0000000000e47805 */ /* 0x000fe4000001ff00 */
[----:B------:R-:W-:Y:S02]  /*0200*/  CS2R R230, SRZ ;  /* 0x0000000000e67805 */ /* 0x000fe4000001ff00 */
[----:B------:R-:W-:Y:S02]  /*0210*/  CS2R R232, SRZ ;  /* 0x0000000000e87805 */ /* 0x000fe4000001ff00 */
[----:B------:R-:W-:-:S02]  /*0220*/  CS2R R234, SRZ ;  /* 0x0000000000ea7805 */ /* 0x000fc4000001ff00 */
[----:B0-----:R-:W-:Y:S02]  /*0230*/  LEA R2, R3, R0, 0x3 ;  /* 0x0000000003027211 */ /* 0x001fe400078e18ff */
[----:B------:R-:W-:Y:S02]  /*0240*/  CS2R R236, SRZ ;  /* 0x0000000000ec7805 */ /* 0x000fe4000001ff00 */
[----:B------:R-:W-:Y:S02]  /*0250*/  CS2R R238, SRZ ;  /* 0x0000000000ee7805 */ /* 0x000fe4000001ff00 */
[----:B------:R-:W-:Y:S02]  /*0260*/  CS2R R240, SRZ ;  /* 0x0000000000f07805 */ /* 0x000fe4000001ff00 */
[----:B------:R-:W-:Y:S02]  /*0270*/  SHF.L.U32 R2, R2, 0x2, RZ ;  /* 0x0000000202027819 */ /* 0x000fe400000006ff */
[----:B------:R-:W-:-:S02]  /*0280*/  CS2R R242, SRZ ;  /* 0x0000000000f27805 */ /* 0x000fc4000001ff00 */
[----:B------:R-:W-:Y:S02]  /*0290*/  CS2R R244, SRZ ;  /* 0x0000000000f47805 */ /* 0x000fe4000001ff00 */
[----:B------:R-:W-:Y:S02]  /*02a0*/  CS2R R246, SRZ ;  /* 0x0000000000f67805 */ /* 0x000fe4000001ff00 */
[C---:B--2---:R-:W-:Y:S01]  /*02b0*/  ISETP.GE.OR P2, PT, R2.reuse, UR8, !P0 ;  /* 0x0000000802007c0c */ /* 0x044fe2000c746670 */
[C---:B------:R-:W-:Y:S01]  /*02c0*/  IMAD R7, R2.reuse, R11, RZ ;  /* 0x0000000b02077224 */ /* 0x040fe200078e02ff */
[----:B------:R-:W-:Y:S01]  /*02d0*/  ISETP.GE.AND P0, PT, R11, 0x3, PT ;  /* 0x000000030b00780c */ /* 0x000fe20003f06270 */
[----:B------:R-:W-:Y:S01]  /*02e0*/  HFMA2 R248, -RZ, RZ, 0, 0 ;  /* 0x00000000fff87431 */ /* 0x000fe200000001ff */
[C---:B------:R-:W-:Y:S01]  /*02f0*/  ISETP.GE.OR P1, PT, R2.reuse, UR8, !P1 ;  /* 0x0000000802007c0c */ /* 0x040fe2000cf26670 */
[----:B----4-:R-:W-:Y:S01]  /*0300*/  IMAD.WIDE.U32 R4, R7, 0x4, R224 ;  /* 0x0000000407047825 */ /* 0x010fe200078e00e0 */
[----:B------:R-:W-:-:S02]  /*0310*/  ISETP.GE.OR P0, PT, R2, UR8, !P0 ;  /* 0x0000000802007c0c */ /* 0x000fc4000c706670 */
[----:B------:R-:W-:Y:S02]  /*0320*/  CS2R R212, SRZ ;  /* 0x0000000000d47805 */ /* 0x000fe4000001ff00 */
[----:B------:R-:W-:Y:S02]  /*0330*/  CS2R R214, SRZ ;  /* 0x0000000000d67805 */ /* 0x000fe4000001ff00 */
[----:B------:R-:W-:Y:S01]  /*0340*/  CS2R R208, SRZ ;  /* 0x0000000000d07805 */ /* 0x000fe2000001ff00 */
[----:B------:R-:W0:Y:S01]  /*0350*/  S2R R43, SR_CTAID.X ;  /* 0x00000000002b7919 */ /* 0x000e220000002500 */
[----:B------:R-:W1:Y:S01]  /*0360*/  LDCU UR4, c[0x0][0x39c] ;  /* 0x00007380ff0477ac */ /* 0x000e620008000800 */
[----:B------:R-:W-:Y:S01]  /*0370*/  CS2R R210, SRZ ;  /* 0x0000000000d27805 */ /* 0x000fe2000001ff00 */
[----:B------:R-:W2:Y:S01]  /*0380*/  LDC.64 R34, c[0x0][0x388] ;  /* 0x0000e200ff227b82 */ /* 0x000ea20000000a00 */
[----:B---3--:R-:W3:Y:S04]  /*0390*/  @!P2 LDG.E.CONSTANT R29, desc[UR12][R4.64] ;  /* 0x0000000c041da981 */ /* 0x008ee8000c1e9900 */
[----:B------:R-:W4:Y:S01]  /*03a0*/  @!P1 LDG.E.CONSTANT R30, desc[UR12][R4.64+0x4] ;  /* 0x0000040c041e9981 */ /* 0x000f22000c1e9900 */
[----:B------:R-:W-:-:S03]  /*03b0*/  ISETP.GE.OR P1, PT, R2, UR8, !P4 ;  /* 0x0000000802007c0c */ /* 0x000fc6000e726670 */
[----:B------:R-:W5:Y:S01]  /*03c0*/  @!P0 LDG.E.CONSTANT R31, desc[UR12][R4.64+0x8] ;  /* 0x0000080c041f8981 */ /* 0x000f62000c1e9900 */
[----:B------:R-:W-:Y:S02]  /*03d0*/  ISETP.GE.OR P0, PT, R2, UR8, !P3 ;  /* 0x0000000802007c0c */ /* 0x000fe4000df06670 */
[----:B------:R-:W-:-:S07]  /*03e0*/  ISETP.GE.AND P2, PT, R11, 0x6, PT ;  /* 0x000000060b00780c */ /* 0x000fce0003f46270 */
[----:B------:R-:W5:Y:S04]  /*03f0*/  @!P1 LDG.E.CONSTANT R24, desc[UR12][R4.64+0xc] ;  /* 0x00000c0c04189981 */ /* 0x000f68000c1e9900 */
[----:B------:R-:W5:Y:S01]  /*0400*/  @!P0 LDG.E.CONSTANT R25, desc[UR12][R4.64+0x10] ;  /* 0x0000100c04198981 */ /* 0x000f62000c1e9900 */
[----:B------:R-:W-:Y:S02]  /*0410*/  ISETP.GE.OR P0, PT, R2, UR8, !P2 ;  /* 0x0000000802007c0c */ /* 0x000fe4000d706670 */
[----:B------:R-:W-:-:S11]  /*0420*/  ISETP.GE.AND P1, PT, R11, 0x7, PT ;  /* 0x000000070b00780c */ /* 0x000fd60003f26270 */
        /* <DEDUP_REMOVED lines=76> */
[C---:B------:R-:W-:Y:S02]  /*08f0*/  ISETP.GE.OR P0, PT, R2.reuse, UR8, !P2 ;  /* 0x0000000802007c0c */ /* 0x040fe4000d706670 */
[----:B------:R-:W-:Y:S02]  /*0900*/  IADD3 R3, PT, PT, R2, 0x1, RZ ;  /* 0x0000000102037810 */ /* 0x000fe40007ffe0ff */
[----:B------:R-:W-:-:S09]  /*0910*/  IADD3 R7, PT, PT, R7, R11, RZ ;  /* 0x0000000b07077210 */ /* 0x000fd20007ffe0ff */
[----:B------:R1:W5:Y:S01]  /*0920*/  @!P0 LDG.E.CONSTANT R220, desc[UR12][R4.64+0x7c] ;  /* 0x00007c0c04dc8981 */ /* 0x000362000c1e9900 */
[----:B------:R-:W-:Y:S01]  /*0930*/  ISETP.GE.AND P0, PT, R11, 0x1, PT ;  /* 0x000000010b00780c */ /* 0x000fe20003f06270 */
[----:B------:R-:W-:-:S03]  /*0940*/  IMAD.WIDE.U32 R36, R7, 0x4, R224 ;  /* 0x0000000407247825 */ /* 0x000fc600078e00e0 */
[----:B------:R-:W-:-:S13]  /*0950*/  ISETP.GE.OR P0, PT, R3, UR8, !P0 ;  /* 0x0000000803007c0c */ /* 0x000fda000c706670 */
[----:B------:R-:W5:Y:S01]  /*0960*/  @!P0 LDG.E.CONSTANT R221, desc[UR12][R36.64] ;  /* 0x0000000c24dd8981 */ /* 0x000f62000c1e9900 */
[----:B------:R-:W-:-:S04]  /*0970*/  ISETP.GE.AND P0, PT, R11, 0x2, PT ;  /* 0x000000020b00780c */ /* 0x000fc80003f06270 */
        /* <DEDUP_REMOVED lines=74> */
[----:B------:R-:W-:-:S13]  /*0e20*/  ISETP.GE.OR P0, PT, R3, UR8, !P1 ;  /* 0x0000000803007c0c */ /* 0x000fda000cf06670 */
[----:B------:R-:W5:Y:S01]  /*0e30*/  @!P0 LDG.E.CONSTANT R214, desc[UR12][R36.64+0x68] ;  /* 0x0000680c24d68981 */ /* 0x000f62000c1e9900 */
[----:B------:R-:W-:-:S13]  /*0e40*/  ISETP.GE.OR P0, PT, R3, UR8, !P6 ;  /* 0x0000000803007c0c */ /* 0x000fda000f706670 */
[----:B------:R-:W5:Y:S01]  /*0e50*/  @!P0 LDG.E.CONSTANT R215, desc[UR12][R36.64+0x6c] ;  /* 0x00006c0c24d78981 */ /* 0x000f62000c1e9900 */
[----:B------:R-:W-:Y:S01]  /*0e60*/  ISETP.GE.OR P0, PT, R3, UR8, !P5 ;  /* 0x0000000803007c0c */ /* 0x000fe2000ef06670 */
[----:B-1----:R-:W1:-:S12]  /*0e70*/  S2R R4, SR_TID.X ;  /* 0x0000000000047919 */ /* 0x002e580000002100 */
[----:B------:R-:W5:Y:S01]  /*0e80*/  @!P0 LDG.E.CONSTANT R208, desc[UR12][R36.64+0x70] ;  /* 0x0000700c24d08981 */ /* 0x000f62000c1e9900 */
[----:B------:R-:W-:-:S13]  /*0e90*/  ISETP.GE.OR P0, PT, R3, UR8, !P4 ;  /* 0x0000000803007c0c */ /* 0x000fda000e706670 */
[----:B------:R-:W5:Y:S01]  /*0ea0*/  @!P0 LDG.E.CONSTANT R209, desc[UR12][R36.64+0x74] ;  /* 0x0000740c24d18981 */ /* 0x000f62000c1e9900 */
[----:B------:R-:W-:Y:S02]  /*0eb0*/  ISETP.GE.OR P0, PT, R3, UR8, !P3 ;  /* 0x0000000803007c0c */ /* 0x000fe4000df06670 */
[----:B0-----:R-:W-:-:S11]  /*0ec0*/  SHF.L.U32 R5, R43, 0x5, RZ ;  /* 0x000000052b057819 */ /* 0x001fd600000006ff */
[----:B------:R-:W5:Y:S01]  /*0ed0*/  @!P0 LDG.E.CONSTANT R210, desc[UR12][R36.64+0x78] ;  /* 0x0000780c24d28981 */ /* 0x000f62000c1e9900 */
[----:B------:R-:W-:Y:S02]  /*0ee0*/  ISETP.GE.OR P0, PT, R3, UR8, !P2 ;  /* 0x0000000803007c0c */ /* 0x000fe4000d706670 */
[----:B-1----:R-:W-:Y:S02]  /*0ef0*/  LEA R9, R4, R5, 0x2 ;  /* 0x0000000504097211 */ /* 0x002fe400078e10ff */
[----:B------:R-:W-:Y:S02]  /*0f00*/  MOV R6, UR4 ;  /* 0x0000000400067c02 */ /* 0x000fe40008000f00 */
[----:B------:R-:W-:-:S07]  /*0f10*/  IADD3 R5, PT, PT, R9, 0x1, RZ ;  /* 0x0000000109057810 */ /* 0x000fce0007ffe0ff */
[----:B------:R0:W5:Y:S01]  /*0f20*/  @!P0 LDG.E.CONSTANT R211, desc[UR12][R36.64+0x7c] ;  /* 0x00007c0c24d38981 */ /* 0x000162000c1e9900 */
[----:B------:R-:W-:Y:S01]  /*0f30*/  ISETP.GE.AND P0, PT, R5, R6, PT ;  /* 0x000000060500720c */ /* 0x000fe20003f06270 */
[----:B--2---:R-:W-:Y:S01]  /*0f40*/  IMAD.WIDE.U32 R32, R9, 0x4, R34 ;  /* 0x0000000409207825 */ /* 0x004fe200078e0022 */
[----:B------:R-:W-:Y:S02]  /*0f50*/  CS2R R204, SRZ ;  /* 0x0000000000cc7805 */ /* 0x000fe4000001ff00 */
[----:B------:R-:W-:Y:S02]  /*0f60*/  ISETP.LT.OR P1, PT, R11, 0x2, P0 ;  /* 0x000000020b00780c */ /* 0x000fe40000721670 */
[----:B------:R-:W-:Y:S01]  /*0f70*/  IADD3 R5, PT, PT, R9, 0x2, RZ ;  /* 0x0000000209057810 */ /* 0x000fe20007ffe0ff */
[----:B------:R-:W-:-:S03]  /*0f80*/  IMAD.WIDE R38, R6, 0x4, R32 ;  /* 0x0000000406267825 */ /* 0x000fc600078e0220 */
[----:B------:R-:W-:-:S07]  /*0f90*/  ISETP.GE.AND P5, PT, R5, R6, PT ;  /* 0x000000060500720c */ /* 0x000fce0003fa6270 */
[----:B------:R-:W2:Y:S01]  /*0fa0*/  @!P1 LDG.E.CONSTANT R205, desc[UR12][R38.64+0x4] ;  /* 0x0000040c26cd9981 */ /* 0x000ea2000c1e9900 */
[----:B------:R-:W-:Y:S02]  /*0fb0*/  ISETP.LT.OR P1, PT, R11, 0x2, P5 ;  /* 0x000000020b00780c */ /* 0x000fe40002f21670 */
[----:B------:R-:W-:Y:S02]  /*0fc0*/  CS2R R206, SRZ ;  /* 0x0000000000ce7805 */ /* 0x000fe4000001ff00 */
[----:B------:R-:W-:-:S04]  /*0fd0*/  IADD3 R5, PT, PT, R9, 0x3, RZ ;  /* 0x0000000309057810 */ /* 0x000fc80007ffe0ff */
[----:B------:R-:W-:-:S05]  /*0fe0*/  ISETP.GE.AND P4, PT, R5, R6, PT ;  /* 0x000000060500720c */ /* 0x000fca0003f86270 */
[----:B------:R-:W2:Y:S01]  /*0ff0*/  @!P1 LDG.E.CONSTANT R206, desc[UR12][R38.64+0x8] ;  /* 0x0000080c26ce9981 */ /* 0x000ea2000c1e9900 */
[----:B------:R-:W-:Y:S02]  /*1000*/  ISETP.LT.OR P1, PT, R11, 0x2, P4 ;  /* 0x000000020b00780c */ /* 0x000fe40002721670 */
[----:B------:R-:W-:Y:S02]  /*1010*/  SHF.L.U32 R5, R6, 0x1, RZ ;  /* 0x0000000106057819 */ /* 0x000fe400000006ff */
[----:B------:R-:W-:-:S09]  /*1020*/  CS2R R200, SRZ ;  /* 0x0000000000c87805 */ /* 0x000fd2000001ff00 */
[----:B------:R-:W2:Y:S01]  /*1030*/  @!P1 LDG.E.CONSTANT R207, desc[UR12][R38.64+0xc] ;  /* 0x00000c0c26cf9981 */ /* 0x000ea2000c1e9900 */
[----:B------:R-:W-:Y:S01]  /*1040*/  ISETP.LT.OR P1, PT, R11, 0x3, P0 ;  /* 0x000000030b00780c */ /* 0x000fe20000721670 */
[----:B0-----:R-:W-:Y:S01]  /*1050*/  IMAD.WIDE R36, R5, 0x4, R32 ;  /* 0x0000000405247825 */ /* 0x001fe200078e0220 */
[----:B------:R-:W-:-:S11]  /*1060*/  CS2R R202, SRZ ;  /* 0x0000000000ca7805 */ /* 0x000fd6000001ff00 */
[----:B------:R-:W2:Y:S01]  /*1070*/  @!P1 LDG.E.CONSTANT R201, desc[UR12][R36.64+0x4] ;  /* 0x0000040c24c99981 */ /* 0x000ea2000c1e9900 */
[----:B------:R-:W-:-:S13]  /*1080*/  ISETP.LT.OR P1, PT, R11, 0x3, P5 ;  /* 0x000000030b00780c */ /* 0x000fda0002f21670 */
[----:B------:R-:W2:Y:S01]  /*1090*/  @!P1 LDG.E.CONSTANT R202, desc[UR12][R36.64+0x8] ;  /* 0x0000080c24ca9981 */ /* 0x000ea2000c1e9900 */
[----:B------:R-:W-:Y:S02]  /*10a0*/  ISETP.LT.OR P1, PT, R11, 0x3, P4 ;  /* 0x000000030b00780c */ /* 0x000fe40002721670 */
[----:B------:R-:W-:Y:S02]  /*10b0*/  LEA R28, R6, R6, 0x1 ;  /* 0x00000006061c7211 */ /* 0x000fe400078e08ff */
[----:B------:R-:W-:-:S09]  /*10c0*/  CS2R R196, SRZ ;  /* 0x0000000000c47805 */ /* 0x000fd2000001ff00 */
[----:B------:R0:W2:Y:S01]  /*10d0*/  @!P1 LDG.E.CONSTANT R203, desc[UR12][R36.64+0xc] ;  /* 0x00000c0c24cb9981 */ /* 0x0000a2000c1e9900 */
[----:B------:R-:W-:Y:S01]  /*10e0*/  ISETP.LT.OR P1, PT, R11, 0x4, P0 ;  /* 0x000000040b00780c */ /* 0x000fe20000721670 */
[----:B------:R-:W-:Y:S01]  /*10f0*/  IMAD.WIDE R40, R28, 0x4, R32 ;  /* 0x000000041c287825 */ /* 0x000fe200078e0220 */
[----:B------:R-:W-:-:S11]  /*1100*/  CS2R R198, SRZ ;  /* 0x0000000000c67805 */ /* 0x000fd6000001ff00 */
[----:B------:R-:W2:Y:S01]  /*1110*/  @!P1 LDG.E.CONSTANT R197, desc[UR12][R40.64+0x4] ;  /* 0x0000040c28c59981 */ /* 0x000ea2000c1e9900 */
[----:B------:R-:W-:-:S13]  /*1120*/  ISETP.LT.OR P1, PT, R11, 0x4, P5 ;  /* 0x000000040b00780c */ /* 0x000fda0002f21670 */
[----:B------:R-:W2:Y:S01]  /*1130*/  @!P1 LDG.E.CONSTANT R198, desc[UR12][R40.64+0x8] ;  /* 0x0000080c28c69981 */ /* 0x000ea2000c1e9900 */
[----:B------:R-:W-:-:S13]  /*1140*/  ISETP.LT.OR P1, PT, R11, 0x4, P4 ;  /* 0x000000040b00780c */ /* 0x000fda0002721670 */
[----:B------:R1:W2:Y:S01]  /*1150*/  @!P1 LDG.E.CONSTANT R199, desc[UR12][R40.64+0xc] ;  /* 0x00000c0c28c79981 */ /* 0x0002a2000c1e9900 */
[----:B------:R-:W-:-:S04]  /*1160*/  ISETP.GE.AND P1, PT, R9, R6, PT ;  /* 0x000000060900720c */ /* 0x000fc80003f26270 */
[----:B------:R-:W-:-:S13]  /*1170*/  ISETP.LT.OR P6, PT, R11, 0x2, P1 ;  /* 0x000000020b00780c */ /* 0x000fda0000fc1670 */
[----:B0-----:R-:W-:-:S05]  /*1180*/  @!P6 IMAD.WIDE R36, R6, 0x4, R32 ;  /* 0x000000040624e825 */ /* 0x001fca00078e0220 */
[----:B------:R0:W2:Y:S01]  /*1190*/  @!P6 LDG.E.CONSTANT R204, desc[UR12][R36.64] ;  /* 0x0000000c24cce981 */ /* 0x0000a2000c1e9900 */
[----:B------:R-:W-:-:S13]  /*11a0*/  ISETP.LT.OR P6, PT, R11, 0x3, P1 ;  /* 0x000000030b00780c */ /* 0x000fda0000fc1670 */
[----:B------:R-:W-:-:S05]  /*11b0*/  @!P6 IADD3 R39, PT, PT, R9, R5, RZ ;  /* 0x000000050927e210 */ /* 0x000fca0007ffe0ff */
[----:B------:R-:W-:-:S05]  /*11c0*/  @!P6 IMAD.WIDE R38, R39, 0x4, R34 ;  /* 0x000000042726e825 */ /* 0x000fca00078e0222 */
[----:B------:R3:W2:Y:S01]  /*11d0*/  @!P6 LDG.E.CONSTANT R200, desc[UR12][R38.64] ;  /* 0x0000000c26c8e981 */ /* 0x0006a2000c1e9900 */
[----:B------:R-:W-:-:S13]  /*11e0*/  ISETP.LT.OR P6, PT, R11, 0x4, P1 ;  /* 0x000000040b00780c */ /* 0x000fda0000fc1670 */
[----:B-1----:R-:W-:-:S05]  /*11f0*/  @!P6 IADD3 R41, PT, PT, R9, R28, RZ ;  /* 0x0000001c0929e210 */ /* 0x002fca0007ffe0ff */
[----:B------:R-:W-:-:S05]  /*1200*/  @!P6 IMAD.WIDE R40, R41, 0x4, R34 ;  /* 0x000000042928e825 */ /* 0x000fca00078e0222 */
[----:B------:R1:W2:Y:S01]  /*1210*/  @!P6 LDG.E.CONSTANT R196, desc[UR12][R40.64] ;  /* 0x0000000c28c4e981 */ /* 0x0002a2000c1e9900 */
[----:B------:R-:W-:Y:S02]  /*1220*/  ISETP.LT.OR P6, PT, R11, 0x5, P0 ;  /* 0x000000050b00780c */ /* 0x000fe400007c1670 */
[----:B------:R-:W-:Y:S02]  /*1230*/  CS2R R192, SRZ ;  /* 0x0000000000c07805 */ /* 0x000fe4000001ff00 */
[----:B------:R-:W-:-:S09]  /*1240*/  SHF.L.U32 R5, R6, 0x2, RZ ;  /* 0x0000000206057819 */ /* 0x000fd200000006ff */
[----:B0-----:R-:W-:-:S05]  /*1250*/  @!P6 IMAD.WIDE R36, R5, 0x4, R32 ;  /* 0x000000040524e825 */ /* 0x001fca00078e0220 */
[----:B------:R0:W2:Y:S01]  /*1260*/  @!P6 LDG.E.CONSTANT R193, desc[UR12][R36.64+0x4] ;  /* 0x0000040c24c1e981 */ /* 0x0000a2000c1e9900 */
[----:B------:R-:W-:Y:S02]  /*1270*/  ISETP.LT.OR P6, PT, R11, 0x5, P5 ;  /* 0x000000050b00780c */ /* 0x000fe40002fc1670 */
[----:B------:R-:W-:-:S11]  /*1280*/  CS2R R194, SRZ ;  /* 0x0000000000c27805 */ /* 0x000fd6000001ff00 */
[----:B---3--:R-:W-:-:S05]  /*1290*/  @!P6 IMAD.WIDE R38, R5, 0x4, R32 ;  /* 0x000000040526e825 */ /* 0x008fca00078e0220 */
[----:B------:R3:W2:Y:S01]  /*12a0*/  @!P6 LDG.E.CONSTANT R194, desc[UR12][R38.64+0x8] ;  /* 0x0000080c26c2e981 */ /* 0x0006a2000c1e9900 */
[----:B------:R-:W-:-:S13]  /*12b0*/  ISETP.LT.OR P6, PT, R11, 0x5, P4 ;  /* 0x000000050b00780c */ /* 0x000fda00027c1670 */
[----:B-1----:R-:W-:-:S05]  /*12c0*/  @!P6 IMAD.WIDE R40, R5, 0x4, R32 ;  /* 0x000000040528e825 */ /* 0x002fca00078e0220 */
[----:B------:R1:W2:Y:S01]  /*12d0*/  @!P6 LDG.E.CONSTANT R195, desc[UR12][R40.64+0xc] ;  /* 0x00000c0c28c3e981 */ /* 0x0002a2000c1e9900 */
[----:B------:R-:W-:Y:S02]  /*12e0*/  ISETP.LT.OR P6, PT, R11, 0x6, P0 ;  /* 0x000000060b00780c */ /* 0x000fe400007c1670 */
[----:B------:R-:W-:Y:S02]  /*12f0*/  CS2R R188, SRZ ;  /* 0x0000000000bc7805 */ /* 0x000fe4000001ff00 */
[----:B------:R-:W-:-:S09]  /*1300*/  LEA R5, R6, R6, 0x2 ;  /* 0x0000000606057211 */ /* 0x000fd200078e10ff */
        /* <DEDUP_REMOVED lines=9> */
[----:B------:R-:W-:Y:S01]  /*13a0*/  ISETP.LT.OR P6, PT, R11, 0x7, P0 ;  /* 0x000000070b00780c */ /* 0x000fe200007c1670 */
[----:B------:R-:W-:Y:S01]  /*13b0*/  IMAD R5, R6, 0x6, RZ ;  /* 0x0000000606057824 */ /* 0x000fe200078e02ff */
[----:B------:R-:W-:-:S11]  /*13c0*/  CS2R R184, SRZ ;  /* 0x0000000000b87805 */ /* 0x000fd6000001ff00 */
        /* <DEDUP_REMOVED lines=11> */
[----:B------:R-:W-:-:S09]  /*1480*/  LEA R5, R6, -R6, 0x3 ;  /* 0x8000000606057211 */ /* 0x000fd200078e18ff */
        /* <DEDUP_REMOVED lines=20> */
[----:B------:R-:W2:Y:S01]  /*15d0*/  @!P6 LDG.E.CONSTANT R179, desc[UR12][R40.64+0xc] ;  /* 0x00000c0c28b3e981 */ /* 0x000ea2000c1e9900 */
[----:B------:R-:W-:Y:S01]  /*15e0*/  ISETP.LT.OR P6, PT, R11, 0xb, P0 ;  /* 0x0000000b0b00780c */ /* 0x000fe200007c1670 */
[----:B------:R-:W-:Y:S01]  /*15f0*/  IMAD R5, R6, 0xa, RZ ;  /* 0x0000000a06057824 */ /* 0x000fe200078e02ff */
[----:B------:R-:W-:-:S11]  /*1600*/  CS2R R172, SRZ ;  /* 0x0000000000ac7805 */ /* 0x000fd6000001ff00 */
[----:B0-----:R-:W-:-:S05]  /*1610*/  @!P6 IMAD.WIDE R36, R5, 0x4, R32 ;  /* 0x000000040524e825 */ /* 0x001fca00078e0220 */
[----:B------:R-:W2:Y:S01]  /*1620*/  @!P6 LDG.E.CONSTANT R173, desc[UR12][R36.64+0x4] ;  /* 0x0000040c24ade981 */ /* 0x000ea2000c1e9900 */
[----:B------:R-:W-:Y:S02]  /*1630*/  ISETP.LT.OR P6, PT, R11, 0xb, P5 ;  /* 0x0000000b0b00780c */ /* 0x000fe40002fc1670 */
[----:B------:R-:W-:-:S11]  /*1640*/  CS2R R174, SRZ ;  /* 0x0000000000ae7805 */ /* 0x000fd6000001ff00 */
[----:B---3--:R-:W-:-:S05]  /*1650*/  @!P6 IMAD.WIDE R38, R5, 0x4, R32 ;  /* 0x000000040526e825 */ /* 0x008fca00078e0220 */
[----:B------:R0:W3:Y:S01]  /*1660*/  @!P6 LDG.E.CONSTANT R174, desc[UR12][R38.64+0x8] ;  /* 0x0000080c26aee981 */ /* 0x0000e2000c1e9900 */
[----:B------:R-:W-:Y:S02]  /*1670*/  ISETP.LT.OR P6, PT, R11, 0x1, P1 ;  /* 0x000000010b00780c */ /* 0x000fe40000fc1670 */
[----:B------:R-:W-:-:S11]  /*1680*/  CS2R R168, SRZ ;  /* 0x0000000000a87805 */ /* 0x000fd6000001ff00 */
[----:B------:R-:W2:Y:S01]  /*1690*/  @!P6 LDG.E.CONSTANT R168, desc[UR12][R32.64] ;  /* 0x0000000c20a8e981 */ /* 0x000ea2000c1e9900 */
[----:B------:R-:W-:Y:S02]  /*16a0*/  ISETP.LT.OR P6, PT, R11, 0x1, P0 ;  /* 0x000000010b00780c */ /* 0x000fe400007c1670 */
[----:B------:R-:W-:-:S11]  /*16b0*/  CS2R R170, SRZ ;  /* 0x0000000000aa7805 */ /* 0x000fd6000001ff00 */
[----:B------:R-:W3:Y:S01]  /*16c0*/  @!P6 LDG.E.CONSTANT R169, desc[UR12][R32.64+0x4] ;  /* 0x0000040c20a9e981 */ /* 0x000ee2000c1e9900 */
[----:B------:R-:W-:-:S13]  /*16d0*/  ISETP.LT.OR P6, PT, R11, 0x1, P5 ;  /* 0x000000010b00780c */ /* 0x000fda0002fc1670 */
[----:B------:R-:W3:Y:S01]  /*16e0*/  @!P6 LDG.E.CONSTANT R170, desc[UR12][R32.64+0x8] ;  /* 0x0000080c20aae981 */ /* 0x000ee2000c1e9900 */
[----:B------:R-:W-:-:S13]  /*16f0*/  ISETP.LT.OR P6, PT, R11, 0x1, P4 ;  /* 0x000000010b00780c */ /* 0x000fda00027c1670 */
[----:B------:R1:W3:Y:S01]  /*1700*/  @!P6 LDG.E.CONSTANT R171, desc[UR12][R32.64+0xc] ;  /* 0x00000c0c20abe981 */ /* 0x0002e2000c1e9900 */
[----:B------:R-:W-:-:S13]  /*1710*/  ISETP.LT.OR P6, PT, R11, 0xb, P4 ;  /* 0x0000000b0b00780c */ /* 0x000fda00027c1670 */
[----:B0-----:R-:W-:-:S05]  /*1720*/  @!P6 IMAD.WIDE R38, R5, 0x4, R32 ;  /* 0x000000040526e825 */ /* 0x001fca00078e0220 */
[----:B------:R0:W3:Y:S01]  /*1730*/  @!P6 LDG.E.CONSTANT R175, desc[UR12][R38.64+0xc] ;  /* 0x00000c0c26afe981 */ /* 0x0000e2000c1e9900 */
[----:B------:R-:W-:-:S13]  /*1740*/  ISETP.LT.OR P6, PT, R11, 0x5, P1 ;  /* 0x000000050b00780c */ /* 0x000fda0000fc1670 */
[----:B------:R-:W-:-:S05]  /*1750*/  @!P6 LEA R37, R6, R9, 0x2 ;  /* 0x000000090625e211 */ /* 0x000fca00078e10ff */
[----:B------:R-:W-:-:S05]  /*1760*/  @!P6 IMAD.WIDE R36, R37, 0x4, R34 ;  /* 0x000000042524e825 */ /* 0x000fca00078e0222 */
[----:B------:R4:W3:Y:S01]  /*1770*/  @!P6 LDG.E.CONSTANT R192, desc[UR12][R36.64] ;  /* 0x0000000c24c0e981 */ /* 0x0008e2000c1e9900 */
[----:B------:R-:W-:-:S13]  /*1780*/  ISETP.LT.OR P6, PT, R11, 0x6, P1 ;  /* 0x000000060b00780c */ /* 0x000fda0000fc1670 */
[----:B-1----:R-:W-:-:S04]  /*1790*/  @!P6 IMAD R33, R6, 0x5, R9 ;  /* 0x000000050621e824 */ /* 0x002fc800078e0209 */
[----:B------:R-:W-:-:S05]  /*17a0*/  @!P6 IMAD.WIDE R32, R33, 0x4, R34 ;  /* 0x000000042120e825 */ /* 0x000fca00078e0222 */
[----:B------:R1:W3:Y:S01]  /*17b0*/  @!P6 LDG.E.CONSTANT R188, desc[UR12][R32.64] ;  /* 0x0000000c20bce981 */ /* 0x0002e2000c1e9900 */
[----:B------:R-:W-:-:S13]  /*17c0*/  ISETP.LT.OR P6, PT, R11, 0x7, P1 ;  /* 0x000000070b00780c */ /* 0x000fda0000fc1670 */
[----:B0-----:R-:W-:-:S04]  /*17d0*/  @!P6 IMAD R39, R6, 0x6, R9 ;  /* 0x000000060627e824 */ /* 0x001fc800078e0209 */
[----:B------:R-:W-:-:S05]  /*17e0*/  @!P6 IMAD.WIDE R38, R39, 0x4, R34 ;  /* 0x000000042726e825 */ /* 0x000fca00078e0222 */
[----:B------:R0:W3:Y:S01]  /*17f0*/  @!P6 LDG.E.CONSTANT R184, desc[UR12][R38.64] ;  /* 0x0000000c26b8e981 */ /* 0x0000e2000c1e9900 */
[----:B------:R-:W-:-:S13]  /*1800*/  ISETP.LT.OR P6, PT, R11, 0x8, P1 ;  /* 0x000000080b00780c */ /* 0x000fda0000fc1670 */
[----:B----4-:R-:W-:-:S04]  /*1810*/  @!P6 IMAD R37, R6, 0x7, R9 ;  /* 0x000000070625e824 */ /* 0x010fc800078e0209 */
[----:B------:R-:W-:-:S05]  /*1820*/  @!P6 IMAD.WIDE R36, R37, 0x4, R34 ;  /* 0x000000042524e825 */ /* 0x000fca00078e0222 */
[----:B------:R4:W3:Y:S01]  /*1830*/  @!P6 LDG.E.CONSTANT R180, desc[UR12][R36.64] ;  /* 0x0000000c24b4e981 */ /* 0x0008e2000c1e9900 */
[----:B------:R-:W-:-:S13]  /*1840*/  ISETP.LT.OR P6, PT, R11, 0x9, P1 ;  /* 0x000000090b00780c */ /* 0x000fda0000fc1670 */
[----:B-1----:R-:W-:-:S05]  /*1850*/  @!P6 LEA R33, R6, R9, 0x3 ;  /* 0x000000090621e211 */ /* 0x002fca00078e18ff */
[----:B------:R-:W-:-:S05]  /*1860*/  @!P6 IMAD.WIDE R32, R33, 0x4, R34 ;  /* 0x000000042120e825 */ /* 0x000fca00078e0222 */
[----:B------:R1:W3:Y:S01]  /*1870*/  @!P6 LDG.E.CONSTANT R176, desc[UR12][R32.64] ;  /* 0x0000000c20b0e981 */ /* 0x0002e2000c1e9900 */
[----:B------:R-:W-:Y:S02]  /*1880*/  ISETP.LT.OR P6, PT, R11, 0xa, P1 ;  /* 0x0000000a0b00780c */ /* 0x000fe40000fc1670 */
[----:B------:R-:W-:-:S11]  /*1890*/  CS2R R164, SRZ ;  /* 0x0000000000a47805 */ /* 0x000fd6000001ff00 */
[----:B0-----:R-:W-:-:S04]  /*18a0*/  @!P6 IMAD R39, R6, 0x9, R9 ;  /* 0x000000090627e824 */ /* 0x001fc800078e0209 */
[----:B------:R-:W-:-:S05]  /*18b0*/  @!P6 IMAD.WIDE R38, R39, 0x4, R34 ;  /* 0x000000042726e825 */ /* 0x000fca00078e0222 */
[----:B------:R0:W3:Y:S01]  /*18c0*/  @!P6 LDG.E.CONSTANT R164, desc[UR12][R38.64] ;  /* 0x0000000c26a4e981 */ /* 0x0000e2000c1e9900 */
[----:B------:R-:W-:Y:S02]  /*18d0*/  ISETP.LT.OR P6, PT, R11, 0xb, P1 ;  /* 0x0000000b0b00780c */ /* 0x000fe40000fc1670 */
[----:B------:R-:W-:Y:S02]  /*18e0*/  LEA R5, R43, R4, 0x3 ;  /* 0x000000042b057211 */ /* 0x000fe400078e18ff */
[----:B------:R-:W-:Y:S02]  /*18f0*/  ISETP.LT.OR P1, PT, R11, 0xc, P1 ;  /* 0x0000000c0b00780c */ /* 0x000fe40000f21670 */
[----:B------:R-:W-:-:S07]  /*1900*/  SHF.L.U32 R5, R5, 0x2, RZ ;  /* 0x0000000205057819 */ /* 0x000fce00000006ff */
[----:B----4-:R-:W-:-:S04]  /*1910*/  @!P6 IMAD R37, R6, 0xa, R5 ;  /* 0x0000000a0625e824 */ /* 0x010fc800078e0205 */
[----:B-1----:R-:W-:Y:S01]  /*1920*/  @!P6 IMAD.WIDE R32, R37, 0x4, R34 ;  /* 0x000000042520e825 */ /* 0x002fe200078e0222 */
[----:B------:R-:W-:-:S03]  /*1930*/  CS2R R160, SRZ ;  /* 0x0000000000a07805 */ /* 0x000fc6000001ff00 */
[----:B------:R-:W-:Y:S01]  /*1940*/  @!P1 IMAD R37, R6, 0xb, R9 ;  /* 0x0000000b06259824 */ /* 0x000fe200078e0209 */
[----:B------:R1:W4:Y:S03]  /*1950*/  @!P6 LDG.E.CONSTANT R172, desc[UR12][R32.64] ;  /* 0x0000000c20ace981 */ /* 0x000326000c1e9900 */
[----:B------:R-:W-:-:S05]  /*1960*/  @!P1 IMAD.WIDE R36, R37, 0x4, R34 ;  /* 0x0000000425249825 */ /* 0x000fca00078e0222 */
[----:B------:R5:W4:Y:S01]  /*1970*/  @!P1 LDG.E.CONSTANT R160, desc[UR12][R36.64] ;  /* 0x0000000c24a09981 */ /* 0x000b22000c1e9900 */
[----:B------:R-:W-:Y:S02]  /*1980*/  ISETP.GE.AND P1, PT, R5, R6, PT ;  /* 0x000000060500720c */ /* 0x000fe40003f26270 */
[----:B------:R-:W-:Y:S02]  /*1990*/  CS2R R156, SRZ ;  /* 0x00000000009c7805 */ /* 0x000fe4000001ff00 */
[----:B------:R-:W-:-:S13]  /*19a0*/  ISETP.LT.OR P6, PT, R11, 0xd, P1 ;  /* 0x0000000d0b00780c */ /* 0x000fda0000fc1670 */
[----:B0-----:R-:W-:-:S04]  /*19b0*/  @!P6 IMAD R39, R6, 0xc, R5 ;  /* 0x0000000c0627e824 */ /* 0x001fc800078e0205 */
[----:B------:R-:W-:-:S05]  /*19c0*/  @!P6 IMAD.WIDE R38, R39, 0x4, R34 ;  /* 0x000000042726e825 */ /* 0x000fca00078e0222 */
[----:B------:R0:W4:Y:S01]  /*19d0*/  @!P6 LDG.E.CONSTANT R156, desc[UR12][R38.64] ;  /* 0x0000000c269ce981 */ /* 0x000122000c1e9900 */
[----:B------:R-:W-:Y:S02]  /*19e0*/  ISETP.LT.OR P6, PT, R11, 0xe, P1 ;  /* 0x0000000e0b00780c */ /* 0x000fe40000fc1670 */
[----:B------:R-:W-:-:S11]  /*19f0*/  CS2R R152, SRZ ;  /* 0x0000000000987805 */ /* 0x000fd6000001ff00 */
[----:B-1----:R-:W-:-:S04]  /*1a00*/  @!P6 IMAD R33, R6, 0xd, R5 ;  /* 0x0000000d0621e824 */ /* 0x002fc800078e0205 */
[----:B------:R-:W-:-:S05]  /*1a10*/  @!P6 IMAD.WIDE R32, R33, 0x4, R34 ;  /* 0x000000042120e825 */ /* 0x000fca00078e0222 */
[----:B------:R1:W4:Y:S01]  /*1a20*/  @!P6 LDG.E.CONSTANT R152, desc[UR12][R32.64] ;  /* 0x0000000c2098e981 */ /* 0x000322000c1e9900 */
[----:B------:R-:W-:Y:S02]  /*1a30*/  ISETP.LT.OR P6, PT, R11, 0xf, P1 ;  /* 0x0000000f0b00780c */ /* 0x000fe40000fc1670 */
[----:B------:R-:W-:-:S11]  /*1a40*/  CS2R R148, SRZ ;  /* 0x0000000000947805 */ /* 0x000fd6000001ff00 */
[----:B-----5:R-:W-:-:S04]  /*1a50*/  @!P6 IMAD R37, R6, 0xe, R5 ;  /* 0x0000000e0625e824 */ /* 0x020fc800078e0205 */
[----:B------:R-:W-:-:S05]  /*1a60*/  @!P6 IMAD.WIDE R36, R37, 0x4, R34 ;  /* 0x000000042524e825 */ /* 0x000fca00078e0222 */
[----:B------:R5:W4:Y:S01]  /*1a70*/  @!P6 LDG.E.CONSTANT R148, desc[UR12][R36.64] ;  /* 0x0000000c2494e981 */ /* 0x000b22000c1e9900 */
[----:B------:R-:W-:Y:S02]  /*1a80*/  ISETP.LT.OR P6, PT, R11, 0x10, P1 ;  /* 0x000000100b00780c */ /* 0x000fe40000fc1670 */
[----:B------:R-:W-:-:S11]  /*1a90*/  CS2R R144, SRZ ;  /* 0x0000000000907805 */ /* 0x000fd6000001ff00 */
[----:B0-----:R-:W-:-:S04]  /*1aa0*/  @!P6 IMAD R39, R6, 0xf, R5 ;  /* 0x0000000f0627e824 */ /* 0x001fc800078e0205 */
[----:B------:R-:W-:-:S05]  /*1ab0*/  @!P6 IMAD.WIDE R38, R39, 0x4, R34 ;  /* 0x000000042726e825 */ /* 0x000fca00078e0222 */
[----:B------:R0:W4:Y:S01]  /*1ac0*/  @!P6 LDG.E.CONSTANT R144, desc[UR12][R38.64] ;  /* 0x0000000c2690e981 */ /* 0x000122000c1e9900 */
[----:B------:R-:W-:Y:S02]  /*1ad0*/  ISETP.LT.OR P6, PT, R11, 0x11, P1 ;  /* 0x000000110b00780c */ /* 0x000fe40000fc1670 */
[----:B------:R-:W-:-:S11]  /*1ae0*/  CS2R R140, SRZ ;  /* 0x00000000008c7805 */ /* 0x000fd6000001ff00 */
[----:B-1----:R-:W-:-:S05]  /*1af0*/  @!P6 LEA R33, R6, R5, 0x4 ;  /* 0x000000050621e211 */ /* 0x002fca00078e20ff */
        /* <DEDUP_REMOVED lines=67> */
[C---:B------:R-:W-:Y:S02]  /*1f30*/  ISETP.LT.OR P6, PT, R11.reuse, 0x1f, P1 ;  /* 0x0000001f0b00780c */ /* 0x040fe40000fc1670 */
[----:B------:R-:W-:Y:S02]  /*1f40*/  CS2R R84, SRZ ;  /* 0x0000000000547805 */ /* 0x000fe4000001ff00 */
[C---:B------:R-:W-:Y:S02]  /*1f50*/  ISETP.LT.OR P0, PT, R11.reuse, 0xa, P0 ;  /* 0x0000000a0b00780c */ /* 0x040fe40000701670 */
[C---:B------:R-:W-:Y:S02]  /*1f60*/  ISETP.LT.OR P5, PT, R11.reuse, 0xa, P5 ;  /* 0x0000000a0b00780c */ /* 0x040fe40002fa1670 */
[----:B------:R-:W-:-:S05]  /*1f70*/  ISETP.LT.OR P4, PT, R11, 0xa, P4 ;  /* 0x0000000a0b00780c */ /* 0x000fca0002781670 */
[----:B0-----:R-:W-:-:S04]  /*1f80*/  @!P6 IMAD R39, R6, 0x1e, R5 ;  /* 0x0000001e0627e824 */ /* 0x001fc800078e0205 */
[----:B------:R-:W-:Y:S01]  /*1f90*/  @!P6 IMAD.WIDE R38, R39, 0x4, R34 ;  /* 0x000000042726e825 */ /* 0x000fe200078e0222 */
[----:B------:R-:W-:-:S03]  /*1fa0*/  LEA R9, R6, R6, 0x3 ;  /* 0x0000000606097211 */ /* 0x000fc600078e18ff */
[--C-:B-1----:R-:W-:Y:S01]  /*1fb0*/  @!P0 IMAD.WIDE.U32 R32, R5, 0x4, R34.reuse ;  /* 0x0000000405208825 */ /* 0x102fe200078e0022 */
[----:B------:R0:W4:Y:S01]  /*1fc0*/  @!P6 LDG.E.CONSTANT R84, desc[UR12][R38.64] ;  /* 0x0000000c2654e981 */ /* 0x000122000c1e9900 */
[----:B------:R-:W-:Y:S02]  /*1fd0*/  CS2R R166, SRZ ;  /* 0x0000000000a67805 */ /* 0x000fe4000001ff00 */
[----:B------:R-:W-:Y:S01]  /*1fe0*/  ISETP.LT.OR P6, PT, R11, 0x20, P1 ;  /* 0x000000200b00780c */ /* 0x000fe20000fc1670 */
[----:B-----5:R-:W-:Y:S01]  /*1ff0*/  @!P5 IMAD.WIDE.U32 R36, R5, 0x4, R34 ;  /* 0x000000040524d825 */ /* 0x020fe200078e0022 */
[----:B------:R-:W-:-:S03]  /*2000*/  CS2R R80, SRZ ;  /* 0x0000000000507805 */ /* 0x000fc6000001ff00 */
[----:B0-----:R-:W-:-:S04]  /*2010*/  @!P4 IMAD.WIDE.U32 R38, R5, 0x4, R34 ;  /* 0x000000040526c825 */ /* 0x001fc800078e0022 */
[----:B------:R-:W-:-:S04]  /*2020*/  @!P0 IMAD.WIDE R32, R9, 0x4, R32 ;  /* 0x0000000409208825 */ /* 0x000fc800078e0220 */
[C---:B------:R-:W-:Y:S01]  /*2030*/  @!P5 IMAD.WIDE R36, R9.reuse, 0x4, R36 ;  /* 0x000000040924d825 */ /* 0x040fe200078e0224 */
[----:B------:R-:W5:Y:S03]  /*2040*/  @!P0 LDG.E.CONSTANT R165, desc[UR12][R32.64+0x4] ;  /* 0x0000040c20a58981 */ /* 0x000f66000c1e9900 */
[----:B------:R-:W-:Y:S01]  /*2050*/  @!P4 IMAD.WIDE R38, R9, 0x4, R38 ;  /* 0x000000040926c825 */ /* 0x000fe200078e0226 */
[----:B------:R-:W-:Y:S01]  /*2060*/  IADD3 R9, PT, PT, R5, 0x1, RZ ;  /* 0x0000000105097810 */ /* 0x000fe20007ffe0ff */
[----:B------:R0:W4:Y:S01]  /*2070*/  @!P5 LDG.E.CONSTANT R166, desc[UR12][R36.64+0x8] ;  /* 0x0000080c24a6d981 */ /* 0x000122000c1e9900 */
[----:B------:R-:W-:Y:S01]  /*2080*/  CS2R R162, SRZ ;  /* 0x0000000000a27805 */ /* 0x000fe2000001ff00 */
[----:B------:R-:W-:Y:S01]  /*2090*/  @!P6 IMAD R41, R6, 0x1f, R5 ;  /* 0x0000001f0629e824 */ /* 0x000fe200078e0205 */
[----:B------:R-:W-:Y:S01]  /*20a0*/  ISETP.GE.AND P0, PT, R9, R6, PT ;  /* 0x000000060900720c */ /* 0x000fe20003f06270 */
[----:B------:R1:W4:Y:S02]  /*20b0*/  @!P4 LDG.E.CONSTANT R167, desc[UR12][R38.64+0xc] ;  /* 0x00000c0c26a7c981 */ /* 0x000324000c1e9900 */
[----:B------:R-:W-:Y:S01]  /*20c0*/  @!P6 IMAD.WIDE R40, R41, 0x4, R34 ;  /* 0x000000042928e825 */ /* 0x000fe200078e0222 */
[----:B------:R-:W-:-:S03]  /*20d0*/  ISETP.LT.OR P4, PT, R11, 0xc, P0 ;  /* 0x0000000c0b00780c */ /* 0x000fc60000781670 */
[----:B------:R-:W-:Y:S01]  /*20e0*/  IMAD R9, R6, 0xb, RZ ;  /* 0x0000000b06097824 */ /* 0x000fe200078e02ff */
[C---:B0-----:R-:W-:Y:S01]  /*20f0*/  IADD3 R37, PT, PT, R5.reuse, 0x2, RZ ;  /* 0x0000000205257810 */ /* 0x041fe20007ffe0ff */
[----:B------:R-:W4:Y:S08]  /*2100*/  @!P6 LDG.E.CONSTANT R80, desc[UR12][R40.64] ;  /* 0x0000000c2850e981 */ /* 0x000f30000c1e9900 */
[----:B------:R-:W-:-:S04]  /*2110*/  @!P4 IMAD.WIDE.U32 R32, R5, 0x4, R34 ;  /* 0x000000040520c825 */ /* 0x000fc800078e0022 */
[----:B------:R-:W-:-:S05]  /*2120*/  @!P4 IMAD.WIDE R32, R9, 0x4, R32 ;  /* 0x000000040920c825 */ /* 0x000fca00078e0220 */
[----:B------:R0:W4:Y:S01]  /*2130*/  @!P4 LDG.E.CONSTANT R161, desc[UR12][R32.64+0x4] ;  /* 0x0000040c20a1c981 */ /* 0x000122000c1e9900 */
[----:B------:R-:W-:-:S04]  /*2140*/  ISETP.GE.AND P4, PT, R37, R6, PT ;  /* 0x000000062500720c */ /* 0x000fc80003f86270 */
[----:B------:R-:W-:Y:S02]  /*2150*/  ISETP.LT.OR P5, PT, R11, 0xc, P4 ;  /* 0x0000000c0b00780c */ /* 0x000fe400027a1670 */
[----:B-1----:R-:W-:-:S11]  /*2160*/  IADD3 R39, PT, PT, R5, 0x3, RZ ;  /* 0x0000000305277810 */ /* 0x002fd60007ffe0ff */
[----:B------:R-:W-:-:S04]  /*2170*/  @!P5 IMAD.WIDE.U32 R36, R5, 0x4, R34 ;  /* 0x000000040524d825 */ /* 0x000fc800078e0022 */
[----:B------:R-:W-:-:S05]  /*2180*/  @!P5 IMAD.WIDE R36, R9, 0x4, R36 ;  /* 0x000000040924d825 */ /* 0x000fca00078e0224 */
[----:B------:R1:W4:Y:S01]  /*2190*/  @!P5 LDG.E.CONSTANT R162, desc[UR12][R36.64+0x8] ;  /* 0x0000080c24a2d981 */ /* 0x000322000c1e9900 */
[----:B------:R-:W-:-:S04]  /*21a0*/  ISETP.GE.AND P5, PT, R39, R6, PT ;  /* 0x000000062700720c */ /* 0x000fc80003fa6270 */
[----:B------:R-:W-:-:S13]  /*21b0*/  ISETP.LT.OR P6, PT, R11, 0xc, P5 ;  /* 0x0000000c0b00780c */ /* 0x000fda0002fc1670 */
[----:B0-----:R-:W-:-:S04]  /*21c0*/  @!P6 IMAD.WIDE.U32 R32, R5, 0x4, R34 ;  /* 0x000000040520e825 */ /* 0x001fc800078e0022 */
[----:B------:R-:W-:-:S05]  /*21d0*/  @!P6 IMAD.WIDE R38, R9, 0x4, R32 ;  /* 0x000000040926e825 */ /* 0x000fca00078e0220 */
[----:B------:R0:W4:Y:S01]  /*21e0*/  @!P6 LDG.E.CONSTANT R163, desc[UR12][R38.64+0xc] ;  /* 0x00000c0c26a3e981 */ /* 0x000122000c1e9900 */
[----:B------:R-:W-:Y:S01]  /*21f0*/  ISETP.LT.OR P6, PT, R11, 0xd, P0 ;  /* 0x0000000d0b00780c */ /* 0x000fe200007c1670 */
[----:B------:R-:W-:-:S12]  /*2200*/  IMAD R9, R6, 0xc, RZ ;  /* 0x0000000c06097824 */ /* 0x000fd800078e02ff */
[----:B------:R-:W-:-:S04]  /*2210*/  @!P6 IMAD.WIDE.U32 R32, R5, 0x4, R34 ;  /* 0x000000040520e825 */ /* 0x000fc800078e0022 */
[----:B------:R-:W-:-:S05]  /*2220*/  @!P6 IMAD.WIDE R32, R9, 0x4, R32 ;  /* 0x000000040920e825 */ /* 0x000fca00078e0220 */
[----:B------:R2:W4:Y:S01]  /*2230*/  @!P6 LDG.E.CONSTANT R157, desc[UR12][R32.64+0x4] ;  /* 0x0000040c209de981 */ /* 0x000522000c1e9900 */
[----:B------:R-:W-:Y:S02]  /*2240*/  ISETP.LT.OR P6, PT, R11, 0xd, P4 ;  /* 0x0000000d0b00780c */ /* 0x000fe400027c1670 */
[----:B------:R-:W-:-:S11]  /*2250*/  CS2R R158, SRZ ;  /* 0x00000000009e7805 */ /* 0x000fd6000001ff00 */
[----:B-1----:R-:W-:-:S04]  /*2260*/  @!P6 IMAD.WIDE.U32 R36, R5, 0x4, R34 ;  /* 0x000000040524e825 */ /* 0x002fc800078e0022 */
[----:B------:R-:W-:-:S05]  /*2270*/  @!P6 IMAD.WIDE R36, R9, 0x4, R36 ;  /* 0x000000040924e825 */ /* 0x000fca00078e0224 */
[----:B------:R1:W4:Y:S01]  /*2280*/  @!P6 LDG.E.CONSTANT R158, desc[UR12][R36.64+0x8] ;  /* 0x0000080c249ee981 */ /* 0x000322000c1e9900 */
[----:B------:R-:W-:-:S13]  /*2290*/  ISETP.LT.OR P6, PT, R11, 0xd, P5 ;  /* 0x0000000d0b00780c */ /* 0x000fda0002fc1670 */
[----:B0-----:R-:W-:-:S04]  /*22a0*/  @!P6 IMAD.WIDE.U32 R38, R5, 0x4, R34 ;  /* 0x000000040526e825 */ /* 0x001fc800078e0022 */
[----:B------:R-:W-:-:S05]  /*22b0*/  @!P6 IMAD.WIDE R38, R9, 0x4, R38 ;  /* 0x000000040926e825 */ /* 0x000fca00078e0226 */
[----:B------:R0:W4:Y:S01]  /*22c0*/  @!P6 LDG.E.CONSTANT R159, desc[UR12][R38.64+0xc] ;  /* 0x00000c0c269fe981 */ /* 0x000122000c1e9900 */
[----:B------:R-:W-:Y:S01]  /*22d0*/  ISETP.LT.OR P6, PT, R11, 0xe, P0 ;  /* 0x0000000e0b00780c */ /* 0x000fe200007c1670 */
[----:B------:R-:W-:-:S12]  /*22e0*/  IMAD R9, R6, 0xd, RZ ;  /* 0x0000000d06097824 */ /* 0x000fd800078e02ff */
[----:B--2---:R-:W-:-:S04]  /*22f0*/  @!P6 IMAD.WIDE.U32 R32, R5, 0x4, R34 ;  /* 0x000000040520e825 */ /* 0x004fc800078e0022 */
        /* <DEDUP_REMOVED lines=25> */
[----:B------:R-:W-:Y:S02]  /*2490*/  ISETP.LT.OR P6, PT, R11, 0x10, P0 ;  /* 0x000000100b00780c */ /* 0x000fe400007c1670 */
[----:B------:R-:W-:-:S11]  /*24a0*/  LEA R9, R6, -R6, 0x4 ;  /* 0x8000000606097211 */ /* 0x000fd600078e20ff */
        /* <DEDUP_REMOVED lines=13> */
[----:B------:R-:W-:-:S11]  /*2580*/  SHF.L.U32 R9, R6, 0x4, RZ ;  /* 0x0000000406097819 */ /* 0x000fd600000006ff */
        /* <DEDUP_REMOVED lines=13> */
[----:B------:R-:W-:-:S11]  /*2660*/  LEA R9, R6, R6, 0x4 ;  /* 0x0000000606097211 */ /* 0x000fd600078e20ff */
        /* <DEDUP_REMOVED lines=61> */
[----:B--2---:R-:W-:-:S04]  /*2a40*/  @!P6 IMAD.WIDE.U32 R32, R5, 0x4, R34 ;  /* 0x000000040520e825 */ /* 0x004fc800078e0022 */
[----:B------:R-:W-:-:S05]  /*2a50*/  @!P6 IMAD.WIDE R32, R43, 0x4, R32 ;  /* 0x000000042b20e825 */ /* 0x000fca00078e0220 */
[----:B------:R2:W4:Y:S01]  /*2a60*/  @!P6 LDG.E.CONSTANT R122, desc[UR12][R32.64+0x8] ;  /* 0x0000080c207ae981 */ /* 0x000522000c1e9900 */
[----:B------:R-:W-:-:S13]  /*2a70*/  ISETP.LT.OR P6, PT, R11, 0x16, P5 ;  /* 0x000000160b00780c */ /* 0x000fda0002fc1670 */
[----:B-1----:R-:W-:-:S04]  /*2a80*/  @!P6 IMAD.WIDE.U32 R36, R5, 0x4, R34 ;  /* 0x000000040524e825 */ /* 0x002fc800078e0022 */
[----:B------:R-:W-:-:S05]  /*2a90*/  @!P6 IMAD.WIDE R42, R43, 0x4, R36 ;  /* 0x000000042b2ae825 */ /* 0x000fca00078e0224 */
[----:B------:R-:W4:Y:S01]  /*2aa0*/  @!P6 LDG.E.CONSTANT R123, desc[UR12][R42.64+0xc] ;  /* 0x00000c0c2a7be981 */ /* 0x000f22000c1e9900 */
[----:B------:R-:W-:Y:S01]  /*2ab0*/  ISETP.LT.OR P6, PT, R11, 0x17, P0 ;  /* 0x000000170b00780c */ /* 0x000fe200007c1670 */
[----:B------:R-:W-:-:S12]  /*2ac0*/  IMAD R9, R6, 0x16, RZ ;  /* 0x0000001606097824 */ /* 0x000fd800078e02ff */
[----:B------:R-:W-:-:S04]  /*2ad0*/  @!P6 IMAD.WIDE.U32 R36, R5, 0x4, R34 ;  /* 0x000000040524e825 */ /* 0x000fc800078e0022 */
[----:B0-----:R-:W-:-:S05]  /*2ae0*/  @!P6 IMAD.WIDE R40, R9, 0x4, R36 ;  /* 0x000000040928e825 */ /* 0x001fca00078e0224 */
[----:B------:R-:W4:Y:S01]  /*2af0*/  @!P6 LDG.E.CONSTANT R117, desc[UR12][R40.64+0x4] ;  /* 0x0000040c2875e981 */ /* 0x000f22000c1e9900 */
[----:B------:R-:W-:Y:S02]  /*2b00*/  ISETP.LT.OR P6, PT, R11, 0x17, P4 ;  /* 0x000000170b00780c */ /* 0x000fe400027c1670 */
[----:B------:R-:W-:-:S11]  /*2b10*/  CS2R R118, SRZ ;  /* 0x0000000000767805 */ /* 0x000fd6000001ff00 */
[----:B---3--:R-:W-:-:S04]  /*2b20*/  @!P6 IMAD.WIDE.U32 R38, R5, 0x4, R34 ;  /* 0x000000040526e825 */ /* 0x008fc800078e0022 */
[----:B------:R-:W-:-:S05]  /*2b30*/  @!P6 IMAD.WIDE R38, R9, 0x4, R38 ;  /* 0x000000040926e825 */ /* 0x000fca00078e0226 */
[----:B------:R0:W3:Y:S01]  /*2b40*/  @!P6 LDG.E.CONSTANT R118, desc[UR12][R38.64+0x8] ;  /* 0x0000080c2676e981 */ /* 0x0000e2000c1e9900 */
[----:B------:R-:W-:-:S13]  /*2b50*/  ISETP.LT.OR P6, PT, R11, 0x17, P5 ;  /* 0x000000170b00780c */ /* 0x000fda0002fc1670 */
[----:B------:R-:W-:-:S04]  /*2b60*/  @!P6 IMAD.WIDE.U32 R36, R5, 0x4, R34 ;  /* 0x000000040524e825 */ /* 0x000fc800078e0022 */
[----:B------:R-:W-:-:S05]  /*2b70*/  @!P6 IMAD.WIDE R36, R9, 0x4, R36 ;  /* 0x000000040924e825 */ /* 0x000fca00078e0224 */
[----:B------:R1:W3:Y:S01]  /*2b80*/  @!P6 LDG.E.CONSTANT R119, desc[UR12][R36.64+0xc] ;  /* 0x00000c0c2477e981 */ /* 0x0002e2000c1e9900 */
[----:B------:R-:W-:Y:S01]  /*2b90*/  ISETP.LT.OR P6, PT, R11, 0x18, P0 ;  /* 0x000000180b00780c */ /* 0x000fe200007c1670 */
[----:B------:R-:W-:-:S12]  /*2ba0*/  IMAD R9, R6, 0x17, RZ ;  /* 0x0000001706097824 */ /* 0x000fd800078e02ff */
[----:B--2---:R-:W-:-:S04]  /*2bb0*/  @!P6 IMAD.WIDE.U32 R32, R5, 0x4, R34 ;  /* 0x000000040520e825 */ /* 0x004fc800078e0022 */
[----:B------:R-:W-:-:S05]  /*2bc0*/  @!P6 IMAD.WIDE R32, R9, 0x4, R32 ;  /* 0x000000040920e825 */ /* 0x000fca00078e0220 */
[----:B------:R2:W3:Y:S01]  /*2bd0*/  @!P6 LDG.E.CONSTANT R113, desc[UR12][R32.64+0x4] ;  /* 0x0000040c2071e981 */ /* 0x0004e2000c1e9900 */
[----:B------:R-:W-:Y:S02]  /*2be0*/  ISETP.LT.OR P6, PT, R11, 0x18, P4 ;  /* 0x000000180b00780c */ /* 0x000fe400027c1670 */
[----:B------:R-:W-:-:S11]  /*2bf0*/  CS2R R114, SRZ ;  /* 0x0000000000727805 */ /* 0x000fd6000001ff00 */
[----:B0-----:R-:W-:-:S04]  /*2c00*/  @!P6 IMAD.WIDE.U32 R38, R5, 0x4, R34 ;  /* 0x000000040526e825 */ /* 0x001fc800078e0022 */
[----:B------:R-:W-:-:S05]  /*2c10*/  @!P6 IMAD.WIDE R38, R9, 0x4, R38 ;  /* 0x000000040926e825 */ /* 0x000fca00078e0226 */
[----:B------:R0:W3:Y:S01]  /*2c20*/  @!P6 LDG.E.CONSTANT R114, desc[UR12][R38.64+0x8] ;  /* 0x0000080c2672e981 */ /* 0x0000e2000c1e9900 */
[----:B------:R-:W-:-:S13]  /*2c30*/  ISETP.LT.OR P6, PT, R11, 0x18, P5 ;  /* 0x000000180b00780c */ /* 0x000fda0002fc1670 */
[----:B-1----:R-:W-:-:S04]  /*2c40*/  @!P6 IMAD.WIDE.U32 R36, R5, 0x4, R34 ;  /* 0x000000040524e825 */ /* 0x002fc800078e0022 */
        /* <DEDUP_REMOVED lines=95> */
[----:B------:R-:W3:Y:S01]  /*3240*/  @!P6 LDG.E.CONSTANT R86, desc[UR12][R38.64+0x8] ;  /* 0x0000080c2656e981 */ /* 0x000ee2000c1e9900 */
[----:B------:R-:W-:-:S13]  /*3250*/  ISETP.LT.OR P6, PT, R11, 0x1f, P5 ;  /* 0x0000001f0b00780c */ /* 0x000fda0002fc1670 */
[----:B-1----:R-:W-:-:S04]  /*3260*/  @!P6 IMAD.WIDE.U32 R36, R5, 0x4, R34 ;  /* 0x000000040524e825 */ /* 0x002fc800078e0022 */
[----:B------:R-:W-:-:S05]  /*3270*/  @!P6 IMAD.WIDE R36, R9, 0x4, R36 ;  /* 0x000000040924e825 */ /* 0x000fca00078e0224 */
[----:B------:R-:W3:Y:S01]  /*3280*/  @!P6 LDG.E.CONSTANT R87, desc[UR12][R36.64+0xc] ;  /* 0x00000c0c2457e981 */ /* 0x000ee2000c1e9900 */
[----:B------:R-:W-:Y:S02]  /*3290*/  ISETP.LT.OR P6, PT, R11, 0x20, P0 ;  /* 0x000000200b00780c */ /* 0x000fe400007c1670 */
[----:B------:R-:W-:-:S11]  /*32a0*/  LEA R9, R6, -R6, 0x5 ;  /* 0x8000000606097211 */ /* 0x000fd600078e28ff */
[----:B--2---:R-:W-:-:S04]  /*32b0*/  @!P6 IMAD.WIDE.U32 R32, R5, 0x4, R34 ;  /* 0x000000040520e825 */ /* 0x004fc800078e0022 */
[----:B------:R-:W-:-:S05]  /*32c0*/  @!P6 IMAD.WIDE R40, R9, 0x4, R32 ;  /* 0x000000040928e825 */ /* 0x000fca00078e0220 */
[----:B------:R-:W2:Y:S01]  /*32d0*/  @!P6 LDG.E.CONSTANT R81, desc[UR12][R40.64+0x4] ;  /* 0x0000040c2851e981 */ /* 0x000ea2000c1e9900 */
[----:B------:R-:W-:Y:S02]  /*32e0*/  ISETP.LT.OR P6, PT, R11, 0x20, P4 ;  /* 0x000000200b00780c */ /* 0x000fe400027c1670 */
[----:B------:R-:W-:-:S11]  /*32f0*/  CS2R R82, SRZ ;  /* 0x0000000000527805 */ /* 0x000fd6000001ff00 */
[----:B------:R-:W-:-:S04]  /*3300*/  @!P6 IMAD.WIDE.U32 R32, R5, 0x4, R34 ;  /* 0x000000040520e825 */ /* 0x000fc800078e0022 */
[----:B------:R-:W-:-:S05]  /*3310*/  @!P6 IMAD.WIDE R32, R9, 0x4, R32 ;  /* 0x000000040920e825 */ /* 0x000fca00078e0220 */
[----:B------:R0:W2:Y:S01]  /*3320*/  @!P6 LDG.E.CONSTANT R82, desc[UR12][R32.64+0x8] ;  /* 0x0000080c2052e981 */ /* 0x0000a2000c1e9900 */
[----:B------:R-:W-:Y:S02]  /*3330*/  ISETP.LT.OR P6, PT, R11, 0x20, P5 ;  /* 0x000000200b00780c */ /* 0x000fe40002fc1670 */
[----:B------:R-:W-:Y:S02]  /*3340*/  IADD3 R28, PT, PT, R7, R11, RZ ;  /* 0x0000000b071c7210 */ /* 0x000fe40007ffe0ff */
[----:B------:R-:W-:-:S09]  /*3350*/  IADD3 R7, PT, PT, R2, 0x2, RZ ;  /* 0x0000000202077810 */ /* 0x000fd20007ffe0ff */
[----:B------:R-:W-:-:S04]  /*3360*/  @!P6 IMAD.WIDE.U32 R34, R5, 0x4, R34 ;  /* 0x000000040522e825 */ /* 0x000fc800078e0022 */
[----:B------:R-:W-:-:S05]  /*3370*/  @!P6 IMAD.WIDE R34, R9, 0x4, R34 ;  /* 0x000000040922e825 */ /* 0x000fca00078e0222 */
[----:B------:R1:W2:Y:S01]  /*3380*/  @!P6 LDG.E.CONSTANT R83, desc[UR12][R34.64+0xc] ;  /* 0x00000c0c2253e981 */ /* 0x0002a2000c1e9900 */
[----:B------:R-:W-:Y:S02]  /*3390*/  ISETP.GE.OR P6, PT, R7, UR8, !P2 ;  /* 0x0000000807007c0c */ /* 0x000fe4000d7c6670 */
[----:B------:R-:W-:Y:S01]  /*33a0*/  CS2R R78, SRZ ;  /* 0x00000000004e7805 */ /* 0x000fe2000001ff00 */
[----:B------:R-:W-:-:S10]  /*33b0*/  IMAD.WIDE.U32 R226, R28, 0x4, R224 ;  /* 0x000000041ce27825 */ /* 0x000fd400078e00e0 */
[----:B------:R-:W5:Y:S01]  /*33c0*/  @!P6 LDG.E.CONSTANT R79, desc[UR12][R226.64+0x7c] ;  /* 0x00007c0ce24fe981 */ /* 0x000f62000c1e9900 */
[----:B------:R-:W-:-:S04]  /*33d0*/  ISETP.GE.AND P6, PT, R11, 0x1, PT ;  /* 0x000000010b00780c */ /* 0x000fc80003fc6270 */
[----:B------:R-:W-:Y:S02]  /*33e0*/  ISETP.GE.OR P6, PT, R7, UR8, !P6 ;  /* 0x0000000807007c0c */ /* 0x000fe4000f7c6670 */
[----:B------:R-:W-:-:S11]  /*33f0*/  CS2R R72, SRZ ;  /* 0x0000000000487805 */ /* 0x000fd6000001ff00 */
[----:B------:R-:W4:Y:S01]  /*3400*/  @!P6 LDG.E.CONSTANT R72, desc[UR12][R226.64] ;  /* 0x0000000ce248e981 */ /* 0x000f22000c1e9900 */
[----:B------:R-:W-:-:S04]  /*3410*/  ISETP.GE.AND P6, PT, R11, 0x2, PT ;  /* 0x000000020b00780c */ /* 0x000fc80003fc6270 */
[----:B------:R-:W-:Y:S02]  /*3420*/  ISETP.GE.OR P6, PT, R7, UR8, !P6 ;  /* 0x0000000807007c0c */ /* 0x000fe4000f7c6670 */
[----:B------:R-:W-:-:S11]  /*3430*/  CS2R R74, SRZ ;  /* 0x00000000004a7805 */ /* 0x000fd6000001ff00 */
[----:B------:R-:W3:Y:S01]  /*3440*/  @!P6 LDG.E.CONSTANT R73, desc[UR12][R226.64+0x4] ;  /* 0x0000040ce249e981 */ /* 0x000ee2000c1e9900 */
[----:B------:R-:W-:-:S04]  /*3450*/  ISETP.GE.AND P6, PT, R11, 0x3, PT ;  /* 0x000000030b00780c */ /* 0x000fc80003fc6270 */
[----:B------:R-:W-:-:S13]  /*3460*/  ISETP.GE.OR P6, PT, R7, UR8, !P6 ;  /* 0x0000000807007c0c */ /* 0x000fda000f7c6670 */
[----:B------:R-:W2:Y:S01]  /*3470*/  @!P6 LDG.E.CONSTANT R74, desc[UR12][R226.64+0x8] ;  /* 0x0000080ce24ae981 */ /* 0x000ea2000c1e9900 */
[----:B------:R-:W-:-:S04]  /*3480*/  ISETP.GE.AND P6, PT, R11, 0x4, PT ;  /* 0x000000040b00780c */ /* 0x000fc80003fc6270 */
[----:B------:R-:W-:Y:S02]  /*3490*/  ISETP.GE.OR P6, PT, R7, UR8, !P6 ;  /* 0x0000000807007c0c */ /* 0x000fe4000f7c6670 */
[----:B------:R-:W-:-:S11]  /*34a0*/  CS2R R68, SRZ ;  /* 0x0000000000447805 */ /* 0x000fd6000001ff00 */
[----:B------:R-:W2:Y:S01]  /*34b0*/  @!P6 LDG.E.CONSTANT R75, desc[UR12][R226.64+0xc] ;  /* 0x00000c0ce24be981 */ /* 0x000ea2000c1e9900 */
        /* <DEDUP_REMOVED lines=85> */
[----:B------:R-:W-:Y:S02]  /*3a10*/  ISETP.GE.OR P6, PT, R7, UR8, !P6 ;  /* 0x0000000807007c0c */ /* 0x000fe4000f7c6670 */
[----:B------:R-:W-:-:S04]  /*3a20*/  IADD3 R9, PT, PT, R2, 0x3, RZ ;  /* 0x0000000302097810 */ /* 0x000fc80007ffe0ff */
[----:B------:R-:W-:-:S07]  /*3a30*/  ISETP.GE.OR P2, PT, R9, UR8, !P2 ;  /* 0x0000000809007c0c */ /* 0x000fce000d746670 */
[----:B------:R-:W2:Y:S01]  /*3a40*/  @!P6 LDG.E.CONSTANT R76, desc[UR12][R226.64+0x70] ;  /* 0x0000700ce24ce981 */ /* 0x000ea2000c1e9900 */
[----:B------:R-:W-:-:S04]  /*3a50*/  ISETP.GE.AND P6, PT, R11, 0x1e, PT ;  /* 0x0000001e0b00780c */ /* 0x000fc80003fc6270 */
[----:B------:R-:W-:Y:S02]  /*3a60*/  ISETP.GE.OR P6, PT, R7, UR8, !P6 ;  /* 0x0000000807007c0c */ /* 0x000fe4000f7c6670 */
[----:B0-----:R-:W-:-:S05]  /*3a70*/  IADD3 R33, PT, PT, R28, R11, RZ ;  /* 0x0000000b1c217210 */ /* 0x001fca0007ffe0ff */
[----:B------:R-:W-:-:S05]  /*3a80*/  IMAD.WIDE.U32 R224, R33, 0x4, R224 ;  /* 0x0000000421e07825 */ /* 0x000fca00078e00e0 */
[----:B------:R-:W2:Y:S01]  /*3a90*/  @!P2 LDG.E.CONSTANT R47, desc[UR12][R224.64+0x7c] ;  /* 0x00007c0ce02fa981 */ /* 0x000ea2000c1e9900 */
[----:B------:R-:W-:-:S03]  /*3aa0*/  ISETP.GE.AND P2, PT, R11, 0x1, PT ;  /* 0x000000010b00780c */ /* 0x000fc60003f46270 */
[----:B------:R-:W2:Y:S01]  /*3ab0*/  @!P6 LDG.E.CONSTANT R77, desc[UR12][R226.64+0x74] ;  /* 0x0000740ce24de981 */ /* 0x000ea2000c1e9900 */
[----:B------:R-:W-:Y:S02]  /*3ac0*/  ISETP.GE.OR P6, PT, R7, UR8, !P3 ;  /* 0x0000000807007c0c */ /* 0x000fe4000dfc6670 */
[----:B------:R-:W-:Y:S02]  /*3ad0*/  ISETP.GE.OR P2, PT, R9, UR8, !P2 ;  /* 0x0000000809007c0c */ /* 0x000fe4000d746670 */
[----:B------:R-:W-:-:S09]  /*3ae0*/  CS2R R40, SRZ ;  /* 0x0000000000287805 */ /* 0x000fd2000001ff00 */
[----:B------:R-:W2:Y:S01]  /*3af0*/  @!P6 LDG.E.CONSTANT R78, desc[UR12][R226.64+0x78] ;  /* 0x0000780ce24ee981 */ /* 0x000ea2000c1e9900 */
[----:B------:R-:W-:-:S03]  /*3b00*/  ISETP.GE.AND P6, PT, R11, 0x2, PT ;  /* 0x000000020b00780c */ /* 0x000fc60003fc6270 */
[----:B------:R-:W2:Y:S01]  /*3b10*/  @!P2 LDG.E.CONSTANT R40, desc[UR12][R224.64] ;  /* 0x0000000ce028a981 */ /* 0x000ea2000c1e9900 */
[----:B------:R-:W-:Y:S02]  /*3b20*/  ISETP.GE.OR P2, PT, R9, UR8, !P6 ;  /* 0x0000000809007c0c */ /* 0x000fe4000f746670 */
[----:B------:R-:W-:-:S11]  /*3b30*/  CS2R R42, SRZ ;  /* 0x00000000002a7805 */ /* 0x000fd6000001ff00 */
[----:B------:R-:W2:Y:S01]  /*3b40*/  @!P2 LDG.E.CONSTANT R41, desc[UR12][R224.64+0x4] ;  /* 0x0000040ce029a981 */ /* 0x000ea2000c1e9900 */
[----:B------:R-:W-:-:S04]  /*3b50*/  ISETP.GE.AND P2, PT, R11, 0x3, PT ;  /* 0x000000030b00780c */ /* 0x000fc80003f46270 */
[----:B------:R-:W-:Y:S02]  /*3b60*/  ISETP.GE.OR P2, PT, R9, UR8, !P2 ;  /* 0x0000000809007c0c */ /* 0x000fe4000d746670 */
[----:B------:R-:W-:-:S11]  /*3b70*/  ISETP.GE.AND P6, PT, R11, 0x4, PT ;  /* 0x000000040b00780c */ /* 0x000fd60003fc6270 */
        /* <DEDUP_REMOVED lines=23> */
[----:B------:R-:W-:Y:S02]  /*3cf0*/  ISETP.GE.AND P6, PT, R11, 0xb, PT ;  /* 0x0000000b0b00780c */ /* 0x000fe40003fc6270 */
[----:B-1----:R-:W-:-:S09]  /*3d00*/  CS2R R34, SRZ ;  /* 0x0000000000227805 */ /* 0x002fd2000001ff00 */
[----:B------:R-:W2:Y:S01]  /*3d10*/  @!P2 LDG.E.CONSTANT R33, desc[UR12][R224.64+0x24] ;  /* 0x0000240ce021a981 */ /* 0x000ea2000c1e9900 */
[----:B------:R-:W-:Y:S01]  /*3d20*/  ISETP.GE.OR P2, PT, R9, UR8, !P6 ;  /* 0x0000000809007c0c */ /* 0x000fe2000f746670 */
[----:B------:R-:W0:Y:S01]  /*3d30*/  S2UR UR7, SR_CgaCtaId ;  /* 0x00000000000779c3 */ /* 0x000e220000008800 */
[----:B------:R-:W-:-:S11]  /*3d40*/  ISETP.GE.AND P6, PT, R11, 0xc, PT ;  /* 0x0000000c0b00780c */ /* 0x000fd60003fc6270 */
[----:B------:R-:W2:Y:S01]  /*3d50*/  @!P2 LDG.E.CONSTANT R34, desc[UR12][R224.64+0x28] ;  /* 0x0000280ce022a981 */ /* 0x000ea2000c1e9900 */
[----:B------:R-:W-:Y:S02]  /*3d60*/  ISETP.GE.OR P2, PT, R9, UR8, !P6 ;  /* 0x0000000809007c0c */ /* 0x000fe4000f746670 */
[----:B------:R-:W-:Y:S01]  /*3d70*/  ISETP.GE.AND P6, PT, R11, 0xd, PT ;  /* 0x0000000d0b00780c */ /* 0x000fe20003fc6270 */
[----:B------:R-:W-:Y:S01]  /*3d80*/  UMOV UR4, 0x400 ;  /* 0x0000040000047882 */ /* 0x000fe20000000000 */
[----:B------:R-:W-:-:S09]  /*3d90*/  MOV R28, RZ ;  /* 0x000000ff001c7202 */ /* 0x000fd20000000f00 */
[----:B------:R-:W2:Y:S01]  /*3da0*/  @!P2 LDG.E.CONSTANT R35, desc[UR12][R224.64+0x2c] ;  /* 0x00002c0ce023a981 */ /* 0x000ea2000c1e9900 */
[----:B------:R-:W-:Y:S01]  /*3db0*/  ISETP.GE.OR P2, PT, R9, UR8, !P6 ;  /* 0x0000000809007c0c */ /* 0x000fe2000f746670 */
[----:B0-----:R-:W-:Y:S01]  /*3dc0*/  ULEA UR6, UR7, UR4, 0x18 ;  /* 0x0000000407067291 */ /* 0x001fe2000f8ec0ff */
[----:B------:R-:W-:-:S05]  /*3dd0*/  ISETP.GE.AND P6, PT, R11, 0xe, PT ;  /* 0x0000000e0b00780c */ /* 0x000fca0003fc6270 */
[----:B------:R-:W-:-:S06]  /*3de0*/  LEA R249, R0, UR6, 0x9 ;  /* 0x0000000600f97c11 */ /* 0x000fcc000f8e48ff */
[----:B------:R-:W2:Y:S01]  /*3df0*/  @!P2 LDG.E.CONSTANT R28, desc[UR12][R224.64+0x30] ;  /* 0x0000300ce01ca981 */ /* 0x000ea2000c1e9900 */
[----:B------:R-:W-:-:S03]  /*3e00*/  ISETP.GE.OR P2, PT, R9, UR8, !P6 ;  /* 0x0000000809007c0c */ /* 0x000fc6000f746670 */
[----:B------:R0:W-:Y:S01]  /*3e10*/  STS [R249], R29 ;  /* 0x0000001df9007388 */ /* 0x0001e20000000800 */
[----:B------:R-:W-:Y:S01]  /*3e20*/  ISETP.GE.AND P6, PT, R11, 0xf, PT ;  /* 0x0000000f0b00780c */ /* 0x000fe20003fc6270 */
[----:B0-----:R-:W-:Y:S02]  /*3e30*/  HFMA2 R29, -RZ, RZ, 0, 0 ;  /* 0x00000000ff1d7431 */ /* 0x001fe400000001ff */
[----:B------:R-:W-:Y:S06]  /*3e40*/  STS [R249+0x4], R30 ;  /* 0x0000041ef9007388 */ /* 0x000fec0000000800 */
[----:B------:R-:W2:Y:S01]  /*3e50*/  @!P2 LDG.E.CONSTANT R29, desc[UR12][R224.64+0x34] ;  /* 0x0000340ce01da981 */ /* 0x000ea2000c1e9900 */
[----:B------:R-:W-:-:S03]  /*3e60*/  ISETP.GE.OR P2, PT, R9, UR8, !P6 ;  /* 0x0000000809007c0c */ /* 0x000fc6000f746670 */
[----:B------:R0:W-:Y:S01]  /*3e70*/  STS [R249+0x8], R31 ;  /* 0x0000081ff9007388 */ /* 0x0001e20000000800 */
[----:B------:R-:W-:Y:S02]  /*3e80*/  ISETP.GE.AND P6, PT, R11, 0x10, PT ;  /* 0x000000100b00780c */ /* 0x000fe40003fc6270 */
[----:B0-----:R-:W-:-:S07]  /*3e90*/  CS2R R30, SRZ ;  /* 0x00000000001e7805 */ /* 0x001fce000001ff00 */
[----:B------:R-:W2:Y:S01]  /*3ea0*/  @!P2 LDG.E.CONSTANT R30, desc[UR12][R224.64+0x38] ;  /* 0x0000380ce01ea981 */ /* 0x000ea2000c1e9900 */
[----:B------:R-:W-:Y:S02]  /*3eb0*/  ISETP.GE.OR P2, PT, R9, UR8, !P6 ;  /* 0x0000000809007c0c */ /* 0x000fe4000f746670 */
[----:B------:R-:W-:Y:S01]  /*3ec0*/  ISETP.GE.AND P6, PT, R11, 0x11, PT ;  /* 0x000000110b00780c */ /* 0x000fe20003fc6270 */
[----:B------:R-:W-:Y:S10]  /*3ed0*/  STS [R249+0xc], R24 ;  /* 0x00000c18f9007388 */ /* 0x000ff40000000800 */
        /* <DEDUP_REMOVED lines=52> */
[----:B------:R-:W-:Y:S02]  /*4220*/  ISETP.GE.AND P6, PT, R11, 0x1e, PT ;  /* 0x0000001e0b00780c */ /* 0x000fe40003fc6270 */
[C---:B------:R-:W-:Y:S02]  /*4230*/  ISETP.GE.OR P3, PT, R9.reuse, UR8, !P3 ;  /* 0x0000000809007c0c */ /* 0x040fe4000df66670 */
[----:B------:R-:W-:-:S07]  /*4240*/  ISETP.GE.OR P6, PT, R9, UR8, !P6 ;  /* 0x0000000809007c0c */ /* 0x000fce000f7c6670 */
[----:B------:R-:W2:Y:S01]  /*4250*/  @!P2 LDG.E.CONSTANT R19, desc[UR12][R224.64+0x6c] ;  /* 0x00006c0ce013a981 */ /* 0x000ea2000c1e9900 */
[----:B------:R-:W-:-:S04]  /*4260*/  ISETP.GE.AND P2, PT, R11, 0x1d, PT ;  /* 0x0000001d0b00780c */ /* 0x000fc80003f46270 */
[----:B------:R-:W-:Y:S01]  /*4270*/  ISETP.GE.OR P2, PT, R9, UR8, !P2 ;  /* 0x0000000809007c0c */ /* 0x000fe2000d746670 */
[----:B------:R-:W-:Y:S04]  /*4280*/  STS [R249+0x3c], R45 ;  /* 0x00003c2df9007388 */ /* 0x000fe80000000800 */
[----:B------:R0:W-:Y:S04]  /*4290*/  STS [R249+0x40], R44 ;  /* 0x0000402cf9007388 */ /* 0x0001e80000000800 */
[----:B------:R1:W-:Y:S01]  /*42a0*/  STS [R249+0x44], R46 ;  /* 0x0000442ef9007388 */ /* 0x0003e20000000800 */
[----:B0-----:R-:W-:-:S02]  /*42b0*/  CS2R R44, SRZ ;  /* 0x00000000002c7805 */ /* 0x001fc4000001ff00 */
[----:B-1----:R-:W-:-:S04]  /*42c0*/  MOV R46, RZ ;  /* 0x000000ff002e7202 */ /* 0x002fc80000000f00 */
[----:B------:R-:W2:Y:S04]  /*42d0*/  @!P2 LDG.E.CONSTANT R44, desc[UR12][R224.64+0x70] ;  /* 0x0000700ce02ca981 */ /* 0x000ea8000c1e9900 */
[----:B------:R-:W2:Y:S04]  /*42e0*/  @!P6 LDG.E.CONSTANT R45, desc[UR12][R224.64+0x74] ;  /* 0x0000740ce02de981 */ /* 0x000ea8000c1e9900 */
[----:B------:R-:W2:Y:S01]  /*42f0*/  @!P3 LDG.E.CONSTANT R46, desc[UR12][R224.64+0x78] ;  /* 0x0000780ce02eb981 */ /* 0x000ea2000c1e9900 */
[----:B------:R-:W-:Y:S01]  /*4300*/  UIADD3 UR4, UPT, UPT, UR4, 0x2000, URZ ;  /* 0x0000200004047890 */ /* 0x000fe2000fffe0ff */
[----:B------:R-:W-:-:S03]  /*4310*/  ISETP.GE.AND P2, PT, R11, 0x21, PT ;  /* 0x000000210b00780c */ /* 0x000fc60003f46270 */
[----:B------:R-:W-:Y:S01]  /*4320*/  ULEA UR7, UR7, UR4, 0x18 ;  /* 0x0000000407077291 */ /* 0x000fe2000f8ec0ff */
[----:B------:R0:W-:Y:S02]  /*4330*/  STS [R249+0x54], R8 ;  /* 0x00005408f9007388 */ /* 0x0001e40000000800 */
[----:B------:R-:W-:Y:S02]  /*4340*/  UMOV UR4, URZ ;  /* 0x000000ff00047c82 */ /* 0x000fe40008000000 */
[----:B------:R-:W-:Y:S01]  /*4350*/  STS [R249+0x48], R250 ;  /* 0x000048faf9007388 */ /* 0x000fe20000000800 */
[----:B0-----:R-:W-:-:S03]  /*4360*/  LEA R8, R4, UR7, 0x4 ;  /* 0x0000000704087c11 */ /* 0x001fc6000f8e20ff */
[----:B------:R-:W-:Y:S04]  /*4370*/  STS [R249+0x4c], R252 ;  /* 0x00004cfcf9007388 */ /* 0x000fe80000000800 */
        /* <DEDUP_REMOVED lines=14> */
[----:B------:R0:W-:Y:S04]  /*4460*/  STS [R249+0x8c], R229 ;  /* 0x00008ce5f9007388 */ /* 0x0001e80000000800 */
[----:B------:R-:W-:Y:S04]  /*4470*/  STS [R249+0x90], R230 ;  /* 0x000090e6f9007388 */ /* 0x000fe80000000800 */
[----:B------:R-:W-:Y:S01]  /*4480*/  STS [R249+0x94], R231 ;  /* 0x000094e7f9007388 */ /* 0x000fe20000000800 */
[----:B0-----:R-:W-:-:S03]  /*4490*/  HFMA2 R229, -RZ, RZ, 0, 0 ;  /* 0x00000000ffe57431 */ /* 0x001fc600000001ff */
        /* <DEDUP_REMOVED lines=26> */
[----:B-----5:R-:W-:Y:S04]  /*4640*/  STS [R249+0x17c], R79 ;  /* 0x00017c4ff9007388 */ /* 0x020fe80000000800 */
[----:B----4-:R-:W-:Y:S04]  /*4650*/  STS [R249+0x100], R72 ;  /* 0x00010048f9007388 */ /* 0x010fe80000000800 */
[----:B---3--:R-:W-:Y:S04]  /*4660*/  STS [R249+0x104], R73 ;  /* 0x00010449f9007388 */ /* 0x008fe80000000800 */
[----:B--2---:R-:W-:Y:S04]  /*4670*/  STS [R249+0x108], R74 ;  /* 0x0001084af9007388 */ /* 0x004fe80000000800 */
        /* <DEDUP_REMOVED lines=59> */
[----:B------:R-:W-:Y:S01]  /*4a30*/  STS [R249+0x1f8], R46 ;  /* 0x0001f82ef9007388 */ /* 0x000fe20000000800 */
[----:B------:R-:W-:-:S03]  /*4a40*/  CS2R R218, SRZ ;  /* 0x0000000000da7805 */ /* 0x000fc6000001ff00 */
[----:B------:R-:W-:Y:S01]  /*4a50*/  STS [R8], R168 ;  /* 0x000000a808007388 */ /* 0x000fe20000000800 */
[----:B------:R-:W-:-:S03]  /*4a60*/  CS2R R222, SRZ ;  /* 0x0000000000de7805 */ /* 0x000fc6000001ff00 */
[----:B------:R-:W-:Y:S01]  /*4a70*/  STS [R8+0x4], R169 ;  /* 0x000004a908007388 */ /* 0x000fe20000000800 */
        /* <DEDUP_REMOVED lines=130> */
[----:B------:R0:W-:Y:S02]  /*52a0*/  STS [R8+0xf8c], R83 ;  /* 0x000f8c5308007388 */ /* 0x0001e40000000800 */
[----:B0-----:R-:W-:Y:S01]  /*52b0*/  MOV R8, RZ ;  /* 0x000000ff00087202 */ /* 0x001fe20000000f00 */
[----:B------:R-:W-:Y:S06]  /*52c0*/  @!P2 BRA `(.L_x_0) ;  /* 0x000000740098a947 */ /* 0x000fec0003800000 */
[----:B------:R-:W-:Y:S01]  /*52d0*/  MOV R19, 0x20 ;  /* 0x0000002000137802 */ /* 0x000fe20000000f00 */
[----:B------:R-:W0:Y:S01]  /*52e0*/  LDCU UR8, c[0x0][0x398] ;  /* 0x00007300ff0877ac */ /* 0x000e220008000800 */
[----:B------:R-:W-:Y:S01]  /*52f0*/  MOV R219, RZ ;  /* 0x000000ff00db7202 */ /* 0x000fe20000000f00 */
[----:B------:R-:W-:-:S06]  /*5300*/  UMOV UR5, URZ ;  /* 0x000000ff00057c82 */ /* 0x000fcc0008000000 */
.L_x_1:
[----:B------:R-:W1:Y:S01]  /*5310*/  LDC R16, c[0x0][0x3a0] ;  /* 0x0000e800ff107b82 */ /* 0x000e620000000800 */
[C---:B------:R-:W-:Y:S02]  /*5320*/  IADD3 R105, PT, PT, R19.reuse, 0x1, RZ ;  /* 0x0000000113697810 */ /* 0x040fe40007ffe0ff */
[----:B------:R-:W-:Y:S02]  /*5330*/  CS2R R182, SRZ ;  /* 0x0000000000b67805 */ /* 0x000fe4000001ff00 */
[----:B------:R-:W-:Y:S01]  /*5340*/  IADD3 R7, PT, PT, R2, 0x2, RZ ;  /* 0x0000000202077810 */ /* 0x000fe20007ffe0ff */
[C---:B------:R-:W-:Y:S01]  /*5350*/  IMAD.WIDE.U32 R24, R19.reuse, 0x4, R226 ;  /* 0x0000000413187825 */ /* 0x040fe200078e00e2 */
[C---:B------:R-:W-:Y:S02]  /*5360*/  IADD3 R101, PT, PT, R19.reuse, 0x3, RZ ;  /* 0x0000000313657810 */ /* 0x040fe40007ffe0ff */
[----:B------:R-:W-:Y:S02]  /*5370*/  CS2R R186, SRZ ;  /* 0x0000000000ba7805 */ /* 0x000fe4000001ff00 */
[----:B------:R-:W-:-:S02]  /*5380*/  IADD3 R103, PT, PT, R19, 0x2, RZ ;  /* 0x0000000213677810 */ /* 0x000fc40007ffe0ff */
[----:B------:R-:W-:Y:S02]  /*5390*/  CS2R R184, SRZ ;  /* 0x0000000000b87805 */ /* 0x000fe4000001ff00 */
[C---:B------:R-:W-:Y:S02]  /*53a0*/  IADD3 R97, PT, PT, R19.reuse, 0x5, RZ ;  /* 0x0000000513617810 */ /* 0x040fe40007ffe0ff */
[C---:B------:R-:W-:Y:S02]  /*53b0*/  IADD3 R99, PT, PT, R19.reuse, 0x4, RZ ;  /* 0x0000000413637810 */ /* 0x040fe40007ffe0ff */
[----:B------:R-:W-:Y:S02]  /*53c0*/  CS2R R178, SRZ ;  /* 0x0000000000b27805 */ /* 0x000fe4000001ff00 */
[----:B------:R-:W-:Y:S02]  /*53d0*/  IADD3 R95, PT, PT, R19, 0x6, RZ ;  /* 0x00000006135f7810 */ /* 0x000fe40007ffe0ff */
[----:B------:R-:W-:-:S02]  /*53e0*/  CS2R R180, SRZ ;  /* 0x0000000000b47805 */ /* 0x000fc4000001ff00 */
[C---:B------:R-:W-:Y:S02]  /*53f0*/  IADD3 R93, PT, PT, R19.reuse, 0x7, RZ ;  /* 0x00000007135d7810 */ /* 0x040fe40007ffe0ff */
[----:B------:R-:W-:Y:S02]  /*5400*/  CS2R R176, SRZ ;  /* 0x0000000000b07805 */ /* 0x000fe4000001ff00 */
[C---:B------:R-:W-:Y:S02]  /*5410*/  IADD3 R89, PT, PT, R19.reuse, 0x8, RZ ;  /* 0x0000000813597810 */ /* 0x040fe40007ffe0ff */
[----:B------:R-:W-:Y:S02]  /*5420*/  CS2R R174, SRZ ;  /* 0x0000000000ae7805 */ /* 0x000fe4000001ff00 */
[----:B------:R-:W-:Y:S02]  /*5430*/  IADD3 R87, PT, PT, R19, 0x9, RZ ;  /* 0x0000000913577810 */ /* 0x000fe40007ffe0ff */
[----:B------:R-:W-:-:S02]  /*5440*/  CS2R R172, SRZ ;  /* 0x0000000000ac7805 */ /* 0x000fc4000001ff00 */
[C---:B------:R-:W-:Y:S02]  /*5450*/  IADD3 R85, PT, PT, R19.reuse, 0xa, RZ ;  /* 0x0000000a13557810 */ /* 0x040fe40007ffe0ff */
[----:B------:R-:W-:Y:S02]  /*5460*/  CS2R R170, SRZ ;  /* 0x0000000000aa7805 */ /* 0x000fe4000001ff00 */
[----:B------:R-:W-:Y:S02]  /*5470*/  IADD3 R83, PT, PT, R19, 0xb, RZ ;  /* 0x0000000b13537810 */ /* 0x000fe40007ffe0ff */
[----:B------:R-:W-:Y:S02]  /*5480*/  CS2R R168, SRZ ;  /* 0x0000000000a87805 */ /* 0x000fe4000001ff00 */
[----:B-1----:R-:W-:Y:S02]  /*5490*/  ISETP.GE.AND P0, PT, R105, R16, PT ;  /* 0x000000106900720c */ /* 0x002fe40003f06270 */
[----:B------:R-:W-:-:S02]  /*54a0*/  CS2R R166, SRZ ;  /* 0x0000000000a67805 */ /* 0x000fc4000001ff00 */
[----:B------:R-:W-:Y:S02]  /*54b0*/  ISETP.GE.AND P1, PT, R103, R16, PT ;  /* 0x000000106700720c */ /* 0x000fe40003f26270 */
[C---:B------:R-:W-:Y:S02]  /*54c0*/  IADD3 R81, PT, PT, R19.reuse, 0xc, RZ ;  /* 0x0000000c13517810 */ /* 0x040fe40007ffe0ff */
[----:B------:R-:W-:Y:S02]  /*54d0*/  CS2R R164, SRZ ;  /* 0x0000000000a47805 */ /* 0x000fe4000001ff00 */
[----:B------:R-:W-:Y:S02]  /*54e0*/  P2R R3, PR, RZ, 0x1 ;  /* 0x00000001ff037803 */ /* 0x000fe40000000000 */
[----:B------:R-:W-:Y:S02]  /*54f0*/  IADD3 R79, PT, PT, R19, 0xd, RZ ;  /* 0x0000000d134f7810 */ /* 0x000fe40007ffe0ff */
[----:B------:R-:W-:-:S02]  /*5500*/  CS2R R162, SRZ ;  /* 0x0000000000a27805 */ /* 0x000fc4000001ff00 */
[----:B0-----:R-:W-:Y:S02]  /*5510*/  ISETP.GE.OR P2, PT, R7, UR8, P0 ;  /* 0x0000000807007c0c */ /* 0x001fe40008746670 */
[----:B------:R-:W-:Y:S02]  /*5520*/  IADD3 R77, PT, PT, R19, 0xe, RZ ;  /* 0x0000000e134d7810 */ /* 0x000fe40007ffe0ff */
[----:B------:R-:W-:Y:S02]  /*5530*/  CS2R R160, SRZ ;  /* 0x0000000000a07805 */ /* 0x000fe4000001ff00 */
[----:B------:R-:W-:Y:S02]  /*5540*/  ISETP.GE.AND P0, PT, R101, R16, PT ;  /* 0x000000106500720c */ /* 0x000fe40003f06270 */
[----:B------:R-:W-:Y:S02]  /*5550*/  IADD3 R73, PT, PT, R19, 0xf, RZ ;  /* 0x0000000f13497810 */ /* 0x000fe40007ffe0ff */
[----:B------:R-:W-:-:S02]  /*5560*/  CS2R R158, SRZ ;  /* 0x00000000009e7805 */ /* 0x000fc4000001ff00 */
[----:B------:R-:W-:Y:S02]  /*5570*/  P2R R17, PR, RZ, 0x1 ;  /* 0x00000001ff117803 */ /* 0x000fe40000000000 */
[----:B------:R-:W-:Y:S02]  /*5580*/  IADD3 R29, PT, PT, R19, 0x10, RZ ;  /* 0x00000010131d7810 */ /* 0x000fe40007ffe0ff */
[----:B------:R-:W-:Y:S02]  /*5590*/  CS2R R156, SRZ ;  /* 0x00000000009c7805 */ /* 0x000fe4000001ff00 */
[----:B------:R-:W-:Y:S01]  /*55a0*/  ISETP.GE.OR P0, PT, R7, UR8, P0 ;  /* 0x0000000807007c0c */ /* 0x000fe20008706670 */
[----:B------:R-:W2:Y:S01]  /*55b0*/  @!P2 LDG.E.CONSTANT R186, desc[UR12][R24.64+0x4] ;  /* 0x0000040c18baa981 */ /* 0x000ea2000c1e9900 */
[----:B------:R-:W-:Y:S02]  /*55c0*/  P2R R6, PR, RZ, 0x2 ;  /* 0x00000002ff067803 */ /* 0x000fe40000000000 */
[----:B------:R-:W-:-:S02]  /*55d0*/  IADD3 R71, PT, PT, R19, 0x11, RZ ;  /* 0x0000001113477810 */ /* 0x000fc40007ffe0ff */
[----:B------:R-:W-:Y:S02]  /*55e0*/  CS2R R154, SRZ ;  /* 0x00000000009a7805 */ /* 0x000fe4000001ff00 */
[----:B------:R-:W-:Y:S02]  /*55f0*/  ISETP.GE.OR P1, PT, R7, UR8, P1 ;  /* 0x0000000807007c0c */ /* 0x000fe40008f26670 */
[----:B------:R-:W-:Y:S02]  /*5600*/  IADD3 R66, PT, PT, R19, 0x12, RZ ;  /* 0x0000001213427810 */ /* 0x000fe40007ffe0ff */
[----:B------:R-:W-:Y:S02]  /*5610*/  CS2R R152, SRZ ;  /* 0x0000000000987805 */ /* 0x000fe4000001ff00 */
[----:B------:R-:W-:Y:S02]  /*5620*/  ISETP.GE.AND P3, PT, R97, R16, PT ;  /* 0x000000106100720c */ /* 0x000fe40003f66270 */
[----:B------:R-:W-:Y:S01]  /*5630*/  IADD3 R62, PT, PT, R19, 0x13, RZ ;  /* 0x00000013133e7810 */ /* 0x000fe20007ffe0ff */
[----:B------:R-:W3:Y:S01]  /*5640*/  @!P0 LDG.E.CONSTANT R182, desc[UR12][R24.64+0xc] ;  /* 0x00000c0c18b68981 */ /* 0x000ee2000c1e9900 */
[----:B------:R-:W-:-:S02]  /*5650*/  ISETP.GE.OR P0, PT, R7, UR8, P3 ;  /* 0x0000000807007c0c */ /* 0x000fc40009f06670 */
[----:B------:R-:W-:Y:S02]  /*5660*/  CS2R R250, SRZ ;  /* 0x0000000000fa7805 */ /* 0x000fe4000001ff00 */
[-C--:B------:R-:W-:Y:S02]  /*5670*/  ISETP.GE.AND P4, PT, R99, R16.reuse, PT ;  /* 0x000000106300720c */ /* 0x080fe40003f86270 */
[----:B------:R-:W-:Y:S01]  /*5680*/  IADD3 R58, PT, PT, R19, 0x14, RZ ;  /* 0x00000014133a7810 */ /* 0x000fe20007ffe0ff */
[----:B------:R-:W4:Y:S01]  /*5690*/  @!P1 LDG.E.CONSTANT R184, desc[UR12][R24.64+0x8] ;  /* 0x0000080c18b89981 */ /* 0x000f22000c1e9900 */
[----:B------:R-:W-:Y:S02]  /*56a0*/  ISETP.GE.OR P1, PT, R7, UR8, P4 ;  /* 0x0000000807007c0c */ /* 0x000fe4000a726670 */
[----:B------:R-:W-:Y:S02]  /*56b0*/  CS2R R248, SRZ ;  /* 0x0000000000f87805 */ /* 0x000fe4000001ff00 */
[----:B------:R-:W-:-:S02]  /*56c0*/  ISETP.GE.AND P2, PT, R95, R16, PT ;  /* 0x000000105f00720c */ /* 0x000fc40003f46270 */
[C---:B------:R-:W-:Y:S02]  /*56d0*/  IADD3 R54, PT, PT, R19.reuse, 0x15, RZ ;  /* 0x0000001513367810 */ /* 0x040fe40007ffe0ff */
[----:B------:R-:W-:Y:S02]  /*56e0*/  CS2R R246, SRZ ;  /* 0x0000000000f67805 */ /* 0x000fe4000001ff00 */
[----:B------:R-:W-:Y:S01]  /*56f0*/  IADD3 R50, PT, PT, R19, 0x16, RZ ;  /* 0x0000001613327810 */ /* 0x000fe20007ffe0ff */
[----:B------:R-:W5:Y:S01]  /*5700*/  @!P0 LDG.E.CONSTANT R178, desc[UR12][R24.64+0x14] ;  /* 0x0000140c18b28981 */ /* 0x000f62000c1e9900 */
[----:B------:R-:W-:Y:S01]  /*5710*/  ISETP.GE.OR P0, PT, R7, UR8, P2 ;  /* 0x0000000807007c0c */ /* 0x000fe20009706670 */
[----:B------:R-:W-:Y:S01]  /*5720*/  HFMA2 R245, -RZ, RZ, 0, 0 ;  /* 0x00000000fff57431 */ /* 0x000fe200000001ff */
[----:B------:R-:W-:Y:S02]  /*5730*/  IADD3 R46, PT, PT, R19, 0x17, RZ ;  /* 0x00000017132e7810 */ /* 0x000fe40007ffe0ff */
[----:B------:R-:W-:-:S02]  /*5740*/  CS2R R242, SRZ ;  /* 0x0000000000f27805 */ /* 0x000fc4000001ff00 */
[----:B------:R-:W-:Y:S01]  /*5750*/  IADD3 R42, PT, PT, R19, 0x18, RZ ;  /* 0x00000018132a7810 */ /* 0x000fe20007ffe0ff */
[----:B------:R-:W5:Y:S01]  /*5760*/  @!P1 LDG.E.CONSTANT R180, desc[UR12][R24.64+0x10] ;  /* 0x0000100c18b49981 */ /* 0x000f62000c1e9900 */
[----:B------:R-:W-:Y:S02]  /*5770*/  ISETP.GE.AND P1, PT, R93, R16, PT ;  /* 0x000000105d00720c */ /* 0x000fe40003f26270 */
[C---:B------:R-:W-:Y:S02]  /*5780*/  IADD3 R38, PT, PT, R19.reuse, 0x19, RZ ;  /* 0x0000001913267810 */ /* 0x040fe40007ffe0ff */
[----:B------:R-:W-:Y:S02]  /*5790*/  MOV R241, RZ ;  /* 0x000000ff00f17202 */ /* 0x000fe40000000f00 */
[----:B------:R-:W-:Y:S02]  /*57a0*/  CS2R R238, SRZ ;  /* 0x0000000000ee7805 */ /* 0x000fe4000001ff00 */
[----:B------:R-:W-:Y:S01]  /*57b0*/  IADD3 R34, PT, PT, R19, 0x1a, RZ ;  /* 0x0000001a13227810 */ /* 0x000fe20007ffe0ff */
[----:B------:R-:W5:Y:S01]  /*57c0*/  @!P0 LDG.E.CONSTANT R176, desc[UR12][R24.64+0x18] ;  /* 0x0000180c18b08981 */ /* 0x000f62000c1e9900 */
[----:B------:R-:W-:-:S02]  /*57d0*/  ISETP.GE.OR P0, PT, R7, UR8, P1 ;  /* 0x0000000807007c0c */ /* 0x000fc40008f06670 */
[----:B------:R-:W-:Y:S02]  /*57e0*/  CS2R R236, SRZ ;  /* 0x0000000000ec7805 */ /* 0x000fe4000001ff00 */
[----:B------:R-:W-:Y:S02]  /*57f0*/  P2R R76, PR, RZ, 0x2 ;  /* 0x00000002ff4c7803 */ /* 0x000fe40000000000 */
[----:B------:R-:W-:Y:S02]  /*5800*/  IADD3 R30, PT, PT, R19, 0x1b, RZ ;  /* 0x0000001b131e7810 */ /* 0x000fe40007ffe0ff */
[----:B------:R-:W-:Y:S02]  /*5810*/  CS2R R234, SRZ ;  /* 0x0000000000ea7805 */ /* 0x000fe4000001ff00 */
[----:B------:R-:W-:Y:S02]  /*5820*/  ISETP.GE.AND P1, PT, R89, R16, PT ;  /* 0x000000105900720c */ /* 0x000fe40003f26270 */
[----:B------:R-:W-:-:S02]  /*5830*/  IADD3 R28, PT, PT, R19, 0x1c, RZ ;  /* 0x0000001c131c7810 */ /* 0x000fc40007ffe0ff */
[----:B------:R-:W-:Y:S02]  /*5840*/  CS2R R232, SRZ ;  /* 0x0000000000e87805 */ /* 0x000fe4000001ff00 */
[C---:B------:R-:W-:Y:S02]  /*5850*/  IADD3 R20, PT, PT, R19.reuse, 0x1d, RZ ;  /* 0x0000001d13147810 */ /* 0x040fe40007ffe0ff */
[----:B------:R-:W-:Y:S02]  /*5860*/  CS2R R230, SRZ ;  /* 0x0000000000e67805 */ /* 0x000fe4000001ff00 */
[----:B------:R-:W-:Y:S01]  /*5870*/  IADD3 R244, PT, PT, R19, 0x1e, RZ ;  /* 0x0000001e13f47810 */ /* 0x000fe20007ffe0ff */
[----:B------:R-:W5:Y:S01]  /*5880*/  @!P0 LDG.E.CONSTANT R174, desc[UR12][R24.64+0x1c] ;  /* 0x00001c0c18ae8981 */ /* 0x000f62000c1e9900 */
[----:B------:R-:W-:Y:S02]  /*5890*/  ISETP.GE.OR P0, PT, R7, UR8, P1 ;  /* 0x0000000807007c0c */ /* 0x000fe40008f06670 */
[----:B------:R-:W-:-:S02]  /*58a0*/  CS2R R214, SRZ ;  /* 0x0000000000d67805 */ /* 0x000fc4000001ff00 */
[----:B------:R-:W-:Y:S01]  /*58b0*/  P2R R78, PR, RZ, 0x2 ;  /* 0x00000002ff4e7803 */ /* 0x000fe20000000000 */
[----:B------:R-:W0:Y:S01]  /*58c0*/  LDC.64 R26, c[0x0][0x380] ;  /* 0x0000e000ff1a7b82 */ /* 0x000e220000000a00 */
[----:B------:R-:W-:Y:S02]  /*58d0*/  ISETP.GE.AND P1, PT, R87, R16, PT ;  /* 0x000000105700720c */ /* 0x000fe40003f26270 */
[----:B------:R-:W-:Y:S02]  /*58e0*/  IADD3 R240, PT, PT, R19, 0x1f, RZ ;  /* 0x0000001f13f07810 */ /* 0x000fe40007ffe0ff */
[----:B------:R-:W-:Y:S01]  /*58f0*/  CS2R R212, SRZ ;  /* 0x0000000000d47805 */ /* 0x000fe2000001ff00 */
[----:B------:R-:W-:Y:S01]  /*5900*/  HFMA2 R72, -RZ, RZ, 0, 0 ;  /* 0x00000000ff487431 */ /* 0x000fe200000001ff */
[----:B------:R-:W-:Y:S02]  /*5910*/  CS2R R68, SRZ ;  /* 0x0000000000447805 */ /* 0x000fe4000001ff00 */
[----:B------:R-:W-:-:S02]  /*5920*/  MOV R70, RZ ;  /* 0x000000ff00467202 */ /* 0x000fc40000000f00 */
[----:B------:R-:W-:Y:S01]  /*5930*/  CS2R R64, SRZ ;  /* 0x0000000000407805 */ /* 0x000fe2000001ff00 */
[----:B------:R-:W-:Y:S01]  /*5940*/  HFMA2 R67, -RZ, RZ, 0, 0 ;  /* 0x00000000ff437431 */ /* 0x000fe200000001ff */
[----:B------:R-:W5:Y:S01]  /*5950*/  @!P0 LDG.E.CONSTANT R172, desc[UR12][R24.64+0x20] ;  /* 0x0000200c18ac8981 */ /* 0x000f62000c1e9900 */
[----:B------:R-:W-:Y:S02]  /*5960*/  ISETP.GE.OR P0, PT, R7, UR8, P1 ;  /* 0x0000000807007c0c */ /* 0x000fe40008f06670 */
[----:B------:R-:W-:Y:S02]  /*5970*/  CS2R R60, SRZ ;  /* 0x00000000003c7805 */ /* 0x000fe4000001ff00 */
[----:B------:R-:W-:Y:S02]  /*5980*/  P2R R80, PR, RZ, 0x2 ;  /* 0x00000002ff507803 */ /* 0x000fe40000000000 */
[----:B------:R-:W-:Y:S02]  /*5990*/  MOV R63, RZ ;  /* 0x000000ff003f7202 */ /* 0x000fe40000000f00 */
[----:B------:R-:W-:-:S02]  /*59a0*/  CS2R R56, SRZ ;  /* 0x0000000000387805 */ /* 0x000fc4000001ff00 */
[----:B------:R-:W-:Y:S01]  /*59b0*/  ISETP.GE.AND P1, PT, R85, R16, PT ;  /* 0x000000105500720c */ /* 0x000fe20003f26270 */
[----:B------:R-:W-:Y:S01]  /*59c0*/  HFMA2 R59, -RZ, RZ, 0, 0 ;  /* 0x00000000ff3b7431 */ /* 0x000fe200000001ff */
[----:B------:R-:W-:Y:S02]  /*59d0*/  CS2R R52, SRZ ;  /* 0x0000000000347805 */ /* 0x000fe4000001ff00 */
[----:B------:R-:W-:Y:S02]  /*59e0*/  MOV R55, RZ ;  /* 0x000000ff00377202 */ /* 0x000fe40000000f00 */
[----:B------:R-:W-:Y:S01]  /*59f0*/  CS2R R48, SRZ ;  /* 0x0000000000307805 */ /* 0x000fe2000001ff00 */
[----:B------:R-:W-:Y:S01]  /*5a00*/  HFMA2 R51, -RZ, RZ, 0, 0 ;  /* 0x00000000ff337431 */ /* 0x000fe200000001ff */
[----:B------:R-:W-:Y:S01]  /*5a10*/  CS2R R44, SRZ ;  /* 0x00000000002c7805 */ /* 0x000fe2000001ff00 */
[----:B------:R-:W5:Y:S01]  /*5a20*/  @!P0 LDG.E.CONSTANT R170, desc[UR12][R24.64+0x24] ;  /* 0x0000240c18aa8981 */ /* 0x000f62000c1e9900 */
[----:B------:R-:W-:-:S02]  /*5a30*/  ISETP.GE.OR P0, PT, R7, UR8, P1 ;  /* 0x0000000807007c0c */ /* 0x000fc40008f06670 */
[----:B------:R-:W-:Y:S02]  /*5a40*/  MOV R47, RZ ;  /* 0x000000ff002f7202 */ /* 0x000fe40000000f00 */
[----:B------:R-:W-:Y:S02]  /*5a50*/  CS2R R40, SRZ ;  /* 0x0000000000287805 */ /* 0x000fe4000001ff00 */
[----:B------:R-:W-:Y:S01]  /*5a60*/  P2R R82, PR, RZ, 0x2 ;  /* 0x00000002ff527803 */ /* 0x000fe20000000000 */
[----:B------:R-:W-:Y:S01]  /*5a70*/  HFMA2 R43, -RZ, RZ, 0, 0 ;  /* 0x00000000ff2b7431 */ /* 0x000fe200000001ff */
[----:B------:R-:W-:Y:S02]  /*5a80*/  ISETP.GE.AND P1, PT, R83, R16, PT ;  /* 0x000000105300720c */ /* 0x000fe40003f26270 */
[----:B------:R-:W-:Y:S02]  /*5a90*/  CS2R R36, SRZ ;  /* 0x0000000000247805 */ /* 0x000fe4000001ff00 */
[----:B------:R-:W-:-:S02]  /*5aa0*/  MOV R39, RZ ;  /* 0x000000ff00277202 */ /* 0x000fc40000000f00 */
[----:B------:R-:W-:Y:S01]  /*5ab0*/  CS2R R118, SRZ ;  /* 0x0000000000767805 */ /* 0x000fe2000001ff00 */
[----:B------:R-:W-:Y:S01]  /*5ac0*/  HFMA2 R35, -RZ, RZ, 0, 0 ;  /* 0x00000000ff237431 */ /* 0x000fe200000001ff */
[----:B------:R-:W-:Y:S02]  /*5ad0*/  IADD3 R9, PT, PT, R2, 0x3, RZ ;  /* 0x0000000302097810 */ /* 0x000fe40007ffe0ff */
[----:B------:R-:W-:Y:S01]  /*5ae0*/  CS2R R208, SRZ ;  /* 0x0000000000d07805 */ /* 0x000fe2000001ff00 */
[----:B------:R-:W5:Y:S01]  /*5af0*/  @!P0 LDG.E.CONSTANT R168, desc[UR12][R24.64+0x28] ;  /* 0x0000280c18a88981 */ /* 0x000f62000c1e9900 */
[----:B------:R-:W-:Y:S01]  /*5b00*/  ISETP.GE.OR P0, PT, R7, UR8, P1 ;  /* 0x0000000807007c0c */ /* 0x000fe20008f06670 */
[----:B------:R-:W-:Y:S01]  /*5b10*/  IMAD.WIDE.U32 R32, R19, 0x4, R224 ;  /* 0x0000000413207825 */ /* 0x000fe200078e00e0 */
[----:B------:R-:W-:Y:S02]  /*5b20*/  P2R R84, PR, RZ, 0x2 ;  /* 0x00000002ff547803 */ /* 0x000fe40000000000 */
[----:B------:R-:W-:-:S02]  /*5b30*/  CS2R R206, SRZ ;  /* 0x0000000000ce7805 */ /* 0x000fc4000001ff00 */
[----:B------:R-:W-:Y:S02]  /*5b40*/  ISETP.GE.AND P1, PT, R81, R16, PT ;  /* 0x000000105100720c */ /* 0x000fe40003f26270 */
[----:B------:R-:W-:Y:S02]  /*5b50*/  CS2R R204, SRZ ;  /* 0x0000000000cc7805 */ /* 0x000fe4000001ff00 */
[----:B------:R-:W-:Y:S02]  /*5b60*/  CS2R R202, SRZ ;  /* 0x0000000000ca7805 */ /* 0x000fe4000001ff00 */
[----:B------:R-:W-:Y:S02]  /*5b70*/  CS2R R200, SRZ ;  /* 0x0000000000c87805 */ /* 0x000fe4000001ff00 */
[----:B------:R-:W-:Y:S02]  /*5b80*/  CS2R R198, SRZ ;  /* 0x0000000000c67805 */ /* 0x000fe4000001ff00 */
[----:B------:R-:W-:-:S02]  /*5b90*/  CS2R R196, SRZ ;  /* 0x0000000000c47805 */ /* 0x000fc4000001ff00 */
[----:B------:R-:W-:Y:S02]  /*5ba0*/  CS2R R194, SRZ ;  /* 0x0000000000c27805 */ /* 0x000fe4000001ff00 */
[----:B------:R-:W-:Y:S02]  /*5bb0*/  CS2R R192, SRZ ;  /* 0x0000000000c07805 */ /* 0x000fe4000001ff00 */
[----:B------:R-:W-:Y:S01]  /*5bc0*/  CS2R R190, SRZ ;  /* 0x0000000000be7805 */ /* 0x000fe2000001ff00 */
[----:B------:R-:W5:Y:S01]  /*5bd0*/  @!P0 LDG.E.CONSTANT R166, desc[UR12][R24.64+0x2c] ;  /* 0x00002c0c18a68981 */ /* 0x000f62000c1e9900 */
[----:B------:R-:W-:Y:S02]  /*5be0*/  ISETP.GE.OR P0, PT, R7, UR8, P1 ;  /* 0x0000000807007c0c */ /* 0x000fe40008f06670 */
[----:B------:R-:W-:Y:S02]  /*5bf0*/  CS2R R188, SRZ ;  /* 0x0000000000bc7805 */ /* 0x000fe4000001ff00 */
[----:B------:R-:W-:-:S02]  /*5c00*/  P2R R86, PR, RZ, 0x2 ;  /* 0x00000002ff567803 */ /* 0x000fc40000000000 */
[----:B------:R-:W-:Y:S02]  /*5c10*/  CS2R R116, SRZ ;  /* 0x0000000000747805 */ /* 0x000fe4000001ff00 */
[----:B------:R-:W-:Y:S01]  /*5c20*/  ISETP.GE.AND P1, PT, R79, R16, PT ;  /* 0x000000104f00720c */ /* 0x000fe20003f26270 */
[----:B------:R-:W-:Y:S02]  /*5c30*/  HFMA2 R252, -RZ, RZ, 0, 0 ;  /* 0x00000000fffc7431 */ /* 0x000fe400000001ff */
[----:B------:R-:W-:Y:S01]  /*5c40*/  HFMA2 R228, -RZ, RZ, 0, 0 ;  /* 0x00000000ffe47431 */ /* 0x000fe200000001ff */
[----:B------:R-:W-:Y:S01]  /*5c50*/  CS2R R210, SRZ ;  /* 0x0000000000d27805 */ /* 0x000fe2000001ff00 */
[----:B------:R-:W1:Y:S01]  /*5c60*/  LDC.64 R114, c[0x0][0x388] ;  /* 0x0000e200ff727b82 */ /* 0x000e620000000a00 */
[----:B------:R-:W5:Y:S01]  /*5c70*/  @!P0 LDG.E.CONSTANT R164, desc[UR12][R24.64+0x30] ;  /* 0x0000300c18a48981 */ /* 0x000f62000c1e9900 */
[----:B------:R-:W-:Y:S02]  /*5c80*/  ISETP.GE.OR P0, PT, R7, UR8, P1 ;  /* 0x0000000807007c0c */ /* 0x000fe40008f06670 */
[----:B------:R-:W-:-:S02]  /*5c90*/  P2R R88, PR, RZ, 0x2 ;  /* 0x00000002ff587803 */ /* 0x000fc40000000000 */
[----:B------:R-:W-:-:S09]  /*5ca0*/  ISETP.GE.AND P1, PT, R77, R16, PT ;  /* 0x000000104d00720c */ /* 0x000fd20003f26270 */
[----:B------:R-:W5:Y:S01]  /*5cb0*/  @!P0 LDG.E.CONSTANT R162, desc[UR12][R24.64+0x34] ;  /* 0x0000340c18a28981 */ /* 0x000f62000c1e9900 */
[----:B------:R-:W-:Y:S02]  /*5cc0*/  ISETP.GE.OR P0, PT, R7, UR8, P1 ;  /* 0x0000000807007c0c */ /* 0x000fe40008f06670 */
[----:B------:R-:W-:Y:S02]  /*5cd0*/  P2R R90, PR, RZ, 0x2 ;  /* 0x00000002ff5a7803 */ /* 0x000fe40000000000 */
        /* <DEDUP_REMOVED lines=58> */
[----:B------:R-:W-:-:S13]  /*6080*/  ISETP.GE.OR P0, PT, R7, UR8, P4 ;  /* 0x0000000807007c0c */ /* 0x000fda000a706670 */
[----:B------:R-:W5:Y:S01]  /*6090*/  @!P0 LDG.E.CONSTANT R231, desc[UR12][R24.64+0x74] ;  /* 0x0000740c18e78981 */ /* 0x000f62000c1e9900 */
[----:B------:R-:W-:-:S04]  /*60a0*/  ISETP.GE.AND P0, PT, R244, R16, PT ;  /* 0x00000010f400720c */ /* 0x000fc80003f06270 */
[----:B------:R-:W-:-:S13]  /*60b0*/  ISETP.GE.OR P5, PT, R7, UR8, P0 ;  /* 0x0000000807007c0c */ /* 0x000fda00087a6670 */
[----:B------:R-:W5:Y:S01]  /*60c0*/  @!P5 LDG.E.CONSTANT R215, desc[UR12][R24.64+0x78] ;  /* 0x0000780c18d7d981 */ /* 0x000f62000c1e9900 */
[----:B------:R-:W-:-:S04]  /*60d0*/  ISETP.GE.AND P5, PT, R240, R16, PT ;  /* 0x00000010f000720c */ /* 0x000fc80003fa6270 */
[----:B------:R-:W-:Y:S01]  /*60e0*/  ISETP.GE.OR P6, PT, R7, UR8, P5 ;  /* 0x0000000807007c0c */ /* 0x000fe2000afc6670 */
[----:B------:R-:W-:-:S04]  /*60f0*/  IMAD R23, R2, R16, RZ ;  /* 0x0000001002177224 */ /* 0x000fc800078e02ff */
[----:B0-----:R-:W-:-:S08]  /*6100*/  IMAD.WIDE.U32 R22, R23, 0x4, R26 ;  /* 0x0000000417167825 */ /* 0x001fd000078e001a */
[----:B------:R0:W5:Y:S01]  /*6110*/  @!P6 LDG.E.CONSTANT R213, desc[UR12][R24.64+0x7c] ;  /* 0x00007c0c18d5e981 */ /* 0x000162000c1e9900 */
[----:B------:R-:W-:-:S04]  /*6120*/  ISETP.NE.AND P6, PT, R3, RZ, PT ;  /* 0x000000ff0300720c */ /* 0x000fc80003fc5270 */
[----:B------:R-:W-:Y:S01]  /*6130*/  ISETP.GE.OR P6, PT, R2, UR8, P6 ;  /* 0x0000000802007c0c */ /* 0x000fe2000b7c6670 */
[----:B------:R-:W-:-:S12]  /*6140*/  IMAD.WIDE.U32 R22, R19, 0x4, R22 ;  /* 0x0000000413167825 */ /* 0x000fd800078e0016 */
[----:B------:R-:W2:Y:S01]  /*6150*/  @!P6 LDG.E.CONSTANT R72, desc[UR12][R22.64+0x4] ;  /* 0x0000040c1648e981 */ /* 0x000ea2000c1e9900 */
[----:B------:R-:W-:-:S04]  /*6160*/  ISETP.NE.AND P6, PT, R6, RZ, PT ;  /* 0x000000ff0600720c */ /* 0x000fc80003fc5270 */
[----:B------:R-:W-:-:S13]  /*6170*/  ISETP.GE.OR P6, PT, R2, UR8, P6 ;  /* 0x0000000802007c0c */ /* 0x000fda000b7c6670 */
[----:B------:R-:W3:Y:S01]  /*6180*/  @!P6 LDG.E.CONSTANT R69, desc[UR12][R22.64+0x8] ;  /* 0x0000080c1645e981 */ /* 0x000ee2000c1e9900 */
[----:B------:R-:W-:-:S04]  /*6190*/  ISETP.NE.AND P6, PT, R17, RZ, PT ;  /* 0x000000ff1100720c */ /* 0x000fc80003fc5270 */
[----:B------:R-:W-:-:S13]  /*61a0*/  ISETP.GE.OR P6, PT, R2, UR8, P6 ;  /* 0x0000000802007c0c */ /* 0x000fda000b7c6670 */
[----:B------:R-:W4:Y:S01]  /*61b0*/  @!P6 LDG.E.CONSTANT R70, desc[UR12][R22.64+0xc] ;  /* 0x00000c0c1646e981 */ /* 0x000f22000c1e9900 */
[----:B------:R-:W-:-:S04]  /*61c0*/  ISETP.NE.AND P6, PT, R18, RZ, PT ;  /* 0x000000ff1200720c */ /* 0x000fc80003fc5270 */
[----:B------:R-:W-:-:S13]  /*61d0*/  ISETP.GE.OR P6, PT, R2, UR8, P6 ;  /* 0x0000000802007c0c */ /* 0x000fda000b7c6670 */
[----:B------:R-:W5:Y:S01]  /*61e0*/  @!P6 LDG.E.CONSTANT R68, desc[UR12][R22.64+0x10] ;  /* 0x0000100c1644e981 */ /* 0x000f62000c1e9900 */
[----:B------:R-:W-:-:S04]  /*61f0*/  ISETP.NE.AND P6, PT, R21, RZ, PT ;  /* 0x000000ff1500720c */ /* 0x000fc80003fc5270 */
[----:B------:R-:W-:-:S13]  /*6200*/  ISETP.GE.OR P6, PT, R2, UR8, P6 ;  /* 0x0000000802007c0c */ /* 0x000fda000b7c6670 */
[----:B------:R-:W4:Y:S01]  /*6210*/  @!P6 LDG.E.CONSTANT R65, desc[UR12][R22.64+0x14] ;  /* 0x0000140c1641e981 */ /* 0x000f22000c1e9900 */
        /* <DEDUP_REMOVED lines=71> */
[----:B------:R1:W4:Y:S01]  /*6690*/  @!P6 LDG.E.CONSTANT R119, desc[UR12][R22.64+0x7c] ;  /* 0x00007c0c1677e981 */ /* 0x000322000c1e9900 */
        /* <DEDUP_REMOVED lines=70> */
[----:B------:R-:W-:Y:S02]  /*6b00*/  ISETP.GE.OR P6, PT, R9, UR8, P6 ;  /* 0x0000000809007c0c */ /* 0x000fe4000b7c6670 */
[C---:B------:R-:W-:Y:S01]  /*6b10*/  IADD3 R3, PT, PT, R2.reuse, 0x1, RZ ;  /* 0x0000000102037810 */ /* 0x040fe20007ffe0ff */
[----:B------:R-:W-:-:S10]  /*6b20*/  IMAD R5, R2, R16, R16 ;  /* 0x0000001002057224 */ /* 0x000fd400078e0210 */
[----:B------:R-:W4:Y:S01]  /*6b30*/  @!P6 LDG.E.CONSTANT R163, desc[UR12][R32.64+0x60] ;  /* 0x0000600c20a3e981 */ /* 0x000f22000c1e9900 */
[----:B------:R-:W-:Y:S01]  /*6b40*/  ISETP.GE.AND P6, PT, R105, R16, PT ;  /* 0x000000106900720c */ /* 0x000fe20003fc6270 */
[----:B------:R-:W-:-:S03]  /*6b50*/  IMAD.WIDE.U32 R74, R5, 0x4, R26 ;  /* 0x00000004054a7825 */ /* 0x000fc600078e001a */
[----:B------:R-:W-:Y:S01]  /*6b60*/  ISETP.GE.OR P6, PT, R3, UR8, P6 ;  /* 0x0000000803007c0c */ /* 0x000fe2000b7c6670 */
[----:B------:R-:W-:-:S12]  /*6b70*/  IMAD.WIDE.U32 R74, R19, 0x4, R74 ;  /* 0x00000004134a7825 */ /* 0x000fd800078e004a */
[----:B------:R-:W4:Y:S01]  /*6b80*/  @!P6 LDG.E.CONSTANT R116, desc[UR12][R74.64+0x4] ;  /* 0x0000040c4a74e981 */ /* 0x000f22000c1e9900 */
[----:B------:R-:W-:Y:S02]  /*6b90*/  ISETP.NE.AND P6, PT, R6, RZ, PT ;  /* 0x000000ff0600720c */ /* 0x000fe40003fc5270 */
[----:B0-----:R-:W-:Y:S02]  /*6ba0*/  CS2R R24, SRZ ;  /* 0x0000000000187805 */ /* 0x001fe4000001ff00 */
[----:B-1----:R-:W-:Y:S01]  /*6bb0*/  CS2R R22, SRZ ;  /* 0x0000000000167805 */ /* 0x002fe2000001ff00 */
[----:B------:R-:W0:Y:S01]  /*6bc0*/  LDC R6, c[0x0][0x39c] ;  /* 0x0000e700ff067b82 */ /* 0x000e220000000800 */
        /* <DEDUP_REMOVED lines=13> */
[----:B------:R-:W-:-:S11]  /*6ca0*/  MOV R18, RZ ;  /* 0x000000ff00127202 */ /* 0x000fd60000000f00 */
        /* <DEDUP_REMOVED lines=65> */
[----:B------:R-:W-:Y:S01]  /*70c0*/  ISETP.GE.OR P6, PT, R3, UR8, P4 ;  /* 0x0000000803007c0c */ /* 0x000fe2000a7c6670 */
[----:B------:R-:W1:Y:S01]  /*70d0*/  S2R R31, SR_CTAID.X ;  /* 0x00000000001f7919 */ /* 0x000e620000002500 */
[----:B------:R-:W-:-:S11]  /*70e0*/  ISETP.GE.OR P3, PT, R9, UR8, P3 ;  /* 0x0000000809007c0c */ /* 0x000fd60009f66670 */
[----:B------:R-:W4:Y:S01]  /*70f0*/  @!P6 LDG.E.CONSTANT R194, desc[UR12][R74.64+0x74] ;  /* 0x0000740c4ac2e981 */ /* 0x000f22000c1e9900 */
[----:B------:R-:W-:Y:S02]  /*7100*/  ISETP.NE.AND P6, PT, R108, RZ, PT ;  /* 0x000000ff6c00720c */ /* 0x000fe40003fc5270 */
[C---:B------:R-:W-:Y:S01]  /*7110*/  ISETP.GE.OR P4, PT, R9.reuse, UR8, P4 ;  /* 0x0000000809007c0c */ /* 0x040fe2000a786670 */
[----:B------:R-:W4:Y:S01]  /*7120*/  @!P3 LDG.E.CONSTANT R159, desc[UR12][R32.64+0x68] ;  /* 0x0000680c209fb981 */ /* 0x000f22000c1e9900 */
[C---:B------:R-:W-:Y:S02]  /*7130*/  ISETP.GE.OR P6, PT, R9.reuse, UR8, P6 ;  /* 0x0000000809007c0c */ /* 0x040fe4000b7c6670 */
[C---:B------:R-:W-:Y:S02]  /*7140*/  ISETP.GE.OR P1, PT, R9.reuse, UR8, P1 ;  /* 0x0000000809007c0c */ /* 0x040fe40008f26670 */
[----:B------:R-:W-:Y:S02]  /*7150*/  ISETP.GE.OR P2, PT, R9, UR8, P2 ;  /* 0x0000000809007c0c */ /* 0x000fe40009746670 */
[----:B------:R-:W-:-:S02]  /*7160*/  ISETP.GE.AND P3, PT, R19, R16, PT ;  /* 0x000000101300720c */ /* 0x000fc40003f66270 */
[----:B------:R-:W-:-:S03]  /*7170*/  MOV R17, RZ ;  /* 0x000000ff00117202 */ /* 0x000fc60000000f00 */
[----:B------:R-:W4:Y:S04]  /*7180*/  @!P4 LDG.E.CONSTANT R155, desc[UR12][R32.64+0x74] ;  /* 0x0000740c209bc981 */ /* 0x000f28000c1e9900 */
[----:B------:R-:W4:Y:S01]  /*7190*/  @!P6 LDG.E.CONSTANT R161, desc[UR12][R32.64+0x64] ;  /* 0x0000640c20a1e981 */ /* 0x000f22000c1e9900 */
[----:B------:R-:W-:Y:S02]  /*71a0*/  ISETP.GE.OR P6, PT, R9, UR8, P0 ;  /* 0x0000000809007c0c */ /* 0x000fe400087c6670 */
[----:B------:R-:W-:Y:S01]  /*71b0*/  ISETP.GE.OR P4, PT, R3, UR8, P3 ;  /* 0x0000000803007c0c */ /* 0x000fe20009f86670 */
[----:B------:R-:W4:Y:S01]  /*71c0*/  @!P1 LDG.E.CONSTANT R157, desc[UR12][R32.64+0x6c] ;  /* 0x00006c0c209d9981 */ /* 0x000f22000c1e9900 */
[----:B------:R-:W-:Y:S02]  /*71d0*/  ISETP.GE.OR P1, PT, R9, UR8, P5 ;  /* 0x0000000809007c0c */ /* 0x000fe4000af26670 */
[C---:B------:R-:W-:Y:S01]  /*71e0*/  ISETP.GE.OR P0, PT, R3.reuse, UR8, P0 ;  /* 0x0000000803007c0c */ /* 0x040fe20008706670 */
[----:B------:R-:W4:Y:S01]  /*71f0*/  @!P2 LDG.E.CONSTANT R17, desc[UR12][R32.64+0x70] ;  /* 0x0000700c2011a981 */ /* 0x000f22000c1e9900 */
[----:B------:R-:W-:-:S02]  /*7200*/  ISETP.GE.OR P5, PT, R3, UR8, P5 ;  /* 0x0000000803007c0c */ /* 0x000fc4000afa6670 */
[----:B------:R-:W-:-:S03]  /*7210*/  ISETP.GE.OR P2, PT, R2, UR8, P3 ;  /* 0x0000000802007c0c */ /* 0x000fc60009f46670 */
[----:B------:R-:W4:Y:S01]  /*7220*/  @!P6 LDG.E.CONSTANT R153, desc[UR12][R32.64+0x78] ;  /* 0x0000780c2099e981 */ /* 0x000f22000c1e9900 */
[----:B------:R-:W-:Y:S02]  /*7230*/  ISETP.GE.OR P6, PT, R7, UR8, P3 ;  /* 0x0000000807007c0c */ /* 0x000fe40009fc6670 */
[----:B------:R-:W-:Y:S02]  /*7240*/  ISETP.GE.OR P3, PT, R9, UR8, P3 ;  /* 0x0000000809007c0c */ /* 0x000fe40009f66670 */
[----:B-1----:R-:W-:Y:S02]  /*7250*/  LEA R78, R31, R4, 0x3 ;  /* 0x000000041f4e7211 */ /* 0x002fe400078e18ff */
[----:B------:R-:W-:Y:S02]  /*7260*/  CS2R R150, SRZ ;  /* 0x0000000000967805 */ /* 0x000fe4000001ff00 */
[C---:B------:R-:W-:Y:S01]  /*7270*/  @!P4 IADD3 R31, PT, PT, R5.reuse, R19, RZ ;  /* 0x00000013051fc210 */ /* 0x040fe20007ffe0ff */
[----:B------:R-:W4:Y:S01]  /*7280*/  @!P0 LDG.E.CONSTANT R192, desc[UR12][R74.64+0x78] ;  /* 0x0000780c4ac08981 */ /* 0x000f22000c1e9900 */
[----:B------:R-:W-:-:S03]  /*7290*/  IADD3 R76, PT, PT, R5, R16, RZ ;  /* 0x00000010054c7210 */ /* 0x000fc60007ffe0ff */
[----:B------:R1:W4:Y:S01]  /*72a0*/  @!P5 LDG.E.CONSTANT R190, desc[UR12][R74.64+0x7c] ;  /* 0x00007c0c4abed981 */ /* 0x000322000c1e9900 */
[-C--:B------:R-:W-:Y:S01]  /*72b0*/  @!P2 IMAD R91, R2, R16.reuse, R19 ;  /* 0x00000010025ba224 */ /* 0x080fe200078e0213 */
[----:B------:R-:W-:Y:S02]  /*72c0*/  @!P6 IADD3 R107, PT, PT, R76, R19, RZ ;  /* 0x000000134c6be210 */ /* 0x000fe40007ffe0ff */
[----:B------:R-:W-:Y:S01]  /*72d0*/  @!P3 IADD3 R109, PT, PT, R19, R16, R76 ;  /* 0x00000010136db210 */ /* 0x000fe20007ffe04c */
[----:B------:R2:W4:Y:S01]  /*72e0*/  @!P1 LDG.E.CONSTANT R151, desc[UR12][R32.64+0x7c] ;  /* 0x00007c0c20979981 */ /* 0x000522000c1e9900 */
[----:B------:R-:W-:Y:S01]  /*72f0*/  SHF.L.U32 R5, R78, 0x2, RZ ;  /* 0x000000024e057819 */ /* 0x000fe200000006ff */
[----:B-1----:R-:W-:-:S04]  /*7300*/  @!P4 IMAD.WIDE.U32 R74, R31, 0x4, R26 ;  /* 0x000000041f4ac825 */ /* 0x002fc800078e001a */
[----:B------:R-:W-:Y:S02]  /*7310*/  HFMA2 R31, -RZ, RZ, 0, 0 ;  /* 0x00000000ff1f7431 */ /* 0x000fe400000001ff */
[----:B------:R-:W-:-:S04]  /*7320*/  @!P2 IMAD.WIDE.U32 R90, R91, 0x4, R26 ;  /* 0x000000045b5aa825 */ /* 0x000fc800078e001a */
[--C-:B--2---:R-:W-:Y:S01]  /*7330*/  @!P6 IMAD.WIDE.U32 R32, R107, 0x4, R26.reuse ;  /* 0x000000046b20e825 */ /* 0x104fe200078e001a */
[----:B------:R1:W2:Y:S03]  /*7340*/  @!P2 LDG.E.CONSTANT R248, desc[UR12][R90.64] ;  /* 0x0000000c5af8a981 */ /* 0x0002a6000c1e9900 */
[----:B------:R-:W-:Y:S01]  /*7350*/  @!P3 IMAD.WIDE.U32 R26, R109, 0x4, R26 ;  /* 0x000000046d1ab825 */ /* 0x000fe200078e001a */
[----:B------:R-:W-:Y:S01]  /*7360*/  IADD3 R109, PT, PT, R5, 0x2, RZ ;  /* 0x00000002056d7810 */ /* 0x000fe20007ffe0ff */
[----:B------:R3:W2:Y:S03]  /*7370*/  @!P4 LDG.E.CONSTANT R31, desc[UR12][R74.64] ;  /* 0x0000000c4a1fc981 */ /* 0x0006a6000c1e9900 */
[----:B0-----:R-:W-:Y:S01]  /*7380*/  ISETP.GE.AND P4, PT, R109, R6, PT ;  /* 0x000000066d00720c */ /* 0x001fe20003f86270 */
[C---:B------:R-:W-:Y:S01]  /*7390*/  IMAD.WIDE.U32 R112, R5.reuse, 0x4, R114 ;  /* 0x0000000405707825 */ /* 0x040fe200078e0072 */
[----:B------:R-:W-:-:S02]  /*73a0*/  IADD3 R107, PT, PT, R5, 0x1, RZ ;  /* 0x00000001056b7810 */ /* 0x000fc40007ffe0ff */
[----:B------:R-:W-:Y:S02]  /*73b0*/  CS2R R148, SRZ ;  /* 0x0000000000947805 */ /* 0x000fe4000001ff00 */
[----:B------:R-:W-:Y:S01]  /*73c0*/  ISETP.GE.OR P2, PT, R19, R16, P4 ;  /* 0x000000101300720c */ /* 0x000fe20002746670 */
[----:B------:R-:W2:Y:S01]  /*73d0*/  @!P3 LDG.E.CONSTANT R211, desc[UR12][R26.64] ;  /* 0x0000000c1ad3b981 */ /* 0x000ea2000c1e9900 */
[-C--:B------:R-:W-:Y:S01]  /*73e0*/  ISETP.GE.AND P0, PT, R107, R6.reuse, PT ;  /* 0x000000066b00720c */ /* 0x080fe20003f06270 */
[-C--:B------:R-:W-:Y:S01]  /*73f0*/  IMAD R107, R19, R6.reuse, RZ ;  /* 0x00000006136b7224 */ /* 0x080fe200078e02ff */
[----:B------:R-:W-:Y:S01]  /*7400*/  ISETP.GE.AND P1, PT, R5, R6, PT ;  /* 0x000000060500720c */ /* 0x000fe20003f26270 */
[----:B------:R0:W2:Y:S02]  /*7410*/  @!P6 LDG.E.CONSTANT R188, desc[UR12][R32.64] ;  /* 0x0000000c20bce981 */ /* 0x0000a4000c1e9900 */
[----:B-1----:R-:W-:Y:S01]  /*7420*/  IMAD.WIDE R90, R107, 0x4, R112 ;  /* 0x000000046b5a7825 */ /* 0x002fe200078e0270 */
[----:B------:R-:W-:-:S05]  /*7430*/  ISETP.GE.OR P3, PT, R19, R16, P1 ;  /* 0x000000101300720c */ /* 0x000fca0000f66670 */
[----:B------:R-:W2:Y:S01]  /*7440*/  @!P2 LDG.E.CONSTANT R149, desc[UR12][R90.64+0x8] ;  /* 0x0000080c5a95a981 */ /* 0x000ea2000c1e9900 */
[-C--:B------:R-:W-:Y:S02]  /*7450*/  ISETP.GE.OR P2, PT, R105, R16.reuse, P1 ;  /* 0x000000106900720c */ /* 0x080fe40000f46670 */
[----:B------:R-:W-:Y:S02]  /*7460*/  ISETP.GE.OR P6, PT, R19, R16, P0 ;  /* 0x000000101300720c */ /* 0x000fe400007c6670 */
[----:B------:R-:W-:-:S04]  /*7470*/  IADD3 R109, PT, PT, R5, 0x3, RZ ;  /* 0x00000003056d7810 */ /* 0x000fc80007ffe0ff */
[-C--:B------:R-:W-:Y:S02]  /*7480*/  ISETP.GE.AND P5, PT, R109, R6.reuse, PT ;  /* 0x000000066d00720c */ /* 0x080fe40003fa6270 */
[----:B------:R-:W-:Y:S02]  /*7490*/  IADD3 R109, PT, PT, R107, R6, RZ ;  /* 0x000000066b6d7210 */ /* 0x000fe40007ffe0ff */
[C---:B---3--:R-:W-:Y:S02]  /*74a0*/  @!P3 IADD3 R75, PT, PT, R5.reuse, R107, RZ ;  /* 0x0000006b054bb210 */ /* 0x048fe40007ffe0ff */
[----:B0-----:R-:W-:Y:S02]  /*74b0*/  @!P2 IADD3 R33, PT, PT, R5, R109, RZ ;  /* 0x0000006d0521a210 */ /* 0x001fe40007ffe0ff */
[----:B------:R-:W-:Y:S01]  /*74c0*/  CS2R R146, SRZ ;  /* 0x0000000000927805 */ /* 0x000fe2000001ff00 */
[----:B------:R-:W3:Y:S01]  /*74d0*/  @!P6 LDG.E.CONSTANT R150, desc[UR12][R90.64+0x4] ;  /* 0x0000040c5a96e981 */ /* 0x000ee2000c1e9900 */
[----:B------:R-:W-:Y:S01]  /*74e0*/  @!P3 IMAD.WIDE R74, R75, 0x4, R114 ;  /* 0x000000044b4ab825 */ /* 0x000fe200078e0272 */
[----:B------:R-:W-:-:S03]  /*74f0*/  ISETP.GE.OR P6, PT, R19, R16, P5 ;  /* 0x000000101300720c */ /* 0x000fc60002fc6670 */
[----:B------:R-:W-:Y:S01]  /*7500*/  @!P2 IMAD.WIDE R32, R33, 0x4, R114 ;  /* 0x000000042120a825 */ /* 0x000fe200078e0272 */
[----:B------:R-:W3:Y:S01]  /*7510*/  @!P3 LDG.E.CONSTANT R147, desc[UR12][R74.64] ;  /* 0x0000000c4a93b981 */ /* 0x000ee2000c1e9900 */
[----:B------:R-:W-:-:S03]  /*7520*/  ISETP.GE.OR P3, PT, R103, R16, P1 ;  /* 0x000000106700720c */ /* 0x000fc60000f66670 */
[----:B------:R-:W3:Y:S01]  /*7530*/  @!P2 LDG.E.CONSTANT R146, desc[UR12][R32.64] ;  /* 0x0000000c2092a981 */ /* 0x000ee2000c1e9900 */
[----:B------:R-:W-:Y:S01]  /*7540*/  ISETP.GE.OR P2, PT, R105, R16, P4 ;  /* 0x000000106900720c */ /* 0x000fe20002746670 */
[C---:B------:R-:W-:Y:S01]  /*7550*/  IMAD.WIDE R26, R109.reuse, 0x4, R112 ;  /* 0x000000046d1a7825 */ /* 0x040fe200078e0270 */
[----:B------:R-:W-:Y:S02]  /*7560*/  CS2R R144, SRZ ;  /* 0x0000000000907805 */ /* 0x000fe4000001ff00 */
[----:B------:R-:W-:Y:S01]  /*7570*/  IADD3 R109, PT, PT, R109, R6, RZ ;  /* 0x000000066d6d7210 */ /* 0x000fe20007ffe0ff */
[----:B------:R0:W3:Y:S01]  /*7580*/  @!P6 LDG.E.CONSTANT R148, desc[UR12][R90.64+0xc] ;  /* 0x00000c0c5a94e981 */ /* 0x0000e2000c1e9900 */
[----:B------:R-:W-:Y:S02]  /*7590*/  ISETP.GE.OR P6, PT, R105, R16, P0 ;  /* 0x000000106900720c */ /* 0x000fe400007c6670 */
[----:B------:R-:W-:-:S05]  /*75a0*/  CS2R R142, SRZ ;  /* 0x00000000008e7805 */ /* 0x000fca000001ff00 */
[----:B------:R-:W3:Y:S01]  /*75b0*/  @!P2 LDG.E.CONSTANT R144, desc[UR12][R26.64+0x8] ;  /* 0x0000080c1a90a981 */ /* 0x000ee2000c1e9900 */
[----:B0-----:R-:W-:Y:S02]  /*75c0*/  @!P3 IADD3 R91, PT, PT, R5, R109, RZ ;  /* 0x0000006d055bb210 */ /* 0x001fe40007ffe0ff */
[-C--:B------:R-:W-:Y:S02]  /*75d0*/  ISETP.GE.OR P2, PT, R103, R16.reuse, P0 ;  /* 0x000000106700720c */ /* 0x080fe40000746670 */
[----:B------:R-:W-:Y:S01]  /*75e0*/  CS2R R140, SRZ ;  /* 0x00000000008c7805 */ /* 0x000fe2000001ff00 */
[----:B------:R-:W3:Y:S01]  /*75f0*/  @!P6 LDG.E.CONSTANT R145, desc[UR12][R26.64+0x4] ;  /* 0x0000040c1a91e981 */ /* 0x000ee2000c1e9900 */
[----:B------:R-:W-:Y:S01]  /*7600*/  @!P3 IMAD.WIDE R74, R91, 0x4, R114 ;  /* 0x000000045b4ab825 */ /* 0x000fe200078e0272 */
[----:B------:R-:W-:-:S03]  /*7610*/  ISETP.GE.OR P6, PT, R105, R16, P5 ;  /* 0x000000106900720c */ /* 0x000fc60002fc6670 */
[----:B------:R-:W-:Y:S01]  /*7620*/  IMAD.WIDE R32, R109, 0x4, R112 ;  /* 0x000000046d207825 */ /* 0x000fe200078e0270 */
[----:B------:R-:W3:Y:S01]  /*7630*/  @!P3 LDG.E.CONSTANT R142, desc[UR12][R74.64] ;  /* 0x0000000c4a8eb981 */ /* 0x000ee2000c1e9900 */
[----:B------:R-:W-:-:S03]  /*7640*/  ISETP.GE.OR P3, PT, R101, R16, P1 ;  /* 0x000000106500720c */ /* 0x000fc60000f66670 */
[----:B------:R-:W3:Y:S01]  /*7650*/  @!P2 LDG.E.CONSTANT R141, desc[UR12][R32.64+0x4] ;  /* 0x0000040c208da981 */ /* 0x000ee2000c1e9900 */
[----:B------:R-:W-:Y:S02]  /*7660*/  ISETP.GE.OR P2, PT, R103, R16, P5 ;  /* 0x000000106700720c */ /* 0x000fe40002f46670 */
[----:B------:R-:W-:Y:S02]  /*7670*/  IADD3 R109, PT, PT, R109, R6, RZ ;  /* 0x000000066d6d7210 */ /* 0x000fe40007ffe0ff */
[----:B------:R0:W3:Y:S01]  /*7680*/  @!P6 LDG.E.CONSTANT R143, desc[UR12][R26.64+0xc] ;  /* 0x00000c0c1a8fe981 */ /* 0x0000e2000c1e9900 */
[----:B------:R-:W-:Y:S02]  /*7690*/  CS2R R138, SRZ ;  /* 0x00000000008a7805 */ /* 0x000fe4000001ff00 */
[----:B------:R-:W-:Y:S02]  /*76a0*/  ISETP.GE.OR P6, PT, R103, R16, P4 ;  /* 0x000000106700720c */ /* 0x000fe400027c6670 */
[----:B0-----:R-:W-:-:S04]  /*76b0*/  @!P3 IADD3 R27, PT, PT, R5, R109, RZ ;  /* 0x0000006d051bb210 */ /* 0x001fc80007ffe0ff */
[----:B------:R-:W3:Y:S01]  /*76c0*/  @!P2 LDG.E.CONSTANT R139, desc[UR12][R32.64+0xc] ;  /* 0x00000c0c208ba981 */ /* 0x000ee2000c1e9900 */
[----:B------:R-:W-:Y:S01]  /*76d0*/  ISETP.GE.OR P2, PT, R99, R16, P1 ;  /* 0x000000106300720c */ /* 0x000fe20000f46670 */
[----:B------:R-:W-:-:S05]  /*76e0*/  @!P3 IMAD.WIDE R74, R27, 0x4, R114 ;  /* 0x000000041b4ab825 */ /* 0x000fca00078e0272 */
[----:B------:R0:W3:Y:S04]  /*76f0*/  @!P6 LDG.E.CONSTANT R140, desc[UR12][R32.64+0x8] ;  /* 0x0000080c208ce981 */ /* 0x0000e8000c1e9900 */
[----:B------:R1:W3:Y:S01]  /*7700*/  @!P3 LDG.E.CONSTANT R138, desc[UR12][R74.64] ;  /* 0x0000000c4a8ab981 */ /* 0x0002e2000c1e9900 */
[-C--:B------:R-:W-:Y:S01]  /*7710*/  ISETP.GE.OR P3, PT, R101, R16.reuse, P4 ;  /* 0x000000106500720c */ /* 0x080fe20002766670 */
[----:B------:R-:W-:Y:S01]  /*7720*/  IMAD.WIDE R26, R109, 0x4, R112 ;  /* 0x000000046d1a7825 */ /* 0x000fe200078e0270 */
[----:B------:R-:W-:Y:S02]  /*7730*/  ISETP.GE.OR P6, PT, R101, R16, P0 ;  /* 0x000000106500720c */ /* 0x000fe400007c6670 */
[----:B------:R-:W-:Y:S02]  /*7740*/  IADD3 R109, PT, PT, R109, R6, RZ ;  /* 0x000000066d6d7210 */ /* 0x000fe40007ffe0ff */
[----:B------:R-:W-:-:S02]  /*7750*/  CS2R R136, SRZ ;  /* 0x0000000000887805 */ /* 0x000fc4000001ff00 */
[----:B------:R-:W-:Y:S02]  /*7760*/  @!P2 IADD3 R91, PT, PT, R5, R109, RZ ;  /* 0x0000006d055ba210 */ /* 0x000fe40007ffe0ff */
[----:B------:R-:W-:-:S03]  /*7770*/  CS2R R134, SRZ ;  /* 0x0000000000867805 */ /* 0x000fc6000001ff00 */
[----:B------:R-:W3:Y:S01]  /*7780*/  @!P3 LDG.E.CONSTANT R136, desc[UR12][R26.64+0x8] ;  /* 0x0000080c1a88b981 */ /* 0x000ee2000c1e9900 */
[----:B0-----:R-:W-:Y:S01]  /*7790*/  @!P2 IMAD.WIDE R32, R91, 0x4, R114 ;  /* 0x000000045b20a825 */ /* 0x001fe200078e0272 */
[-C--:B------:R-:W-:Y:S02]  /*77a0*/  ISETP.GE.OR P3, PT, R99, R16.reuse, P0 ;  /* 0x000000106300720c */ /* 0x080fe40000766670 */
[----:B------:R-:W3:Y:S01]  /*77b0*/  @!P6 LDG.E.CONSTANT R137, desc[UR12][R26.64+0x4] ;  /* 0x0000040c1a89e981 */ /* 0x000ee2000c1e9900 */
[-C--:B------:R-:W-:Y:S02]  /*77c0*/  ISETP.GE.OR P6, PT, R101, R16.reuse, P5 ;  /* 0x000000106500720c */ /* 0x080fe40002fc6670 */
[----:B------:R-:W-:Y:S01]  /*77d0*/  CS2R R132, SRZ ;  /* 0x0000000000847805 */ /* 0x000fe2000001ff00 */
[----:B------:R-:W3:Y:S01]  /*77e0*/  @!P2 LDG.E.CONSTANT R134, desc[UR12][R32.64] ;  /* 0x0000000c2086a981 */ /* 0x000ee2000c1e9900 */
[----:B------:R-:W-:Y:S01]  /*77f0*/  ISETP.GE.OR P2, PT, R97, R16, P1 ;  /* 0x000000106100720c */ /* 0x000fe20000f46670 */
[C---:B-1----:R-:W-:Y:S01]  /*7800*/  IMAD.WIDE R74, R109.reuse, 0x4, R112 ;  /* 0x000000046d4a7825 */ /* 0x042fe200078e0270 */
[----:B------:R-:W-:-:S04]  /*7810*/  IADD3 R109, PT, PT, R109, R6, RZ ;  /* 0x000000066d6d7210 */ /* 0x000fc80007ffe0ff */
[----:B------:R-:W3:Y:S01]  /*7820*/  @!P3 LDG.E.CONSTANT R133, desc[UR12][R74.64+0x4] ;  /* 0x0000040c4a85b981 */ /* 0x000ee2000c1e9900 */
[----:B------:R-:W-:-:S03]  /*7830*/  ISETP.GE.OR P3, PT, R99, R16, P5 ;  /* 0x000000106300720c */ /* 0x000fc60002f66670 */
[----:B------:R0:W3:Y:S01]  /*7840*/  @!P6 LDG.E.CONSTANT R135, desc[UR12][R26.64+0xc] ;  /* 0x00000c0c1a87e981 */ /* 0x0000e2000c1e9900 */
[----:B------:R-:W-:Y:S02]  /*7850*/  CS2R R130, SRZ ;  /* 0x0000000000827805 */ /* 0x000fe4000001ff00 */
[----:B------:R-:W-:Y:S02]  /*7860*/  ISETP.GE.OR P6, PT, R99, R16, P4 ;  /* 0x000000106300720c */ /* 0x000fe400027c6670 */
[----:B0-----:R-:W-:-:S05]  /*7870*/  @!P2 IADD3 R27, PT, PT, R5, R109, RZ ;  /* 0x0000006d051ba210 */ /* 0x001fca0007ffe0ff */
[----:B------:R-:W3:Y:S01]  /*7880*/  @!P3 LDG.E.CONSTANT R131, desc[UR12][R74.64+0xc] ;  /* 0x00000c0c4a83b981 */ /* 0x000ee2000c1e9900 */
[----:B------:R-:W-:Y:S01]  /*7890*/  @!P2 IMAD.WIDE R32, R27, 0x4, R114 ;  /* 0x000000041b20a825 */ /* 0x000fe200078e0272 */
[----:B------:R-:W-:-:S04]  /*78a0*/  ISETP.GE.OR P3, PT, R95, R16, P1 ;  /* 0x000000105f00720c */ /* 0x000fc80000f66670 */
[----:B------:R0:W3:Y:S04]  /*78b0*/  @!P6 LDG.E.CONSTANT R132, desc[UR12][R74.64+0x8] ;  /* 0x0000080c4a84e981 */ /* 0x0000e8000c1e9900 */
[----:B------:R1:W3:Y:S01]  /*78c0*/  @!P2 LDG.E.CONSTANT R130, desc[UR12][R32.64] ;  /* 0x0000000c2082a981 */ /* 0x0002e2000c1e9900 */
[-C--:B------:R-:W-:Y:S01]  /*78d0*/  ISETP.GE.OR P2, PT, R97, R16.reuse, P4 ;  /* 0x000000106100720c */ /* 0x080fe20002746670 */
[----:B------:R-:W-:Y:S01]  /*78e0*/  IMAD.WIDE R26, R109, 0x4, R112 ;  /* 0x000000046d1a7825 */ /* 0x000fe200078e0270 */
[----:B------:R-:W-:Y:S02]  /*78f0*/  ISETP.GE.OR P6, PT, R97, R16, P0 ;  /* 0x000000106100720c */ /* 0x000fe400007c6670 */
[----:B------:R-:W-:Y:S02]  /*7900*/  CS2R R128, SRZ ;  /* 0x0000000000807805 */ /* 0x000fe4000001ff00 */
[----:B------:R-:W-:-:S04]  /*7910*/  IADD3 R109, PT, PT, R109, R6, RZ ;  /* 0x000000066d6d7210 */ /* 0x000fc80007ffe0ff */
[----:B------:R-:W-:Y:S02]  /*7920*/  @!P3 IADD3 R91, PT, PT, R5, R109, RZ ;  /* 0x0000006d055bb210 */ /* 0x000fe40007ffe0ff */
[----:B------:R-:W-:Y:S01]  /*7930*/  CS2R R126, SRZ ;  /* 0x00000000007e7805 */ /* 0x000fe2000001ff00 */
[----:B------:R-:W3:Y:S01]  /*7940*/  @!P2 LDG.E.CONSTANT R128, desc[UR12][R26.64+0x8] ;  /* 0x0000080c1a80a981 */ /* 0x000ee2000c1e9900 */
[-C--:B------:R-:W-:Y:S01]  /*7950*/  ISETP.GE.OR P2, PT, R95, R16.reuse, P0 ;  /* 0x000000105f00720c */ /* 0x080fe20000746670 */
[----:B0-----:R-:W-:Y:S01]  /*7960*/  @!P3 IMAD.WIDE R74, R91, 0x4, R114 ;  /* 0x000000045b4ab825 */ /* 0x001fe200078e0272 */
[----:B------:R-:W-:Y:S01]  /*7970*/  CS2R R124, SRZ ;  /* 0x00000000007c7805 */ /* 0x000fe2000001ff00 */
[----:B------:R-:W3:Y:S01]  /*7980*/  @!P6 LDG.E.CONSTANT R129, desc[UR12][R26.64+0x4] ;  /* 0x0000040c1a81e981 */ /* 0x000ee2000c1e9900 */
[-C--:B------:R-:W-:Y:S01]  /*7990*/  ISETP.GE.OR P6, PT, R97, R16.reuse, P5 ;  /* 0x000000106100720c */ /* 0x080fe20002fc6670 */
[----:B-1----:R-:W-:Y:S02]  /*79a0*/  IMAD.WIDE R32, R109, 0x4, R112 ;  /* 0x000000046d207825 */ /* 0x002fe400078e0270 */
[----:B------:R-:W3:Y:S01]  /*79b0*/  @!P3 LDG.E.CONSTANT R126, desc[UR12][R74.64] ;  /* 0x0000000c4a7eb981 */ /* 0x000ee2000c1e9900 */
[----:B------:R-:W-:-:S05]  /*79c0*/  ISETP.GE.OR P3, PT, R93, R16, P1 ;  /* 0x000000105d00720c */ /* 0x000fca0000f66670 */
[----:B------:R-:W3:Y:S01]  /*79d0*/  @!P2 LDG.E.CONSTANT R125, desc[UR12][R32.64+0x4] ;  /* 0x0000040c207da981 */ /* 0x000ee2000c1e9900 */
[----:B------:R-:W-:Y:S02]  /*79e0*/  ISETP.GE.OR P2, PT, R95, R16, P5 ;  /* 0x000000105f00720c */ /* 0x000fe40002f46670 */
[----:B------:R-:W-:Y:S01]  /*79f0*/  IADD3 R109, PT, PT, R109, R6, RZ ;  /* 0x000000066d6d7210 */ /* 0x000fe20007ffe0ff */
[----:B------:R0:W3:Y:S01]  /*7a00*/  @!P6 LDG.E.CONSTANT R127, desc[UR12][R26.64+0xc] ;  /* 0x00000c0c1a7fe981 */ /* 0x0000e2000c1e9900 */
[----:B------:R-:W-:Y:S02]  /*7a10*/  CS2R R122, SRZ ;  /* 0x00000000007a7805 */ /* 0x000fe4000001ff00 */
[----:B------:R-:W-:Y:S02]  /*7a20*/  ISETP.GE.OR P6, PT, R95, R16, P4 ;  /* 0x000000105f00720c */ /* 0x000fe400027c6670 */
[----:B0-----:R-:W-:-:S05]  /*7a30*/  @!P3 IADD3 R27, PT, PT, R5, R109, RZ ;  /* 0x0000006d051bb210 */ /* 0x001fca0007ffe0ff */
[----:B------:R-:W3:Y:S01]  /*7a40*/  @!P2 LDG.E.CONSTANT R123, desc[UR12][R32.64+0xc] ;  /* 0x00000c0c207ba981 */ /* 0x000ee2000c1e9900 */
[----:B------:R-:W-:Y:S01]  /*7a50*/  ISETP.GE.OR P2, PT, R93, R16, P4 ;  /* 0x000000105d00720c */ /* 0x000fe20002746670 */
[----:B------:R-:W-:-:S04]  /*7a60*/  @!P3 IMAD.WIDE R74, R27, 0x4, R114 ;  /* 0x000000041b4ab825 */ /* 0x000fc800078e0272 */
[----:B------:R0:W3:Y:S04]  /*7a70*/  @!P6 LDG.E.CONSTANT R124, desc[UR12][R32.64+0x8] ;  /* 0x0000080c207ce981 */ /* 0x0000e8000c1e9900 */
[----:B------:R1:W3:Y:S01]  /*7a80*/  @!P3 LDG.E.CONSTANT R122, desc[UR12][R74.64] ;  /* 0x0000000c4a7ab981 */ /* 0x0002e2000c1e9900 */
[CC--:B------:R-:W-:Y:S02]  /*7a90*/  ISETP.GE.OR P3, PT, R93.reuse, R16.reuse, P5 ;  /* 0x000000105d00720c */ /* 0x0c0fe40002f66670 */
[----:B------:R-:W-:Y:S02]  /*7aa0*/  CS2R R120, SRZ ;  /* 0x0000000000787805 */ /* 0x000fe4000001ff00 */
[----:B------:R-:W-:Y:S01]  /*7ab0*/  ISETP.GE.OR P6, PT, R93, R16, P0 ;  /* 0x000000105d00720c */ /* 0x000fe200007c6670 */
[----:B------:R-:W-:Y:S01]  /*7ac0*/  IMAD.WIDE R26, R109, 0x4, R112 ;  /* 0x000000046d1a7825 */ /* 0x000fe200078e0270 */
[----:B------:R-:W-:-:S04]  /*7ad0*/  CS2R R110, SRZ ;  /* 0x00000000006e7805 */ /* 0x000fc8000001ff00 */
[----:B------:R-:W3:Y:S01]  /*7ae0*/  @!P2 LDG.E.CONSTANT R120, desc[UR12][R26.64+0x8] ;  /* 0x0000080c1a78a981 */ /* 0x000ee2000c1e9900 */
[----:B------:R-:W-:-:S03]  /*7af0*/  ISETP.GE.OR P2, PT, R89, R16, P1 ;  /* 0x000000105900720c */ /* 0x000fc60000f46670 */
[----:B------:R-:W3:Y:S01]  /*7b00*/  @!P3 LDG.E.CONSTANT R111, desc[UR12][R26.64+0xc] ;  /* 0x00000c0c1a6fb981 */ /* 0x000ee2000c1e9900 */
[----:B------:R-:W-:Y:S02]  /*7b10*/  ISETP.GE.OR P3, PT, R89, R16, P4 ;  /* 0x000000105900720c */ /* 0x000fe40002766670 */
[----:B------:R-:W-:Y:S01]  /*7b20*/  IADD3 R91, PT, PT, R109, R6, RZ ;  /* 0x000000066d5b7210 */ /* 0x000fe20007ffe0ff */
[----:B------:R5:W3:Y:S01]  /*7b30*/  @!P6 LDG.E.CONSTANT R121, desc[UR12][R26.64+0x4] ;  /* 0x0000040c1a79e981 */ /* 0x000ae2000c1e9900 */
[----:B------:R-:W-:Y:S02]  /*7b40*/  ISETP.GE.OR P6, PT, R89, R16, P0 ;  /* 0x000000105900720c */ /* 0x000fe400007c6670 */
[----:B------:R-:W-:Y:S01]  /*7b50*/  CS2R R108, SRZ ;  /* 0x00000000006c7805 */ /* 0x000fe2000001ff00 */
[----:B0-----:R-:W-:Y:S02]  /*7b60*/  IMAD.WIDE R32, R91, 0x4, R112 ;  /* 0x000000045b207825 */ /* 0x001fe400078e0270 */
[----:B-1----:R-:W-:-:S04]  /*7b70*/  @!P2 IADD3 R75, PT, PT, R5, R91, RZ ;  /* 0x0000005b054ba210 */ /* 0x002fc80007ffe0ff */
[----:B------:R-:W3:Y:S01]  /*7b80*/  @!P3 LDG.E.CONSTANT R108, desc[UR12][R32.64+0x8] ;  /* 0x0000080c206cb981 */ /* 0x000ee2000c1e9900 */
[----:B------:R-:W-:Y:S01]  /*7b90*/  @!P2 IMAD.WIDE R74, R75, 0x4, R114 ;  /* 0x000000044b4aa825 */ /* 0x000fe200078e0272 */
[----:B------:R-:W-:Y:S02]  /*7ba0*/  ISETP.GE.OR P3, PT, R87, R16, P0 ;  /* 0x000000105700720c */ /* 0x000fe40000766670 */
[----:B------:R-:W3:Y:S01]  /*7bb0*/  @!P6 LDG.E.CONSTANT R109, desc[UR12][R32.64+0x4] ;  /* 0x0000040c206de981 */ /* 0x000ee2000c1e9900 */
[----:B------:R-:W-:Y:S02]  /*7bc0*/  IADD3 R91, PT, PT, R91, R6, RZ ;  /* 0x000000065b5b7210 */ /* 0x000fe40007ffe0ff */
[-C--:B------:R-:W-:Y:S01]  /*7bd0*/  ISETP.GE.OR P6, PT, R89, R16.reuse, P5 ;  /* 0x000000105900720c */ /* 0x080fe20002fc6670 */
[----:B------:R0:W3:Y:S01]  /*7be0*/  @!P2 LDG.E.CONSTANT R110, desc[UR12][R74.64] ;  /* 0x0000000c4a6ea981 */ /* 0x0000e2000c1e9900 */
[----:B------:R-:W-:Y:S02]  /*7bf0*/  ISETP.GE.OR P2, PT, R87, R16, P1 ;  /* 0x000000105700720c */ /* 0x000fe40000f46670 */
[----:B------:R-:W-:Y:S01]  /*7c00*/  CS2R R104, SRZ ;  /* 0x0000000000687805 */ /* 0x000fe2000001ff00 */
[----:B-----5:R-:W-:Y:S01]  /*7c10*/  IMAD.WIDE R26, R91, 0x4, R112 ;  /* 0x000000045b1a7825 */ /* 0x020fe200078e0270 */
[----:B------:R-:W-:-:S04]  /*7c20*/  CS2R R106, SRZ ;  /* 0x00000000006a7805 */ /* 0x000fc8000001ff00 */
[----:B------:R-:W5:Y:S01]  /*7c30*/  @!P3 LDG.E.CONSTANT R105, desc[UR12][R26.64+0x4] ;  /* 0x0000040c1a69b981 */ /* 0x000f62000c1e9900 */
[----:B------:R-:W-:-:S03]  /*7c40*/  ISETP.GE.OR P3, PT, R87, R16, P5 ;  /* 0x000000105700720c */ /* 0x000fc60002f66670 */
[----:B------:R1:W5:Y:S01]  /*7c50*/  @!P6 LDG.E.CONSTANT R107, desc[UR12][R32.64+0xc] ;  /* 0x00000c0c206be981 */ /* 0x000362000c1e9900 */
[----:B------:R-:W-:Y:S02]  /*7c60*/  ISETP.GE.OR P6, PT, R87, R16, P4 ;  /* 0x000000105700720c */ /* 0x000fe400027c6670 */
[----:B------:R-:W-:Y:S02]  /*7c70*/  @!P2 IADD3 R87, PT, PT, R5, R91, RZ ;  /* 0x0000005b0557a210 */ /* 0x000fe40007ffe0ff */
[----:B------:R-:W-:-:S03]  /*7c80*/  CS2R R102, SRZ ;  /* 0x0000000000667805 */ /* 0x000fc6000001ff00 */
[----:B0-----:R-:W-:-:S03]  /*7c90*/  @!P2 IMAD.WIDE R74, R87, 0x4, R114 ;  /* 0x00000004574aa825 */ /* 0x001fc600078e0272 */
[----:B------:R-:W5:Y:S01]  /*7ca0*/  @!P3 LDG.E.CONSTANT R103, desc[UR12][R26.64+0xc] ;  /* 0x00000c0c1a67b981 */ /* 0x000f62000c1e9900 */
[----:B------:R-:W-:-:S03]  /*7cb0*/  ISETP.GE.OR P3, PT, R85, R16, P4 ;  /* 0x000000105500720c */ /* 0x000fc60002766670 */
[----:B------:R-:W5:Y:S01]  /*7cc0*/  @!P2 LDG.E.CONSTANT R106, desc[UR12][R74.64] ;  /* 0x0000000c4a6aa981 */ /* 0x000f62000c1e9900 */
[----:B------:R-:W-:Y:S02]  /*7cd0*/  ISETP.GE.OR P2, PT, R85, R16, P1 ;  /* 0x000000105500720c */ /* 0x000fe40000f46670 */
[----:B------:R-:W-:Y:S02]  /*7ce0*/  IADD3 R91, PT, PT, R91, R6, RZ ;  /* 0x000000065b5b7210 */ /* 0x000fe40007ffe0ff */
[----:B------:R-:W-:Y:S01]  /*7cf0*/  CS2R R100, SRZ ;  /* 0x0000000000647805 */ /* 0x000fe2000001ff00 */
[----:B------:R0:W5:Y:S01]  /*7d00*/  @!P6 LDG.E.CONSTANT R104, desc[UR12][R26.64+0x8] ;  /* 0x0000080c1a68e981 */ /* 0x000162000c1e9900 */
[----:B------:R-:W-:Y:S01]  /*7d10*/  ISETP.GE.OR P6, PT, R85, R16, P0 ;  /* 0x000000105500720c */ /* 0x000fe200007c6670 */
[----:B-1----:R-:W-:-:S05]  /*7d20*/  IMAD.WIDE R32, R91, 0x4, R112 ;  /* 0x000000045b207825 */ /* 0x002fca00078e0270 */
[----:B------:R-:W5:Y:S01]  /*7d30*/  @!P3 LDG.E.CONSTANT R100, desc[UR12][R32.64+0x8] ;  /* 0x0000080c2064b981 */ /* 0x000f62000c1e9900 */
[----:B------:R-:W-:Y:S02]  /*7d40*/  ISETP.GE.OR P3, PT, R83, R16, P0 ;  /* 0x000000105300720c */ /* 0x000fe40000766670 */
[----:B0-----:R-:W-:Y:S02]  /*7d50*/  @!P2 IADD3 R27, PT, PT, R5, R91, RZ ;  /* 0x0000005b051ba210 */ /* 0x001fe40007ffe0ff */
[----:B------:R-:W-:Y:S02]  /*7d60*/  IADD3 R91, PT, PT, R91, R6, RZ ;  /* 0x000000065b5b7210 */ /* 0x000fe40007ffe0ff */
[----:B------:R-:W-:Y:S01]  /*7d70*/  CS2R R96, SRZ ;  /* 0x0000000000607805 */ /* 0x000fe2000001ff00 */
[----:B------:R-:W5:Y:S01]  /*7d80*/  @!P6 LDG.E.CONSTANT R101, desc[UR12][R32.64+0x4] ;  /* 0x0000040c2065e981 */ /* 0x000f62000c1e9900 */
[----:B------:R-:W-:Y:S01]  /*7d90*/  @!P2 IMAD.WIDE R26, R27, 0x4, R114 ;  /* 0x000000041b1aa825 */ /* 0x000fe200078e0272 */
[----:B------:R-:W-:-:S03]  /*7da0*/  ISETP.GE.OR P6, PT, R85, R16, P5 ;  /* 0x000000105500720c */ /* 0x000fc60002fc6670 */
[----:B------:R-:W-:Y:S01]  /*7db0*/  IMAD.WIDE R74, R91, 0x4, R112 ;  /* 0x000000045b4a7825 */ /* 0x000fe200078e0270 */
[----:B------:R0:W5:Y:S01]  /*7dc0*/  @!P2 LDG.E.CONSTANT R102, desc[UR12][R26.64] ;  /* 0x0000000c1a66a981 */ /* 0x000162000c1e9900 */
[----:B------:R-:W-:-:S03]  /*7dd0*/  ISETP.GE.OR P2, PT, R83, R16, P1 ;  /* 0x000000105300720c */ /* 0x000fc60000f46670 */
[----:B------:R-:W5:Y:S01]  /*7de0*/  @!P3 LDG.E.CONSTANT R97, desc[UR12][R74.64+0x4] ;  /* 0x0000040c4a61b981 */ /* 0x000f62000c1e9900 */
[----:B------:R-:W-:Y:S02]  /*7df0*/  ISETP.GE.OR P3, PT, R83, R16, P5 ;  /* 0x000000105300720c */ /* 0x000fe40002f66670 */
[----:B------:R-:W-:Y:S02]  /*7e00*/  CS2R R98, SRZ ;  /* 0x0000000000627805 */ /* 0x000fe4000001ff00 */
[----:B------:R-:W-:-:S04]  /*7e10*/  CS2R R94, SRZ ;  /* 0x00000000005e7805 */ /* 0x000fc8000001ff00 */
[----:B------:R1:W5:Y:S01]  /*7e20*/  @!P6 LDG.E.CONSTANT R99, desc[UR12][R32.64+0xc] ;  /* 0x00000c0c2063e981 */ /* 0x000362000c1e9900 */
[-C--:B------:R-:W-:Y:S02]  /*7e30*/  ISETP.GE.OR P6, PT, R83, R16.reuse, P4 ;  /* 0x000000105300720c */ /* 0x080fe400027c6670 */
[----:B------:R-:W-:Y:S02]  /*7e40*/  @!P2 IADD3 R83, PT, PT, R5, R91, RZ ;  /* 0x0000005b0553a210 */ /* 0x000fe40007ffe0ff */
[----:B------:R-:W5:Y:S01]  /*7e50*/  @!P3 LDG.E.CONSTANT R95, desc[UR12][R74.64+0xc] ;  /* 0x00000c0c4a5fb981 */ /* 0x000f62000c1e9900 */
[----:B------:R-:W-:Y:S02]  /*7e60*/  ISETP.GE.OR P3, PT, R81, R16, P0 ;  /* 0x000000105100720c */ /* 0x000fe40000766670 */
[----:B0-----:R-:W-:Y:S01]  /*7e70*/  @!P2 IMAD.WIDE R26, R83, 0x4, R114 ;  /* 0x00000004531aa825 */ /* 0x001fe200078e0272 */
[----:B------:R-:W-:Y:S02]  /*7e80*/  IADD3 R83, PT, PT, R91, R6, RZ ;  /* 0x000000065b537210 */ /* 0x000fe40007ffe0ff */
[----:B------:R-:W-:-:S02]  /*7e90*/  CS2R R92, SRZ ;  /* 0x00000000005c7805 */ /* 0x000fc4000001ff00 */
[----:B------:R0:W5:Y:S01]  /*7ea0*/  @!P2 LDG.E.CONSTANT R98, desc[UR12][R26.64] ;  /* 0x0000000c1a62a981 */ /* 0x000162000c1e9900 */
[----:B-1----:R-:W-:-:S03]  /*7eb0*/  IMAD.WIDE R32, R83, 0x4, R112 ;  /* 0x0000000453207825 */ /* 0x002fc600078e0270 */
[----:B------:R1:W5:Y:S01]  /*7ec0*/  @!P6 LDG.E.CONSTANT R96, desc[UR12][R74.64+0x8] ;  /* 0x0000080c4a60e981 */ /* 0x000362000c1e9900 */
[----:B------:R-:W-:-:S03]  /*7ed0*/  ISETP.GE.OR P6, PT, R81, R16, P4 ;  /* 0x000000105100720c */ /* 0x000fc600027c6670 */
[----:B------:R-:W5:Y:S01]  /*7ee0*/  @!P3 LDG.E.CONSTANT R93, desc[UR12][R32.64+0x4] ;  /* 0x0000040c205db981 */ /* 0x000f62000c1e9900 */
[----:B------:R-:W-:Y:S02]  /*7ef0*/  ISETP.GE.OR P3, PT, R81, R16, P1 ;  /* 0x000000105100720c */ /* 0x000fe40000f66670 */
[----:B------:R-:W-:-:S07]  /*7f00*/  CS2R R88, SRZ ;  /* 0x0000000000587805 */ /* 0x000fce000001ff00 */
[----:B------:R-:W5:Y:S01]  /*7f10*/  @!P6 LDG.E.CONSTANT R92, desc[UR12][R32.64+0x8] ;  /* 0x0000080c205ce981 */ /* 0x000f62000c1e9900 */
[----:B------:R-:W-:-:S03]  /*7f20*/  ISETP.GE.OR P6, PT, R79, R16, P0 ;  /* 0x000000104f00720c */ /* 0x000fc600007c6670 */
[----:B0-----:R-:W-:Y:S02]  /*7f30*/  @!P3 IADD3 R27, PT, PT, R5, R83, RZ ;  /* 0x00000053051bb210 */ /* 0x001fe40007ffe0ff */
[----:B------:R-:W-:-:S05]  /*7f40*/  IADD3 R83, PT, PT, R83, R6, RZ ;  /* 0x0000000653537210 */ /* 0x000fca0007ffe0ff */
[----:B-1----:R-:W-:-:S05]  /*7f50*/  IMAD.WIDE R74, R83, 0x4, R112 ;  /* 0x00000004534a7825 */ /* 0x002fca00078e0270 */
[----:B------:R-:W5:Y:S01]  /*7f60*/  @!P6 LDG.E.CONSTANT R89, desc[UR12][R74.64+0x4] ;  /* 0x0000040c4a59e981 */ /* 0x000f62000c1e9900 */
[-C--:B------:R-:W-:Y:S01]  /*7f70*/  ISETP.GE.OR P6, PT, R79, R16.reuse, P1 ;  /* 0x000000104f00720c */ /* 0x080fe20000fc6670 */
[----:B------:R-:W-:Y:S01]  /*7f80*/  @!P3 IMAD.WIDE R26, R27, 0x4, R114 ;  /* 0x000000041b1ab825 */ /* 0x000fe200078e0272 */
[----:B------:R-:W-:-:S04]  /*7f90*/  ISETP.GE.OR P2, PT, R81, R16, P5 ;  /* 0x000000105100720c */ /* 0x000fc80002f46670 */
[----:B------:R0:W5:Y:S01]  /*7fa0*/  @!P3 LDG.E.CONSTANT R94, desc[UR12][R26.64] ;  /* 0x0000000c1a5eb981 */ /* 0x000162000c1e9900 */
[----:B------:R-:W-:-:S06]  /*7fb0*/  CS2R R90, SRZ ;  /* 0x00000000005a7805 */ /* 0x000fcc000001ff00 */
[----:B0-----:R-:W-:Y:S02]  /*7fc0*/  @!P6 IADD3 R27, PT, PT, R5, R83, RZ ;  /* 0x00000053051be210 */ /* 0x001fe40007ffe0ff */
[----:B------:R0:W5:Y:S03]  /*7fd0*/  @!P2 LDG.E.CONSTANT R91, desc[UR12][R32.64+0xc] ;  /* 0x00000c0c205ba981 */ /* 0x000166000c1e9900 */
[----:B------:R-:W-:Y:S01]  /*7fe0*/  @!P6 IMAD.WIDE R26, R27, 0x4, R114 ;  /* 0x000000041b1ae825 */ /* 0x000fe200078e0272 */
[----:B------:R-:W-:-:S04]  /*7ff0*/  ISETP.GE.OR P2, PT, R79, R16, P4 ;  /* 0x000000104f00720c */ /* 0x000fc80002746670 */
[----:B------:R1:W5:Y:S01]  /*8000*/  @!P6 LDG.E.CONSTANT R90, desc[UR12][R26.64] ;  /* 0x0000000c1a5ae981 */ /* 0x000362000c1e9900 */
[-C--:B------:R-:W-:Y:S02]  /*8010*/  ISETP.GE.OR P6, PT, R77, R16.reuse, P0 ;  /* 0x000000104d00720c */ /* 0x080fe400007c6670 */
[----:B------:R-:W-:Y:S02]  /*8020*/  ISETP.GE.OR P3, PT, R79, R16, P5 ;  /* 0x000000104f00720c */ /* 0x000fe40002f66670 */
[----:B------:R-:W-:Y:S02]  /*8030*/  IADD3 R79, PT, PT, R83, R6, RZ ;  /* 0x00000006534f7210 */ /* 0x000fe40007ffe0ff */
[----:B------:R-:W-:Y:S02]  /*8040*/  CS2R R84, SRZ ;  /* 0x0000000000547805 */ /* 0x000fe4000001ff00 */
[----:B------:R-:W-:Y:S01]  /*8050*/  CS2R R86, SRZ ;  /* 0x0000000000567805 */ /* 0x000fe2000001ff00 */
[----:B------:R-:W5:Y:S01]  /*8060*/  @!P2 LDG.E.CONSTANT R88, desc[UR12][R74.64+0x8] ;  /* 0x0000080c4a58a981 */ /* 0x000f62000c1e9900 */
[----:B0-----:R-:W-:-:S05]  /*8070*/  IMAD.WIDE R32, R79, 0x4, R112 ;  /* 0x000000044f207825 */ /* 0x001fca00078e0270 */
[----:B------:R-:W5:Y:S01]  /*8080*/  @!P6 LDG.E.CONSTANT R85, desc[UR12][R32.64+0x4] ;  /* 0x0000040c2055e981 */ /* 0x000f62000c1e9900 */
[----:B------:R-:W-:-:S03]  /*8090*/  ISETP.GE.OR P6, PT, R77, R16, P1 ;  /* 0x000000104d00720c */ /* 0x000fc60000fc6670 */
[----:B------:R0:W5:Y:S10]  /*80a0*/  @!P3 LDG.E.CONSTANT R87, desc[UR12][R74.64+0xc] ;  /* 0x00000c0c4a57b981 */ /* 0x000174000c1e9900 */
[----:B-1----:R-:W-:-:S05]  /*80b0*/  @!P6 IADD3 R27, PT, PT, R5, R79, RZ ;  /* 0x0000004f051be210 */ /* 0x002fca0007ffe0ff */
[----:B------:R-:W-:Y:S01]  /*80c0*/  @!P6 IMAD.WIDE R26, R27, 0x4, R114 ;  /* 0x000000041b1ae825 */ /* 0x000fe200078e0272 */
[----:B------:R-:W-:-:S04]  /*80d0*/  ISETP.GE.OR P2, PT, R77, R16, P4 ;  /* 0x000000104d00720c */ /* 0x000fc80002746670 */
[----:B------:R1:W5:Y:S01]  /*80e0*/  @!P6 LDG.E.CONSTANT R86, desc[UR12][R26.64] ;  /* 0x0000000c1a56e981 */ /* 0x000362000c1e9900 */
[-C--:B------:R-:W-:Y:S02]  /*80f0*/  ISETP.GE.OR P6, PT, R73, R16.reuse, P0 ;  /* 0x000000104900720c */ /* 0x080fe400007c6670 */
[----:B------:R-:W-:Y:S02]  /*8100*/  ISETP.GE.OR P3, PT, R77, R16, P5 ;  /* 0x000000104d00720c */ /* 0x000fe40002f66670 */
[----:B------:R-:W-:Y:S02]  /*8110*/  IADD3 R77, PT, PT, R79, R6, RZ ;  /* 0x000000064f4d7210 */ /* 0x000fe40007ffe0ff */
[----:B------:R-:W-:Y:S02]  /*8120*/  MOV R81, RZ ;  /* 0x000000ff00517202 */ /* 0x000fe40000000f00 */
[----:B------:R-:W5:Y:S01]  /*8130*/  @!P2 LDG.E.CONSTANT R84, desc[UR12][R32.64+0x8] ;  /* 0x0000080c2054a981 */ /* 0x000f62000c1e9900 */
[----:B0-----:R-:W-:-:S05]  /*8140*/  IMAD.WIDE R74, R77, 0x4, R112 ;  /* 0x000000044d4a7825 */ /* 0x001fca00078e0270 */
[----:B------:R-:W5:Y:S01]  /*8150*/  @!P6 LDG.E.CONSTANT R81, desc[UR12][R74.64+0x4] ;  /* 0x0000040c4a51e981 */ /* 0x000f62000c1e9900 */
[CC--:B------:R-:W-:Y:S02]  /*8160*/  ISETP.GE.OR P6, PT, R73.reuse, R16.reuse, P1 ;  /* 0x000000104900720c */ /* 0x0c0fe40000fc6670 */
[----:B------:R-:W-:Y:S02]  /*8170*/  ISETP.GE.OR P2, PT, R73, R16, P4 ;  /* 0x000000104900720c */ /* 0x000fe40002746670 */
[----:B------:R-:W-:Y:S02]  /*8180*/  CS2R R78, SRZ ;  /* 0x00000000004e7805 */ /* 0x000fe4000001ff00 */
[----:B------:R-:W-:Y:S01]  /*8190*/  CS2R R82, SRZ ;  /* 0x0000000000527805 */ /* 0x000fe2000001ff00 */
[----:B------:R-:W0:Y:S05]  /*81a0*/  S2UR UR10, SR_CgaCtaId ;  /* 0x00000000000a79c3 */ /* 0x000e2a0000008800 */
[----:B------:R-:W5:Y:S01]  /*81b0*/  @!P3 LDG.E.CONSTANT R83, desc[UR12][R32.64+0xc] ;  /* 0x00000c0c2053b981 */ /* 0x000f62000c1e9900 */
[----:B-1----:R-:W-:-:S03]  /*81c0*/  @!P6 IADD3 R27, PT, PT, R5, R77, RZ ;  /* 0x0000004d051be210 */ /* 0x002fc60007ffe0ff */
[----:B------:R-:W5:Y:S02]  /*81d0*/  @!P2 LDG.E.CONSTANT R79, desc[UR12][R74.64+0x8] ;  /* 0x0000080c4a4fa981 */ /* 0x000f64000c1e9900 */
[----:B------:R-:W-:Y:S01]  /*81e0*/  @!P6 IMAD.WIDE R26, R27, 0x4, R114 ;  /* 0x000000041b1ae825 */ /* 0x000fe200078e0272 */
[----:B------:R-:W-:-:S04]  /*81f0*/  ISETP.GE.OR P2, PT, R29, R16, P1 ;  /* 0x000000101d00720c */ /* 0x000fc80000f46670 */
[----:B------:R1:W5:Y:S01]  /*8200*/  @!P6 LDG.E.CONSTANT R82, desc[UR12][R26.64] ;  /* 0x0000000c1a52e981 */ /* 0x000362000c1e9900 */
[-C--:B------:R-:W-:Y:S02]  /*8210*/  ISETP.GE.OR P6, PT, R29, R16.reuse, P0 ;  /* 0x000000101d00720c */ /* 0x080fe400007c6670 */
[----:B------:R-:W-:Y:S02]  /*8220*/  ISETP.GE.OR P3, PT, R73, R16, P5 ;  /* 0x000000104900720c */ /* 0x000fe40002f66670 */
[----:B------:R-:W-:Y:S02]  /*8230*/  IADD3 R73, PT, PT, R77, R6, RZ ;  /* 0x000000064d497210 */ /* 0x000fe40007ffe0ff */
[----:B------:R-:W-:-:S03]  /*8240*/  CS2R R76, SRZ ;  /* 0x00000000004c7805 */ /* 0x000fc6000001ff00 */
[----:B-1----:R-:W-:Y:S01]  /*8250*/  IMAD.WIDE R26, R73, 0x4, R112 ;  /* 0x00000004491a7825 */ /* 0x002fe200078e0270 */
[----:B------:R-:W-:-:S04]  /*8260*/  @!P2 IADD3 R33, PT, PT, R5, R73, RZ ;  /* 0x000000490521a210 */ /* 0x000fc80007ffe0ff */
[----:B------:R-:W5:Y:S01]  /*8270*/  @!P6 LDG.E.CONSTANT R76, desc[UR12][R26.64+0x4] ;  /* 0x0000040c1a4ce981 */ /* 0x000f62000c1e9900 */
[-C--:B------:R-:W-:Y:S01]  /*8280*/  ISETP.GE.OR P6, PT, R71, R16.reuse, P1 ;  /* 0x000000104700720c */ /* 0x080fe20000fc6670 */
[----:B------:R-:W-:Y:S02]  /*8290*/  @!P2 IMAD.WIDE R32, R33, 0x4, R114 ;  /* 0x000000042120a825 */ /* 0x000fe400078e0272 */
[----:B------:R-:W5:Y:S01]  /*82a0*/  @!P3 LDG.E.CONSTANT R78, desc[UR12][R74.64+0xc] ;  /* 0x00000c0c4a4eb981 */ /* 0x000f62000c1e9900 */
[----:B------:R-:W-:-:S03]  /*82b0*/  ISETP.GE.OR P3, PT, R29, R16, P4 ;  /* 0x000000101d00720c */ /* 0x000fc60002766670 */
[----:B------:R1:W5:Y:S01]  /*82c0*/  @!P2 LDG.E.CONSTANT R77, desc[UR12][R32.64] ;  /* 0x0000000c204da981 */ /* 0x000362000c1e9900 */
[----:B------:R-:W-:Y:S02]  /*82d0*/  ISETP.GE.OR P2, PT, R29, R16, P5 ;  /* 0x000000101d00720c */ /* 0x000fe40002f46670 */
[----:B------:R-:W-:Y:S01]  /*82e0*/  IADD3 R29, PT, PT, R73, R6, RZ ;  /* 0x00000006491d7210 */ /* 0x000fe20007ffe0ff */
[----:B------:R-:W-:Y:S01]  /*82f0*/  UMOV UR9, 0x400 ;  /* 0x0000040000097882 */ /* 0x000fe20000000000 */
[----:B------:R-:W-:Y:S01]  /*8300*/  HFMA2 R73, -RZ, RZ, 0, 0 ;  /* 0x00000000ff497431 */ /* 0x000fe200000001ff */
[----:B------:R-:W-:Y:S02]  /*8310*/  ULOP3.LUT UR4, UR5, 0x1, URZ, 0x3c, !UPT ;  /* 0x0000000105047892 */ /* 0x000fe4000f8e3cff */
[----:B0-----:R-:W-:Y:S01]  /*8320*/  ULEA UR6, UR10, UR9, 0x18 ;  /* 0x000000090a067291 */ /* 0x001fe2000f8ec0ff */
[----:B-1----:R-:W-:-:S03]  /*8330*/  @!P6 IADD3 R33, PT, PT, R5, R29, RZ ;  /* 0x0000001d0521e210 */ /* 0x002fc60007ffe0ff */
[----:B------:R-:W-:Y:S02]  /*8340*/  ULEA UR11, UR4, UR6, 0xc ;  /* 0x00000006040b7291 */ /* 0x000fe4000f8e60ff */
[----:B------:R-:W-:Y:S01]  /*8350*/  @!P6 IMAD.WIDE R32, R33, 0x4, R114 ;  /* 0x000000042120e825 */ /* 0x000fe200078e0272 */
[----:B------:R-:W-:-:S03]  /*8360*/  CS2R R74, SRZ ;  /* 0x00000000004a7805 */ /* 0x000fc6000001ff00 */
[----:B------:R-:W-:Y:S01]  /*8370*/  LEA R80, R0, UR11, 0x9 ;  /* 0x0000000b00507c11 */ /* 0x000fe2000f8e48ff */
[----:B------:R-:W5:Y:S01]  /*8380*/  @!P6 LDG.E.CONSTANT R73, desc[UR12][R32.64] ;  /* 0x0000000c2049e981 */ /* 0x000f62000c1e9900 */
[----:B------:R-:W-:-:S03]  /*8390*/  ISETP.GE.OR P6, PT, R71, R16, P0 ;  /* 0x000000104700720c */ /* 0x000fc600007c6670 */
[----:B------:R0:W-:Y:S04]  /*83a0*/  STS [R80+0x4], R72 ;  /* 0x0000044850007388 */ /* 0x0001e80000000800 */
[----:B------:R-:W5:Y:S04]  /*83b0*/  @!P3 LDG.E.CONSTANT R75, desc[UR12][R26.64+0x8] ;  /* 0x0000080c1a4bb981 */ /* 0x000f68000c1e9900 */
[----:B------:R1:W5:Y:S01]  /*83c0*/  @!P2 LDG.E.CONSTANT R74, desc[UR12][R26.64+0xc] ;  /* 0x00000c0c1a4aa981 */ /* 0x000362000c1e9900 */
[----:B0-----:R-:W-:Y:S01]  /*83d0*/  MOV R72, RZ ;  /* 0x000000ff00487202 */ /* 0x001fe20000000f00 */
[----:B-1----:R-:W-:-:S05]  /*83e0*/  IMAD.WIDE R26, R29, 0x4, R112 ;  /* 0x000000041d1a7825 */ /* 0x002fca00078e0270 */
[----:B------:R-:W5:Y:S01]  /*83f0*/  @!P6 LDG.E.CONSTANT R72, desc[UR12][R26.64+0x4] ;  /* 0x0000040c1a48e981 */ /* 0x000f62000c1e9900 */
[----:B------:R-:W-:Y:S02]  /*8400*/  ISETP.GE.OR P6, PT, R66, R16, P1 ;  /* 0x000000104200720c */ /* 0x000fe40000fc6670 */
[----:B------:R-:W-:Y:S01]  /*8410*/  IADD3 R29, PT, PT, R29, R6, RZ ;  /* 0x000000061d1d7210 */ /* 0x000fe20007ffe0ff */
[----:B------:R-:W-:Y:S01]  /*8420*/  STS [R80+0x8], R69 ;  /* 0x0000084550007388 */ /* 0x000fe20000000800 */
[----:B------:R-:W-:-:S03]  /*8430*/  ISETP.GE.OR P3, PT, R71, R16, P4 ;  /* 0x000000104700720c */ /* 0x000fc60002766670 */
[----:B------:R0:W-:Y:S01]  /*8440*/  STS [R80+0x10], R68 ;  /* 0x0000104450007388 */ /* 0x0001e20000000800 */
[----:B------:R-:W-:-:S05]  /*8450*/  ISETP.GE.OR P2, PT, R71, R16, P5 ;  /* 0x000000104700720c */ /* 0x000fca0002f46670 */
[----:B------:R-:W-:Y:S02]  /*8460*/  @!P6 IADD3 R33, PT, PT, R5, R29, RZ ;  /* 0x0000001d0521e210 */ /* 0x000fe40007ffe0ff */
[----:B0-----:R-:W-:-:S03]  /*8470*/  CS2R R68, SRZ ;  /* 0x0000000000447805 */ /* 0x001fc6000001ff00 */
[----:B------:R-:W-:-:S04]  /*8480*/  @!P6 IMAD.WIDE R32, R33, 0x4, R114 ;  /* 0x000000042120e825 */ /* 0x000fc800078e0272 */
[----:B------:R-:W-:Y:S01]  /*8490*/  HFMA2 R71, -RZ, RZ, 0, 0 ;  /* 0x00000000ff477431 */ /* 0x000fe200000001ff */
[----:B----4-:R0:W-:Y:S04]  /*84a0*/  STS [R80+0xc], R70 ;  /* 0x00000c4650007388 */ /* 0x0101e80000000800 */
[----:B------:R-:W4:Y:S01]  /*84b0*/  @!P6 LDG.E.CONSTANT R69, desc[UR12][R32.64] ;  /* 0x0000000c2045e981 */ /* 0x000f22000c1e9900 */
[----:B------:R-:W-:-:S03]  /*84c0*/  ISETP.GE.OR P6, PT, R66, R16, P0 ;  /* 0x000000104200720c */ /* 0x000fc600007c6670 */
[----:B------:R-:W4:Y:S01]  /*84d0*/  @!P3 LDG.E.CONSTANT R71, desc[UR12][R26.64+0x8] ;  /* 0x0000080c1a47b981 */ /* 0x000f22000c1e9900 */
[----:B0-----:R-:W-:-:S06]  /*84e0*/  MOV R70, RZ ;  /* 0x000000ff00467202 */ /* 0x001fcc0000000f00 */
[----:B------:R0:W4:Y:S02]  /*84f0*/  @!P2 LDG.E.CONSTANT R70, desc[UR12][R26.64+0xc] ;  /* 0x00000c0c1a46a981 */ /* 0x000124000c1e9900 */
[----:B0-----:R-:W-:-:S05]  /*8500*/  IMAD.WIDE R26, R29, 0x4, R112 ;  /* 0x000000041d1a7825 */ /* 0x001fca00078e0270 */
[----:B------:R-:W4:Y:S01]  /*8510*/  @!P6 LDG.E.CONSTANT R68, desc[UR12][R26.64+0x4] ;  /* 0x0000040c1a44e981 */ /* 0x000f22000c1e9900 */
        /* <DEDUP_REMOVED lines=8> */
[----:B------:R-:W-:Y:S01]  /*85a0*/  @!P6 IMAD.WIDE R32, R33, 0x4, R114 ;  /* 0x000000042120e825 */ /* 0x000fe200078e0272 */
[----:B------:R0:W-:Y:S04]  /*85b0*/  STS [R80+0x18], R67 ;  /* 0x0000184350007388 */ /* 0x0001e80000000800 */
[----:B------:R-:W4:Y:S01]  /*85c0*/  @!P6 LDG.E.CONSTANT R65, desc[UR12][R32.64] ;  /* 0x0000000c2041e981 */ /* 0x000f22000c1e9900 */
[----:B------:R-:W-:Y:S02]  /*85d0*/  ISETP.GE.OR P6, PT, R62, R16, P0 ;  /* 0x000000103e00720c */ /* 0x000fe400007c6670 */
[----:B0-----:R-:W-:-:S06]  /*85e0*/  CS2R R66, SRZ ;  /* 0x0000000000427805 */ /* 0x001fcc000001ff00 */
[----:B------:R-:W4:Y:S04]  /*85f0*/  @!P3 LDG.E.CONSTANT R67, desc[UR12][R26.64+0x8] ;  /* 0x0000080c1a43b981 */ /* 0x000f28000c1e9900 */
        /* <DEDUP_REMOVED lines=124> */
[----:B------:R0:W-:Y:S01]  /*8dc0*/  STS [R80+0x74], R118 ;  /* 0x0000747650007388 */ /* 0x0001e20000000800 */
[----:B------:R-:W-:Y:S02]  /*8dd0*/  CS2R R32, SRZ ;  /* 0x0000000000207805 */ /* 0x000fe4000001ff00 */
[CC--:B------:R-:W-:Y:S01]  /*8de0*/  ISETP.GE.OR P3, PT, R34.reuse, R16.reuse, P4 ;  /* 0x000000102200720c */ /* 0x0c0fe20002766670 */
[----:B------:R1:W-:Y:S01]  /*8df0*/  STS [R80+0x7c], R119 ;  /* 0x00007c7750007388 */ /* 0x0003e20000000800 */
[----:B------:R-:W-:-:S05]  /*8e00*/  ISETP.GE.OR P2, PT, R34, R16, P5 ;  /* 0x000000102200720c */ /* 0x000fca0002f46670 */
[----:B0-----:R-:W-:-:S05]  /*8e10*/  @!P6 IADD3 R118, PT, PT, R5, R29, RZ ;  /* 0x0000001d0576e210 */ /* 0x001fca0007ffe0ff */
[----:B-1----:R-:W-:Y:S01]  /*8e20*/  @!P6 IMAD.WIDE R118, R118, 0x4, R114 ;  /* 0x000000047676e825 */ /* 0x002fe200078e0272 */
        /* <DEDUP_REMOVED lines=8> */
[----:B------:R-:W-:-:S03]  /*8eb0*/  ISETP.GE.OR P6, PT, R28, R16, P1 ;  /* 0x000000101c00720c */ /* 0x000fc60000fc6670 */
[----:B--2---:R0:W-:Y:S01]  /*8ec0*/  STS [R80], R248 ;  /* 0x000000f850007388 */ /* 0x0041e20000000800 */
[CC--:B------:R-:W-:Y:S02]  /*8ed0*/  ISETP.GE.OR P3, PT, R30.reuse, R16.reuse, P4 ;  /* 0x000000101e00720c */ /* 0x0c0fe40002766670 */
[----:B------:R-:W-:Y:S02]  /*8ee0*/  ISETP.GE.OR P2, PT, R30, R16, P5 ;  /* 0x000000101e00720c */ /* 0x000fe40002f46670 */
[----:B0-----:R-:W-:Y:S01]  /*8ef0*/  IADD3 R248, PT, PT, R29, R6, RZ ;  /* 0x000000061df87210 */ /* 0x001fe20007ffe0ff */
[----:B------:R-:W-:-:S04]  /*8f00*/  HFMA2 R29, -RZ, RZ, 0, 0 ;  /* 0x00000000ff1d7431 */ /* 0x000fc800000001ff */
[----:B------:R-:W-:Y:S01]  /*8f10*/  @!P6 IADD3 R119, PT, PT, R5, R248, RZ ;  /* 0x000000f80577e210 */ /* 0x000fe20007ffe0ff */
[----:B------:R0:W-:Y:S04]  /*8f20*/  STS [R80+0x80], R31 ;  /* 0x0000801f50007388 */ /* 0x0001e80000000800 */
[----:B------:R-:W-:-:S05]  /*8f30*/  @!P6 IMAD.WIDE R118, R119, 0x4, R114 ;  /* 0x000000047776e825 */ /* 0x000fca00078e0272 */
[----:B------:R1:W2:Y:S01]  /*8f40*/  @!P6 LDG.E.CONSTANT R29, desc[UR12][R118.64] ;  /* 0x0000000c761de981 */ /* 0x0002a2000c1e9900 */
[----:B0-----:R-:W-:Y:S02]  /*8f50*/  CS2R R30, SRZ ;  /* 0x00000000001e7805 */ /* 0x001fe4000001ff00 */
[CC--:B------:R-:W-:Y:S01]  /*8f60*/  ISETP.GE.OR P6, PT, R28.reuse, R16.reuse, P0 ;  /* 0x000000101c00720c */ /* 0x0c0fe200007c6670 */
[----:B------:R-:W-:Y:S04]  /*8f70*/  STS [R80+0x84], R116 ;  /* 0x0000847450007388 */ /* 0x000fe80000000800 */
[----:B------:R-:W2:Y:S01]  /*8f80*/  @!P3 LDG.E.CONSTANT R31, desc[UR12][R26.64+0x8] ;  /* 0x0000080c1a1fb981 */ /* 0x000ea2000c1e9900 */
[----:B------:R-:W-:-:S03]  /*8f90*/  ISETP.GE.OR P3, PT, R28, R16, P4 ;  /* 0x000000101c00720c */ /* 0x000fc60002766670 */
[----:B------:R0:W2:Y:S01]  /*8fa0*/  @!P2 LDG.E.CONSTANT R30, desc[UR12][R26.64+0xc] ;  /* 0x00000c0c1a1ea981 */ /* 0x0000a2000c1e9900 */
[----:B------:R-:W-:Y:S02]  /*8fb0*/  ISETP.GE.OR P2, PT, R28, R16, P5 ;  /* 0x000000101c00720c */ /* 0x000fe40002f46670 */
[----:B------:R-:W-:Y:S01]  /*8fc0*/  MOV R28, RZ ;  /* 0x000000ff001c7202 */ /* 0x000fe20000000f00 */
[----:B------:R3:W-:Y:S02]  /*8fd0*/  STS [R80+0x8c], R117 ;  /* 0x00008c7550007388 */ /* 0x0007e40000000800 */
[----:B---3--:R-:W-:-:S05]  /*8fe0*/  IMAD.WIDE R116, R248, 0x4, R112 ;  /* 0x00000004f8747825 */ /* 0x008fca00078e0270 */
[----:B------:R-:W3:Y:S01]  /*8ff0*/  @!P6 LDG.E.CONSTANT R28, desc[UR12][R116.64+0x4] ;  /* 0x0000040c741ce981 */ /* 0x000ee2000c1e9900 */
[----:B------:R-:W-:Y:S02]  /*9000*/  ISETP.GE.OR P6, PT, R20, R16, P1 ;  /* 0x000000101400720c */ /* 0x000fe40000fc6670 */
[----:B------:R-:W-:Y:S01]  /*9010*/  IADD3 R248, PT, PT, R248, R6, RZ ;  /* 0x00000006f8f87210 */ /* 0x000fe20007ffe0ff */
[----:B------:R5:W-:Y:S10]  /*9020*/  STS [R80+0x88], R24 ;  /* 0x0000881850007388 */ /* 0x000bf40000000800 */
[----:B-1----:R-:W-:Y:S01]  /*9030*/  @!P6 IADD3 R119, PT, PT, R5, R248, RZ ;  /* 0x000000f80577e210 */ /* 0x002fe20007ffe0ff */
[----:B-----5:R-:W-:-:S04]  /*9040*/  HFMA2 R24, -RZ, RZ, 0, 0 ;  /* 0x00000000ff187431 */ /* 0x020fc800000001ff */
[----:B------:R-:W-:Y:S01]  /*9050*/  @!P6 IMAD.WIDE R118, R119, 0x4, R114 ;  /* 0x000000047776e825 */ /* 0x000fe200078e0272 */
[----:B0-----:R-:W-:-:S04]  /*9060*/  CS2R R26, SRZ ;  /* 0x00000000001a7805 */ /* 0x001fc8000001ff00 */
        /* <DEDUP_REMOVED lines=10> */
[----:B------:R0:W-:Y:S01]  /*9110*/  STS [R80+0x94], R242 ;  /* 0x000094f250007388 */ /* 0x0001e20000000800 */
[CC--:B------:R-:W-:Y:S02]  /*9120*/  ISETP.GE.OR P3, PT, R20.reuse, R16.reuse, P4 ;  /* 0x000000101400720c */ /* 0x0c0fe40002766670 */
[----:B------:R-:W-:Y:S01]  /*9130*/  ISETP.GE.OR P2, PT, R20, R16, P5 ;  /* 0x000000101400720c */ /* 0x000fe20002f46670 */
[----:B------:R-:W-:-:S06]  /*9140*/  HFMA2 R20, -RZ, RZ, 0, 0 ;  /* 0x00000000ff147431 */ /* 0x000fcc00000001ff */
[----:B------:R-:W-:Y:S01]  /*9150*/  @!P6 IADD3 R119, PT, PT, R5, R248, RZ ;  /* 0x000000f80577e210 */ /* 0x000fe20007ffe0ff */
[----:B0-----:R-:W-:Y:S01]  /*9160*/  HFMA2 R242, -RZ, RZ, 0, 0 ;  /* 0x00000000fff27431 */ /* 0x001fe200000001ff */
[----:B------:R0:W-:Y:S03]  /*9170*/  STS [R80+0x98], R18 ;  /* 0x0000981250007388 */ /* 0x0001e60000000800 */
[----:B------:R-:W-:Y:S01]  /*9180*/  @!P6 IMAD.WIDE R118, R119, 0x4, R114 ;  /* 0x000000047776e825 */ /* 0x000fe200078e0272 */
[----:B------:R-:W5:Y:S04]  /*9190*/  @!P3 LDG.E.CONSTANT R20, desc[UR12][R116.64+0x8] ;  /* 0x0000080c7414b981 */ /* 0x000f68000c1e9900 */
[----:B------:R-:W5:Y:S01]  /*91a0*/  @!P6 LDG.E.CONSTANT R242, desc[UR12][R118.64] ;  /* 0x0000000c76f2e981 */ /* 0x000f62000c1e9900 */
[----:B0-----:R-:W-:-:S02]  /*91b0*/  MOV R18, RZ ;  /* 0x000000ff00127202 */ /* 0x001fc40000000f00 */
[CC--:B------:R-:W-:Y:S02]  /*91c0*/  ISETP.GE.OR P6, PT, R244.reuse, R16.reuse, P0 ;  /* 0x00000010f400720c */ /* 0x0c0fe400007c6670 */
[CC--:B------:R-:W-:Y:S02]  /*91d0*/  ISETP.GE.OR P3, PT, R244.reuse, R16.reuse, P4 ;  /* 0x00000010f400720c */ /* 0x0c0fe40002766670 */
[----:B------:R0:W5:Y:S01]  /*91e0*/  @!P2 LDG.E.CONSTANT R18, desc[UR12][R116.64+0xc] ;  /* 0x00000c0c7412a981 */ /* 0x000162000c1e9900 */
[----:B------:R-:W-:Y:S02]  /*91f0*/  ISETP.GE.OR P2, PT, R244, R16, P5 ;  /* 0x00000010f400720c */ /* 0x000fe40002f46670 */
[----:B------:R-:W-:Y:S01]  /*9200*/  MOV R244, RZ ;  /* 0x000000ff00f47202 */ /* 0x000fe20000000f00 */
[----:B0-----:R-:W-:-:S05]  /*9210*/  IMAD.WIDE R116, R248, 0x4, R112 ;  /* 0x00000004f8747825 */ /* 0x001fca00078e0270 */
[----:B------:R-:W5:Y:S01]  /*9220*/  @!P6 LDG.E.CONSTANT R244, desc[UR12][R116.64+0x4] ;  /* 0x0000040c74f4e981 */ /* 0x000f62000c1e9900 */
[----:B------:R-:W-:Y:S02]  /*9230*/  ISETP.GE.OR P6, PT, R240, R16, P1 ;  /* 0x00000010f000720c */ /* 0x000fe40000fc6670 */
[----:B------:R-:W-:Y:S01]  /*9240*/  IADD3 R248, PT, PT, R248, R6, RZ ;  /* 0x00000006f8f87210 */ /* 0x000fe20007ffe0ff */
[----:B------:R0:W-:Y:S10]  /*9250*/  STS [R80+0x9c], R246 ;  /* 0x00009cf650007388 */ /* 0x0001f40000000800 */
[----:B------:R-:W-:Y:S01]  /*9260*/  @!P6 IADD3 R119, PT, PT, R5, R248, RZ ;  /* 0x000000f80577e210 */ /* 0x000fe20007ffe0ff */
[----:B0-----:R-:W-:-:S04]  /*9270*/  HFMA2 R246, -RZ, RZ, 0, 0 ;  /* 0x00000000fff67431 */ /* 0x001fc800000001ff */
[----:B------:R-:W-:-:S04]  /*9280*/  @!P6 IMAD.WIDE R114, R119, 0x4, R114 ;  /* 0x000000047772e825 */ /* 0x000fc800078e0272 */
[----:B------:R-:W-:Y:S01]  /*9290*/  HFMA2 R119, -RZ, RZ, 0, 0 ;  /* 0x00000000ff777431 */ /* 0x000fe200000001ff */
[----:B------:R-:W-:Y:S01]  /*92a0*/  MOV R118, RZ ;  /* 0x000000ff00767202 */ /* 0x000fe20000000f00 */
[----:B------:R-:W5:Y:S01]  /*92b0*/  @!P3 LDG.E.CONSTANT R246, desc[UR12][R116.64+0x8] ;  /* 0x0000080c74f6b981 */ /* 0x000f62000c1e9900 */
[----:B------:R-:W-:-:S04]  /*92c0*/  ISETP.GE.OR P3, PT, R240, R16, P4 ;  /* 0x00000010f000720c */ /* 0x000fc80002766670 */
[----:B------:R0:W5:Y:S01]  /*92d0*/  @!P2 LDG.E.CONSTANT R118, desc[UR12][R116.64+0xc] ;  /* 0x00000c0c7476a981 */ /* 0x000162000c1e9900 */
[----:B------:R-:W-:-:S03]  /*92e0*/  ISETP.GE.OR P2, PT, R240, R16, P0 ;  /* 0x00000010f000720c */ /* 0x000fc60000746670 */
[----:B------:R-:W5:Y:S01]  /*92f0*/  @!P6 LDG.E.CONSTANT R119, desc[UR12][R114.64] ;  /* 0x0000000c7277e981 */ /* 0x000f62000c1e9900 */
[----:B------:R-:W-:Y:S01]  /*9300*/  ISETP.GE.OR P6, PT, R240, R16, P5 ;  /* 0x00000010f000720c */ /* 0x000fe20002fc6670 */
[----:B------:R-:W-:Y:S01]  /*9310*/  IMAD.WIDE R112, R248, 0x4, R112 ;  /* 0x00000004f8707825 */ /* 0x000fe200078e0270 */
[----:B------:R-:W-:Y:S02]  /*9320*/  MOV R240, RZ ;  /* 0x000000ff00f07202 */ /* 0x000fe40000000f00 */
[----:B0-----:R-:W-:-:S05]  /*9330*/  CS2R R116, SRZ ;  /* 0x0000000000747805 */ /* 0x001fca000001ff00 */
[----:B------:R-:W5:Y:S04]  /*9340*/  @!P2 LDG.E.CONSTANT R240, desc[UR12][R112.64+0x4] ;  /* 0x0000040c70f0a981 */ /* 0x000f68000c1e9900 */
[----:B------:R-:W5:Y:S04]  /*9350*/  @!P3 LDG.E.CONSTANT R116, desc[UR12][R112.64+0x8] ;  /* 0x0000080c7074b981 */ /* 0x000f68000c1e9900 */
[----:B------:R-:W5:Y:S01]  /*9360*/  @!P6 LDG.E.CONSTANT R117, desc[UR12][R112.64+0xc] ;  /* 0x00000c0c7075e981 */ /* 0x000f62000c1e9900 */
[----:B------:R-:W-:-:S03]  /*9370*/  ULEA UR11, UR4, UR7, 0xc ;  /* 0x00000007040b7291 */ /* 0x000fc6000f8e60ff */
[----:B------:R0:W-:Y:S04]  /*9380*/  STS [R80+0xa8], R21 ;  /* 0x0000a81550007388 */ /* 0x0001e80000000800 */
        /* <DEDUP_REMOVED lines=86> */
[----:B------:R-:W-:Y:S04]  /*98f0*/  STS [R80+0x1f8], R153 ;  /* 0x0001f89950007388 */ /* 0x000fe80000000800 */
[----:B------:R-:W-:Y:S04]  /*9900*/  STS [R80+0x1fc], R151 ;  /* 0x0001fc9750007388 */ /* 0x000fe80000000800 */
[----:B------:R-:W-:Y:S04]  /*9910*/  STS [R21+0x4], R150 ;  /* 0x0000049615007388 */ /* 0x000fe80000000800 */
[----:B------:R-:W-:Y:S04]  /*9920*/  STS [R21+0x8], R149 ;  /* 0x0000089515007388 */ /* 0x000fe80000000800 */
[----:B------:R-:W-:Y:S04]  /*9930*/  STS [R21+0xc], R148 ;  /* 0x00000c9415007388 */ /* 0x000fe80000000800 */
[----:B------:R-:W-:Y:S04]  /*9940*/  STS [R21], R147 ;  /* 0x0000009315007388 */ /* 0x000fe80000000800 */
        /* <DEDUP_REMOVED lines=66> */
[----:B----4-:R-:W-:Y:S04]  /*9d70*/  STS [R21+0x888], R71 ;  /* 0x0008884715007388 */ /* 0x010fe80000000800 */
        /* <DEDUP_REMOVED lines=39> */
[----:B--2---:R-:W-:Y:S04]  /*9ff0*/  STS [R21+0xd88], R31 ;  /* 0x000d881f15007388 */ /* 0x004fe80000000800 */
[----:B------:R-:W-:Y:S04]  /*a000*/  STS [R21+0xd8c], R30 ;  /* 0x000d8c1e15007388 */ /* 0x000fe80000000800 */
[----:B------:R-:W-:Y:S04]  /*a010*/  STS [R21+0xe00], R29 ;  /* 0x000e001d15007388 */ /* 0x000fe80000000800 */
[----:B---3--:R-:W-:Y:S04]  /*a020*/  STS [R21+0xe04], R28 ;  /* 0x000e041c15007388 */ /* 0x008fe80000000800 */
[----:B-----5:R-:W-:Y:S04]  /*a030*/  STS [R21+0xe08], R27 ;  /* 0x000e081b15007388 */ /* 0x020fe80000000800 */
        /* <DEDUP_REMOVED lines=13> */
[----:B------:R-:W-:-:S02]  /*a110*/  ULEA UR11, UR5, UR6, 0xc ;  /* 0x00000006050b7291 */ /* 0x000fc4000f8e60ff */
[----:B------:R-:W-:-:S04]  /*a120*/  ULEA UR5, UR5, UR7, 0xc ;  /* 0x0000000705057291 */ /* 0x000fc8000f8e60ff */
[----:B0-----:R-:W-:Y:S01]  /*a130*/  LEA R17, R0, UR11, 0x9 ;  /* 0x0000000b00117c11 */ /* 0x001fe2000f8e48ff */
[----:B------:R-:W-:Y:S01]  /*a140*/  BAR.SYNC.DEFER_BLOCKING 0x0 ;  /* 0x0000000000007b1d */ /* 0x000fe20000010000 */
[----:B-1----:R-:W-:-:S05]  /*a150*/  LEA R20, R4, UR5, 0x4 ;  /* 0x0000000504147c11 */ /* 0x002fca000f8e20ff */
[----:B------:R-:W-:Y:S04]  /*a160*/  LDS.128 R48, [R20] ;  /* 0x0000000014307984 */ /* 0x000fe80000000c00 */
[----:B------:R-:W0:Y:S04]  /*a170*/  LDS.128 R36, [R17+0x100] ;  /* 0x0001000011247984 */ /* 0x000e280000000c00 */
[----:B------:R-:W1:Y:S04]  /*a180*/  LDS.128 R40, [R17] ;  /* 0x0000000011287984 */ /* 0x000e680000000c00 */
[----:B------:R-:W2:Y:S04]  /*a190*/  LDS.128 R28, [R17+0x80] ;  /* 0x00008000111c7984 */ /* 0x000ea80000000c00 */
[----:B------:R-:W3:Y:S04]  /*a1a0*/  LDS.128 R44, [R20+0x80] ;  /* 0x00008000142c7984 */ /* 0x000ee80000000c00 */
[----:B------:R-:W4:Y:S04]  /*a1b0*/  LDS.128 R24, [R17+0x180] ;  /* 0x0001800011187984 */ /* 0x000f280000000c00 */
[----:B------:R-:W5:Y:S04]  /*a1c0*/  LDS.128 R32, [R20+0x100] ;  /* 0x0001000014207984 */ /* 0x000f680000000c00 */
[----:B------:R-:W5:Y:S01]  /*a1d0*/  LDS.128 R52, [R20+0x180] ;  /* 0x0001800014347984 */ /* 0x000f620000000c00 */
[----:B------:R-:W-:-:S03]  /*a1e0*/  IADD3 R19, PT, PT, R19, 0x20, RZ ;  /* 0x0000002013137810 */ /* 0x000fc60007ffe0ff */
[----:B------:R-:W-:Y:S04]  /*a1f0*/  LDS.128 R56, [R20+0x200] ;  /* 0x0002000014387984 */ /* 0x000fe80000000c00 */
[----:B------:R-:W-:Y:S04]  /*a200*/  LDS.128 R60, [R17+0x110] ;  /* 0x00011000113c7984 */ /* 0x000fe80000000c00 */
[----:B------:R-:W-:Y:S01]  /*a210*/  LDS.128 R64, [R20+0x280] ;  /* 0x0002800014407984 */ /* 0x000fe20000000c00 */
[C---:B0-----:R-:W-:Y:S01]  /*a220*/  FFMA R11, R36.reuse, R50, R11 ;  /* 0x00000032240b7223 */ /* 0x041fe2000000000b */
[CC--:B------:R-:W-:Y:S01]  /*a230*/  FFMA R15, R36.reuse, R48.reuse, R15 ;  /* 0x00000030240f7223 */ /* 0x0c0fe2000000000f */
[-C--:B------:R-:W-:Y:S01]  /*a240*/  FFMA R12, R36, R49.reuse, R12 ;  /* 0x00000031240c7223 */ /* 0x080fe2000000000c */
[C---:B-1----:R-:W-:Y:S01]  /*a250*/  FFMA R219, R40.reuse, R48, R219 ;  /* 0x0000003028db7223 */ /* 0x042fe200000000db */
[C---:B------:R-:W-:Y:S01]  /*a260*/  FFMA R218, R40.reuse, R49, R218 ;  /* 0x0000003128da7223 */ /* 0x040fe200000000da */
[C---:B------:R-:W-:Y:S01]  /*a270*/  FFMA R223, R40.reuse, R50, R223 ;  /* 0x0000003228df7223 */ /* 0x040fe200000000df */
[----:B------:R-:W-:Y:S01]  /*a280*/  FFMA R40, R40, R51, R222 ;  /* 0x0000003328287223 */ /* 0x000fe200000000de */
[C---:B--2---:R-:W-:Y:S01]  /*a290*/  FFMA R10, R28.reuse, R49, R10 ;  /* 0x000000311c0a7223 */ /* 0x044fe2000000000a */
[C---:B------:R-:W-:Y:S01]  /*a2a0*/  FFMA R217, R28.reuse, R48, R217 ;  /* 0x000000301cd97223 */ /* 0x040fe200000000d9 */
[C---:B------:R-:W-:Y:S01]  /*a2b0*/  FFMA R229, R28.reuse, R50, R229 ;  /* 0x000000321ce57223 */ /* 0x040fe200000000e5 */
[-C--:B------:R-:W-:Y:S01]  /*a2c0*/  FFMA R14, R28, R51.reuse, R14 ;  /* 0x000000331c0e7223 */ /* 0x080fe2000000000e */
[----:B---3--:R-:W-:Y:S01]  /*a2d0*/  FFMA R69, R37, R46, R11 ;  /* 0x0000002e25457223 */ /* 0x008fe2000000000b */
[----:B------:R-:W-:Y:S01]  /*a2e0*/  FFMA R8, R36, R51, R8 ;  /* 0x0000003324087223 */ /* 0x000fe20000000008 */
[----:B------:R-:W-:Y:S01]  /*a2f0*/  FFMA R23, R29, R45, R10 ;  /* 0x0000002d1d177223 */ /* 0x000fe2000000000a */
[C---:B----4-:R-:W-:Y:S01]  /*a300*/  FFMA R221, R24.reuse, R48, R221 ;  /* 0x0000003018dd7223 */ /* 0x050fe200000000dd */
[C---:B------:R-:W-:Y:S01]  /*a310*/  FFMA R216, R24.reuse, R49, R216 ;  /* 0x0000003118d87223 */ /* 0x040fe200000000d8 */
[C---:B------:R-:W-:Y:S01]  /*a320*/  FFMA R11, R24.reuse, R50, R13 ;  /* 0x00000032180b7223 */ /* 0x040fe2000000000d */
[----:B------:R-:W-:Y:S01]  /*a330*/  FFMA R24, R24, R51, R220 ;  /* 0x0000003318187223 */ /* 0x000fe200000000dc */
[C---:B------:R-:W-:Y:S01]  /*a340*/  FFMA R219, R44.reuse, R41, R219 ;  /* 0x000000292cdb7223 */ /* 0x040fe200000000db */
[C---:B------:R-:W-:Y:S01]  /*a350*/  FFMA R21, R41.reuse, R45, R218 ;  /* 0x0000002d29157223 */ /* 0x040fe200000000da */
[CC--:B------:R-:W-:Y:S01]  /*a360*/  FFMA R223, R41.reuse, R46.reuse, R223 ;  /* 0x0000002e29df7223 */ /* 0x0c0fe200000000df */
[----:B------:R-:W-:Y:S01]  /*a370*/  FFMA R40, R41, R47, R40 ;  /* 0x0000002f29287223 */ /* 0x000fe20000000028 */
[C---:B------:R-:W-:Y:S01]  /*a380*/  FFMA R217, R44.reuse, R29, R217 ;  /* 0x0000001d2cd97223 */ /* 0x040fe200000000d9 */
[CC--:B------:R-:W-:Y:S01]  /*a390*/  FFMA R229, R29.reuse, R46.reuse, R229 ;  /* 0x0000002e1de57223 */ /* 0x0c0fe200000000e5 */
[----:B------:R-:W-:Y:S01]  /*a3a0*/  FFMA R10, R29, R47, R14 ;  /* 0x0000002f1d0a7223 */ /* 0x000fe2000000000e */
[C---:B------:R-:W-:Y:S01]  /*a3b0*/  FFMA R29, R44.reuse, R37, R15 ;  /* 0x000000252c1d7223 */ /* 0x040fe2000000000f */
[C---:B------:R-:W-:Y:S01]  /*a3c0*/  FFMA R41, R37.reuse, R45, R12 ;  /* 0x0000002d25297223 */ /* 0x040fe2000000000c */
[----:B------:R-:W-:Y:S01]  /*a3d0*/  FFMA R8, R37, R47, R8 ;  /* 0x0000002f25087223 */ /* 0x000fe20000000008 */
[----:B------:R-:W-:Y:S01]  /*a3e0*/  FFMA R221, R44, R25, R221 ;  /* 0x000000192cdd7223 */ /* 0x000fe200000000dd */
[C---:B------:R-:W-:Y:S01]  /*a3f0*/  FFMA R37, R25.reuse, R45, R216 ;  /* 0x0000002d19257223 */ /* 0x040fe200000000d8 */
[----:B------:R-:W0:Y:S01]  /*a400*/  LDS.128 R12, [R17+0x10] ;  /* 0x00001000110c7984 */ /* 0x000e220000000c00 */
[C---:B------:R-:W-:Y:S01]  /*a410*/  FFMA R11, R25.reuse, R46, R11 ;  /* 0x0000002e190b7223 */ /* 0x040fe2000000000b */
[----:B------:R-:W-:-:S02]  /*a420*/  FFMA R24, R25, R47, R24 ;  /* 0x0000002f19187223 */ /* 0x000fc40000000018 */
[----:B------:R-:W1:Y:S01]  /*a430*/  LDS.128 R44, [R17+0x90] ;  /* 0x00009000112c7984 */ /* 0x000e620000000c00 */
[C---:B-----5:R-:W-:Y:S01]  /*a440*/  FFMA R29, R32.reuse, R38, R29 ;  /* 0x00000026201d7223 */ /* 0x060fe2000000001d */
[----:B------:R-:W-:Y:S02]  /*a450*/  FFMA R217, R32, R30, R217 ;  /* 0x0000001e20d97223 */ /* 0x000fe400000000d9 */
[----:B------:R-:W2:Y:S01]  /*a460*/  LDS.128 R48, [R17+0x190] ;  /* 0x0001900011307984 */ /* 0x000ea20000000c00 */
[C---:B------:R-:W-:Y:S01]  /*a470*/  FFMA R18, R30.reuse, R33, R23 ;  /* 0x000000211e127223 */ /* 0x040fe20000000017 */
[C---:B------:R-:W-:Y:S01]  /*a480*/  FFMA R229, R30.reuse, R34, R229 ;  /* 0x000000221ee57223 */ /* 0x040fe200000000e5 */
[----:B------:R-:W-:Y:S01]  /*a490*/  FFMA R10, R30, R35, R10 ;  /* 0x000000231e0a7223 */ /* 0x000fe2000000000a */
[----:B------:R-:W-:Y:S01]  /*a4a0*/  ISETP.GE.AND P2, PT, R19, R16, PT ;  /* 0x000000101300720c */ /* 0x000fe20003f46270 */
[----:B------:R-:W-:Y:S01]  /*a4b0*/  FFMA R16, R42, R33, R21 ;  /* 0x000000212a107223 */ /* 0x000fe20000000015 */
[C---:B------:R-:W-:Y:S01]  /*a4c0*/  FFMA R217, R52.reuse, R31, R217 ;  /* 0x0000001f34d97223 */ /* 0x040fe200000000d9 */
[C---:B------:R-:W-:Y:S01]  /*a4d0*/  FFMA R18, R31.reuse, R53, R18 ;  /* 0x000000351f127223 */ /* 0x040fe20000000012 */
[C---:B------:R-:W-:Y:S01]  /*a4e0*/  FFMA R229, R31.reuse, R54, R229 ;  /* 0x000000361fe57223 */ /* 0x040fe200000000e5 */
[----:B------:R-:W-:Y:S01]  /*a4f0*/  FFMA R10, R31, R55, R10 ;  /* 0x000000371f0a7223 */ /* 0x000fe2000000000a */
[----:B------:R-:W-:-:S02]  /*a500*/  FFMA R21, R52, R39, R29 ;  /* 0x0000002734157223 */ /* 0x000fc4000000001d */
[----:B------:R-:W3:Y:S01]  /*a510*/  LDS.128 R28, [R20+0x300] ;  /* 0x00030000141c7984 */ /* 0x000ee20000000c00 */
[----:B------:R-:W-:Y:S01]  /*a520*/  FFMA R219, R32, R42, R219 ;  /* 0x0000002a20db7223 */ /* 0x000fe200000000db */
[C---:B------:R-:W-:Y:S01]  /*a530*/  FFMA R223, R42.reuse, R34, R223 ;  /* 0x000000222adf7223 */ /* 0x040fe200000000df */
[----:B------:R-:W-:Y:S01]  /*a540*/  FFMA R40, R42, R35, R40 ;  /* 0x000000232a287223 */ /* 0x000fe20000000028 */
[----:B------:R-:W-:Y:S01]  /*a550*/  FFMA R221, R32, R26, R221 ;  /* 0x0000001a20dd7223 */ /* 0x000fe200000000dd */
[C---:B------:R-:W-:Y:S01]  /*a560*/  FFMA R22, R38.reuse, R33, R41 ;  /* 0x0000002126167223 */ /* 0x040fe20000000029 */
[C---:B------:R-:W-:Y:S01]  /*a570*/  FFMA R69, R38.reuse, R34, R69 ;  /* 0x0000002226457223 */ /* 0x040fe20000000045 */
[----:B------:R-:W-:Y:S01]  /*a580*/  FFMA R8, R38, R35, R8 ;  /* 0x0000002326087223 */ /* 0x000fe20000000008 */
[----:B------:R-:W-:Y:S01]  /*a590*/  FFMA R32, R26, R33, R37 ;  /* 0x000000211a207223 */ /* 0x000fe20000000025 */
[----:B------:R-:W-:Y:S01]  /*a5a0*/  FFMA R219, R52, R43, R219 ;  /* 0x0000002b34db7223 */ /* 0x000fe200000000db */
[C---:B------:R-:W-:Y:S01]  /*a5b0*/  FFMA R16, R43.reuse, R53, R16 ;  /* 0x000000352b107223 */ /* 0x040fe20000000010 */
[C---:B------:R-:W-:Y:S01]  /*a5c0*/  FFMA R223, R43.reuse, R54, R223 ;  /* 0x000000362bdf7223 */ /* 0x040fe200000000df */
[----:B------:R-:W-:Y:S01]  /*a5d0*/  FFMA R40, R43, R55, R40 ;  /* 0x000000372b287223 */ /* 0x000fe20000000028 */
[C---:B------:R-:W-:Y:S01]  /*a5e0*/  FFMA R11, R26.reuse, R34, R11 ;  /* 0x000000221a0b7223 */ /* 0x040fe2000000000b */
[----:B------:R-:W-:Y:S01]  /*a5f0*/  FFMA R24, R26, R35, R24 ;  /* 0x000000231a187223 */ /* 0x000fe20000000018 */
[C---:B------:R-:W-:Y:S01]  /*a600*/  FFMA R22, R39.reuse, R53, R22 ;  /* 0x0000003527167223 */ /* 0x040fe20000000016 */
[C---:B------:R-:W-:Y:S01]  /*a610*/  FFMA R69, R39.reuse, R54, R69 ;  /* 0x0000003627457223 */ /* 0x040fe20000000045 */
[----:B------:R-:W-:Y:S01]  /*a620*/  FFMA R8, R39, R55, R8 ;  /* 0x0000003727087223 */ /* 0x000fe20000000008 */
[C---:B------:R-:W-:Y:S01]  /*a630*/  FFMA R32, R27.reuse, R53, R32 ;  /* 0x000000351b207223 */ /* 0x040fe20000000020 */
[C---:B0-----:R-:W-:Y:S01]  /*a640*/  FFMA R219, R12.reuse, R56, R219 ;  /* 0x000000380cdb7223 */ /* 0x041fe200000000db */
[C---:B------:R-:W-:Y:S01]  /*a650*/  FFMA R16, R12.reuse, R57, R16 ;  /* 0x000000390c107223 */ /* 0x040fe20000000010 */
[C---:B------:R-:W-:Y:S01]  /*a660*/  FFMA R223, R12.reuse, R58, R223 ;  /* 0x0000003a0cdf7223 */ /* 0x040fe200000000df */
[----:B------:R-:W-:Y:S01]  /*a670*/  FFMA R40, R12, R59, R40 ;  /* 0x0000003b0c287223 */ /* 0x000fe20000000028 */
[C---:B-1----:R-:W-:Y:S01]  /*a680*/  FFMA R217, R44.reuse, R56, R217 ;  /* 0x000000382cd97223 */ /* 0x042fe200000000d9 */
[C---:B------:R-:W-:Y:S01]  /*a690*/  FFMA R18, R44.reuse, R57, R18 ;  /* 0x000000392c127223 */ /* 0x040fe20000000012 */
[C---:B------:R-:W-:Y:S01]  /*a6a0*/  FFMA R229, R44.reuse, R58, R229 ;  /* 0x0000003a2ce57223 */ /* 0x040fe200000000e5 */
[----:B------:R-:W-:Y:S01]  /*a6b0*/  FFMA R10, R44, R59, R10 ;  /* 0x0000003b2c0a7223 */ /* 0x000fe2000000000a */
[----:B------:R-:W-:Y:S01]  /*a6c0*/  FFMA R221, R52, R27, R221 ;  /* 0x0000001b34dd7223 */ /* 0x000fe200000000dd */
[C---:B------:R-:W-:Y:S01]  /*a6d0*/  FFMA R11, R27.reuse, R54, R11 ;  /* 0x000000361b0b7223 */ /* 0x040fe2000000000b */
[----:B------:R-:W-:Y:S01]  /*a6e0*/  FFMA R34, R27, R55, R24 ;  /* 0x000000371b227223 */ /* 0x000fe20000000018 */
[C---:B------:R-:W-:Y:S01]  /*a6f0*/  FFMA R21, R60.reuse, R56, R21 ;  /* 0x000000383c157223 */ /* 0x040fe20000000015 */
[C---:B------:R-:W-:Y:S01]  /*a700*/  FFMA R22, R60.reuse, R57, R22 ;  /* 0x000000393c167223 */ /* 0x040fe20000000016 */
[C---:B------:R-:W-:Y:S01]  /*a710*/  FFMA R69, R60.reuse, R58, R69 ;  /* 0x0000003a3c457223 */ /* 0x040fe20000000045 */
[----:B------:R-:W-:Y:S01]  /*a720*/  FFMA R8, R60, R59, R8 ;  /* 0x0000003b3c087223 */ /* 0x000fe20000000008 */
[----:B--2---:R-:W-:Y:S01]  /*a730*/  FFMA R32, R48, R57, R32 ;  /* 0x0000003930207223 */ /* 0x004fe20000000020 */
[----:B------:R-:W0:Y:S01]  /*a740*/  LDS.128 R24, [R20+0x380] ;  /* 0x0003800014187984 */ /* 0x000e220000000c00 */
[C---:B------:R-:W-:Y:S01]  /*a750*/  FFMA R219, R64.reuse, R13, R219 ;  /* 0x0000000d40db7223 */ /* 0x040fe200000000db */
[C---:B------:R-:W-:Y:S01]  /*a760*/  FFMA R23, R13.reuse, R65, R16 ;  /* 0x000000410d177223 */ /* 0x040fe20000000010 */
[CC--:B------:R-:W-:Y:S01]  /*a770*/  FFMA R223, R13.reuse, R66.reuse, R223 ;  /* 0x000000420ddf7223 */ /* 0x0c0fe200000000df */
[----:B------:R-:W-:Y:S01]  /*a780*/  FFMA R40, R13, R67, R40 ;  /* 0x000000430d287223 */ /* 0x000fe20000000028 */
[----:B------:R-:W-:Y:S01]  /*a790*/  FFMA R217, R64, R45, R217 ;  /* 0x0000002d40d97223 */ /* 0x000fe200000000d9 */
[C---:B------:R-:W-:Y:S01]  /*a7a0*/  FFMA R13, R45.reuse, R65, R18 ;  /* 0x000000412d0d7223 */ /* 0x040fe20000000012 */
[C---:B------:R-:W-:Y:S01]  /*a7b0*/  FFMA R229, R45.reuse, R66, R229 ;  /* 0x000000422de57223 */ /* 0x040fe200000000e5 */
        /* <DEDUP_REMOVED lines=8> */
[C---:B------:R-:W-:Y:S01]  /*a840*/  FFMA R61, R49.reuse, R65, R32 ;  /* 0x00000041313d7223 */ /* 0x040fe20000000020 */
[----:B------:R-:W-:Y:S01]  /*a850*/  LDS.128 R52, [R20+0x400] ;  /* 0x0004000014347984 */ /* 0x000fe20000000c00 */
[----:B---3--:R-:W-:Y:S01]  /*a860*/  FFMA R219, R28, R14, R219 ;  /* 0x0000000e1cdb7223 */ /* 0x008fe200000000db */
[C---:B------:R-:W-:Y:S01]  /*a870*/  FFMA R12, R14.reuse, R29, R23 ;  /* 0x0000001d0e0c7223 */ /* 0x040fe20000000017 */
[C---:B------:R-:W-:Y:S01]  /*a880*/  FFMA R223, R14.reuse, R30, R223 ;  /* 0x0000001e0edf7223 */ /* 0x040fe200000000df */
[----:B------:R-:W1:Y:S01]  /*a890*/  LDS.128 R32, [R17+0x20] ;  /* 0x0000200011207984 */ /* 0x000e620000000c00 */
[----:B------:R-:W-:Y:S01]  /*a8a0*/  FFMA R14, R14, R31, R40 ;  /* 0x0000001f0e0e7223 */ /* 0x000fe20000000028 */
[----:B------:R-:W-:Y:S01]  /*a8b0*/  FFMA R221, R64, R49, R221 ;  /* 0x0000003140dd7223 */ /* 0x000fe200000000dd */
[C---:B------:R-:W-:Y:S01]  /*a8c0*/  FFMA R11, R49.reuse, R66, R11 ;  /* 0x00000042310b7223 */ /* 0x040fe2000000000b */
[----:B------:R-:W2:Y:S01]  /*a8d0*/  LDS.128 R36, [R17+0xa0] ;  /* 0x0000a00011247984 */ /* 0x000ea20000000c00 */
[----:B------:R-:W-:-:S03]  /*a8e0*/  FFMA R48, R49, R67, R48 ;  /* 0x0000004331307223 */ /* 0x000fc60000000030 */
[----:B------:R-:W3:Y:S04]  /*a8f0*/  LDS.128 R40, [R17+0x1a0] ;  /* 0x0001a00011287984 */ /* 0x000ee80000000c00 */
[----:B------:R-:W4:Y:S04]  /*a900*/  LDS.128 R56, [R17+0x120] ;  /* 0x0001200011387984 */ /* 0x000f280000000c00 */
[----:B------:R-:W5:Y:S01]  /*a910*/  LDS.128 R64, [R20+0x480] ;  /* 0x0004800014407984 */ /* 0x000f620000000c00 */
[----:B------:R-:W-:Y:S01]  /*a920*/  FFMA R217, R28, R46, R217 ;  /* 0x0000002e1cd97223 */ /* 0x000fe200000000d9 */
[C---:B------:R-:W-:Y:S01]  /*a930*/  FFMA R16, R46.reuse, R29, R13 ;  /* 0x0000001d2e107223 */ /* 0x040fe2000000000d */
[C---:B------:R-:W-:Y:S01]  /*a940*/  FFMA R229, R46.reuse, R30, R229 ;  /* 0x0000001e2ee57223 */ /* 0x040fe200000000e5 */
[-C--:B------:R-:W-:Y:S01]  /*a950*/  FFMA R10, R46, R31.reuse, R10 ;  /* 0x0000001f2e0a7223 */ /* 0x080fe2000000000a */
[----:B------:R-:W-:Y:S01]  /*a960*/  FFMA R21, R28, R62, R21 ;  /* 0x0000003e1c157223 */ /* 0x000fe20000000015 */
[----:B------:R-:W-:Y:S01]  /*a970*/  FFMA R69, R62, R30, R69 ;  /* 0x0000001e3e457223 */ /* 0x000fe20000000045 */
[----:B------:R-:W-:Y:S01]  /*a980*/  FFMA R221, R28, R50, R221 ;  /* 0x000000321cdd7223 */ /* 0x000fe200000000dd */
[C---:B------:R-:W-:Y:S01]  /*a990*/  FFMA R11, R50.reuse, R30, R11 ;  /* 0x0000001e320b7223 */ /* 0x040fe2000000000b */
[----:B------:R-:W-:Y:S01]  /*a9a0*/  FFMA R48, R50, R31, R48 ;  /* 0x0000001f32307223 */ /* 0x000fe20000000030 */
[C---:B------:R-:W-:Y:S01]  /*a9b0*/  FFMA R18, R62.reuse, R29, R45 ;  /* 0x0000001d3e127223 */ /* 0x040fe2000000002d */
[----:B------:R-:W-:Y:S01]  /*a9c0*/  FFMA R8, R62, R31, R8 ;  /* 0x0000001f3e087223 */ /* 0x000fe20000000008 */
[C---:B0-----:R-:W-:Y:S01]  /*a9d0*/  FFMA R28, R15.reuse, R25, R12 ;  /* 0x000000190f1c7223 */ /* 0x041fe2000000000c */
[C---:B------:R-:W-:Y:S01]  /*a9e0*/  FFMA R30, R15.reuse, R27, R14 ;  /* 0x0000001b0f1e7223 */ /* 0x040fe2000000000e */
[----:B------:R-:W-:Y:S01]  /*a9f0*/  FFMA R22, R50, R29, R61 ;  /* 0x0000001d32167223 */ /* 0x000fe2000000003d */
[C---:B------:R-:W-:Y:S01]  /*aa00*/  FFMA R219, R24.reuse, R15, R219 ;  /* 0x0000000f18db7223 */ /* 0x040fe200000000db */
[-C--:B------:R-:W-:Y:S01]  /*aa10*/  FFMA R223, R15, R26.reuse, R223 ;  /* 0x0000001a0fdf7223 */ /* 0x080fe200000000df */
[C---:B------:R-:W-:Y:S01]  /*aa20*/  FFMA R217, R24.reuse, R47, R217 ;  /* 0x0000002f18d97223 */ /* 0x040fe200000000d9 */
[----:B------:R-:W0:Y:S01]  /*aa30*/  LDS.128 R12, [R20+0x500] ;  /* 0x00050000140c7984 */ /* 0x000e220000000c00 */
[C---:B------:R-:W-:Y:S01]  /*aa40*/  FFMA R16, R47.reuse, R25, R16 ;  /* 0x000000192f107223 */ /* 0x040fe20000000010 */
[CC--:B------:R-:W-:Y:S01]  /*aa50*/  FFMA R229, R47.reuse, R26.reuse, R229 ;  /* 0x0000001a2fe57223 */ /* 0x0c0fe200000000e5 */
[-C--:B------:R-:W-:Y:S01]  /*aa60*/  FFMA R10, R47, R27.reuse, R10 ;  /* 0x0000001b2f0a7223 */ /* 0x080fe2000000000a */
[----:B------:R-:W-:Y:S01]  /*aa70*/  FFMA R48, R51, R27, R48 ;  /* 0x0000001b33307223 */ /* 0x000fe20000000030 */
[----:B------:R-:W-:Y:S01]  /*aa80*/  FFMA R21, R24, R63, R21 ;  /* 0x0000003f18157223 */ /* 0x000fe20000000015 */
[C---:B------:R-:W-:Y:S01]  /*aa90*/  FFMA R18, R63.reuse, R25, R18 ;  /* 0x000000193f127223 */ /* 0x040fe20000000012 */
[CC--:B------:R-:W-:Y:S01]  /*aaa0*/  FFMA R69, R63.reuse, R26.reuse, R69 ;  /* 0x0000001a3f457223 */ /* 0x0c0fe20000000045 */
[----:B------:R-:W-:Y:S01]  /*aab0*/  FFMA R8, R63, R27, R8 ;  /* 0x0000001b3f087223 */ /* 0x000fe20000000008 */
[C---:B-1----:R-:W-:Y:S01]  /*aac0*/  FFMA R28, R32.reuse, R53, R28 ;  /* 0x00000035201c7223 */ /* 0x042fe2000000001c */
[----:B------:R-:W-:Y:S01]  /*aad0*/  FFMA R30, R32, R55, R30 ;  /* 0x00000037201e7223 */ /* 0x000fe2000000001e */
[----:B------:R-:W-:Y:S01]  /*aae0*/  FFMA R221, R24, R51, R221 ;  /* 0x0000003318dd7223 */ /* 0x000fe200000000dd */
[C---:B------:R-:W-:Y:S01]  /*aaf0*/  FFMA R22, R51.reuse, R25, R22 ;  /* 0x0000001933167223 */ /* 0x040fe20000000016 */
[----:B------:R-:W-:Y:S01]  /*ab00*/  FFMA R11, R51, R26, R11 ;  /* 0x0000001a330b7223 */ /* 0x000fe2000000000b */
[C---:B------:R-:W-:Y:S01]  /*ab10*/  FFMA R219, R32.reuse, R52, R219 ;  /* 0x0000003420db7223 */ /* 0x040fe200000000db */
[----:B------:R-:W-:Y:S01]  /*ab20*/  FFMA R223, R32, R54, R223 ;  /* 0x0000003620df7223 */ /* 0x000fe200000000df */
[----:B------:R-:W1:Y:S01]  /*ab30*/  LDS.128 R24, [R20+0x580] ;  /* 0x0005800014187984 */ /* 0x000e620000000c00 */
[C---:B--2---:R-:W-:Y:S01]  /*ab40*/  FFMA R217, R36.reuse, R52, R217 ;  /* 0x0000003424d97223 */ /* 0x044fe200000000d9 */
[C---:B------:R-:W-:Y:S01]  /*ab50*/  FFMA R16, R36.reuse, R53, R16 ;  /* 0x0000003524107223 */ /* 0x040fe20000000010 */
[C---:B------:R-:W-:Y:S01]  /*ab60*/  FFMA R229, R36.reuse, R54, R229 ;  /* 0x0000003624e57223 */ /* 0x040fe200000000e5 */
[-C--:B------:R-:W-:Y:S01]  /*ab70*/  FFMA R10, R36, R55.reuse, R10 ;  /* 0x00000037240a7223 */ /* 0x080fe2000000000a */
[----:B---3--:R-:W-:Y:S01]  /*ab80*/  FFMA R48, R40, R55, R48 ;  /* 0x0000003728307223 */ /* 0x008fe20000000030 */
[C---:B----4-:R-:W-:Y:S01]  /*ab90*/  FFMA R21, R56.reuse, R52, R21 ;  /* 0x0000003438157223 */ /* 0x050fe20000000015 */
[C---:B------:R-:W-:Y:S01]  /*aba0*/  FFMA R18, R56.reuse, R53, R18 ;  /* 0x0000003538127223 */ /* 0x040fe20000000012 */
[C---:B------:R-:W-:Y:S01]  /*abb0*/  FFMA R69, R56.reuse, R54, R69 ;  /* 0x0000003638457223 */ /* 0x040fe20000000045 */
[----:B------:R-:W-:Y:S01]  /*abc0*/  FFMA R8, R56, R55, R8 ;  /* 0x0000003738087223 */ /* 0x000fe20000000008 */
[C---:B------:R-:W-:Y:S01]  /*abd0*/  FFMA R221, R40.reuse, R52, R221 ;  /* 0x0000003428dd7223 */ /* 0x040fe200000000dd */
[C---:B------:R-:W-:Y:S01]  /*abe0*/  FFMA R22, R40.reuse, R53, R22 ;  /* 0x0000003528167223 */ /* 0x040fe20000000016 */
[----:B------:R-:W-:Y:S01]  /*abf0*/  FFMA R11, R40, R54, R11 ;  /* 0x00000036280b7223 */ /* 0x000fe2000000000b */
[C---:B-----5:R-:W-:Y:S01]  /*ac00*/  FFMA R23, R33.reuse, R65, R28 ;  /* 0x0000004121177223 */ /* 0x060fe2000000001c */
[C---:B------:R-:W-:Y:S01]  /*ac10*/  FFMA R32, R33.reuse, R67, R30 ;  /* 0x0000004321207223 */ /* 0x040fe2000000001e */
[C---:B------:R-:W-:Y:S01]  /*ac20*/  FFMA R219, R64.reuse, R33, R219 ;  /* 0x0000002140db7223 */ /* 0x040fe200000000db */
[-C--:B------:R-:W-:Y:S01]  /*ac30*/  FFMA R223, R33, R66.reuse, R223 ;  /* 0x0000004221df7223 */ /* 0x080fe200000000df */
[----:B------:R-:W-:Y:S01]  /*ac40*/  LDS.128 R28, [R17+0x30] ;  /* 0x00003000111c7984 */ /* 0x000fe20000000c00 */
[C---:B------:R-:W-:Y:S01]  /*ac50*/  FFMA R217, R64.reuse, R37, R217 ;  /* 0x0000002540d97223 */ /* 0x040fe200000000d9 */
[C---:B------:R-:W-:Y:S01]  /*ac60*/  FFMA R33, R37.reuse, R65, R16 ;  /* 0x0000004125217223 */ /* 0x040fe20000000010 */
[CC--:B------:R-:W-:Y:S01]  /*ac70*/  FFMA R229, R37.reuse, R66.reuse, R229 ;  /* 0x0000004225e57223 */ /* 0x0c0fe200000000e5 */
[----:B------:R-:W2:Y:S01]  /*ac80*/  LDS.128 R52, [R20+0x600] ;  /* 0x0006000014347984 */ /* 0x000ea20000000c00 */
[----:B------:R-:W-:Y:S01]  /*ac90*/  FFMA R10, R37, R67, R10 ;  /* 0x00000043250a7223 */ /* 0x000fe2000000000a */
[C---:B------:R-:W-:Y:S01]  /*aca0*/  FFMA R21, R64.reuse, R57, R21 ;  /* 0x0000003940157223 */ /* 0x040fe20000000015 */
[C---:B------:R-:W-:Y:S01]  /*acb0*/  FFMA R37, R57.reuse, R65, R18 ;  /* 0x0000004139257223 */ /* 0x040fe20000000012 */
[CC--:B------:R-:W-:Y:S01]  /*acc0*/  FFMA R69, R57.reuse, R66.reuse, R69 ;  /* 0x0000004239457223 */ /* 0x0c0fe20000000045 */
[-C--:B------:R-:W-:Y:S01]  /*acd0*/  FFMA R8, R57, R67.reuse, R8 ;  /* 0x0000004339087223 */ /* 0x080fe20000000008 */
[C---:B------:R-:W-:Y:S01]  /*ace0*/  FFMA R16, R41.reuse, R67, R48 ;  /* 0x0000004329107223 */ /* 0x040fe20000000030 */
[----:B------:R-:W3:Y:S01]  /*acf0*/  LDS.128 R44, [R17+0xb0] ;  /* 0x0000b000112c7984 */ /* 0x000ee20000000c00 */
[----:B------:R-:W-:Y:S01]  /*ad00*/  FFMA R221, R64, R41, R221 ;  /* 0x0000002940dd7223 */ /* 0x000fe200000000dd */
[C---:B------:R-:W-:Y:S01]  /*ad10*/  FFMA R57, R41.reuse, R65, R22 ;  /* 0x0000004129397223 */ /* 0x040fe20000000016 */
[----:B------:R-:W-:Y:S01]  /*ad20*/  FFMA R11, R41, R66, R11 ;  /* 0x00000042290b7223 */ /* 0x000fe2000000000b */
[----:B------:R-:W4:Y:S04]  /*ad30*/  LDS.128 R60, [R17+0x130] ;  /* 0x00013000113c7984 */ /* 0x000f280000000c00 */
[----:B------:R-:W5:Y:S04]  /*ad40*/  LDS.128 R48, [R17+0x1b0] ;  /* 0x0001b00011307984 */ /* 0x000f680000000c00 */
[----:B------:R-:W5:Y:S01]  /*ad50*/  LDS.128 R64, [R20+0x680] ;  /* 0x0006800014407984 */ /* 0x000f620000000c00 */
[----:B0-----:R-:W-:Y:S01]  /*ad60*/  FFMA R18, R34, R13, R23 ;  /* 0x0000000d22127223 */ /* 0x001fe20000000017 */
        /* <DEDUP_REMOVED lines=10> */
[----:B------:R-:W-:Y:S01]  /*ae10*/  FFMA R8, R58, R15, R8 ;  /* 0x0000000f3a087223 */ /* 0x000fe20000000008 */
[----:B------:R-:W-:Y:S01]  /*ae20*/  FFMA R36, R42, R13, R57 ;  /* 0x0000000d2a247223 */ /* 0x000fe20000000039 */
[C---:B-1----:R-:W-:Y:S01]  /*ae30*/  FFMA R18, R35.reuse, R25, R18 ;  /* 0x0000001923127223 */ /* 0x042fe20000000012 */
        /* <DEDUP_REMOVED lines=10> */
[----:B------:R-:W-:Y:S01]  /*aee0*/  FFMA R16, R42, R15, R16 ;  /* 0x0000000f2a107223 */ /* 0x000fe20000000010 */
[----:B------:R-:W-:Y:S01]  /*aef0*/  FFMA R21, R24, R59, R21 ;  /* 0x0000003b18157223 */ /* 0x000fe20000000015 */
[C---:B------:R-:W-:Y:S01]  /*af00*/  FFMA R69, R59.reuse, R26, R69 ;  /* 0x0000001a3b457223 */ /* 0x040fe20000000045 */
[----:B------:R-:W-:Y:S01]  /*af10*/  FFMA R8, R59, R27, R8 ;  /* 0x0000001b3b087223 */ /* 0x000fe20000000008 */
[C---:B------:R-:W-:Y:S01]  /*af20*/  FFMA R36, R43.reuse, R25, R36 ;  /* 0x000000192b247223 */ /* 0x040fe20000000024 */
[----:B------:R-:W0:Y:S01]  /*af30*/  LDS.128 R12, [R20+0x700] ;  /* 0x00070000140c7984 */ /* 0x000e220000000c00 */
[C---:B--2---:R-:W-:Y:S01]  /*af40*/  FFMA R18, R28.reuse, R53, R18 ;  /* 0x000000351c127223 */ /* 0x044fe20000000012 */
[C---:B------:R-:W-:Y:S01]  /*af50*/  FFMA R219, R28.reuse, R52, R219 ;  /* 0x000000341cdb7223 */ /* 0x040fe200000000db */
[C---:B------:R-:W-:Y:S01]  /*af60*/  FFMA R223, R28.reuse, R54, R223 ;  /* 0x000000361cdf7223 */ /* 0x040fe200000000df */
[----:B------:R-:W-:Y:S01]  /*af70*/  FFMA R32, R28, R55, R32 ;  /* 0x000000371c207223 */ /* 0x000fe20000000020 */
[C---:B---3--:R-:W-:Y:S01]  /*af80*/  FFMA R217, R44.reuse, R52, R217 ;  /* 0x000000342cd97223 */ /* 0x048fe200000000d9 */
[C---:B------:R-:W-:Y:S01]  /*af90*/  FFMA R22, R44.reuse, R53, R22 ;  /* 0x000000352c167223 */ /* 0x040fe20000000016 */
[C---:B------:R-:W-:Y:S01]  /*afa0*/  FFMA R229, R44.reuse, R54, R229 ;  /* 0x000000362ce57223 */ /* 0x040fe200000000e5 */
[----:B------:R-:W-:Y:S01]  /*afb0*/  FFMA R10, R44, R55, R10 ;  /* 0x000000372c0a7223 */ /* 0x000fe2000000000a */
[----:B----4-:R-:W-:Y:S01]  /*afc0*/  FFMA R34, R60, R53, R34 ;  /* 0x000000353c227223 */ /* 0x010fe20000000022 */
[----:B------:R-:W-:Y:S01]  /*afd0*/  FFMA R221, R24, R43, R221 ;  /* 0x0000002b18dd7223 */ /* 0x000fe200000000dd */
[C---:B------:R-:W-:Y:S01]  /*afe0*/  FFMA R11, R43.reuse, R26, R11 ;  /* 0x0000001a2b0b7223 */ /* 0x040fe2000000000b */
[----:B------:R-:W-:Y:S01]  /*aff0*/  FFMA R16, R43, R27, R16 ;  /* 0x0000001b2b107223 */ /* 0x000fe20000000010 */
[C---:B------:R-:W-:Y:S01]  /*b000*/  FFMA R21, R60.reuse, R52, R21 ;  /* 0x000000343c157223 */ /* 0x040fe20000000015 */
[C---:B------:R-:W-:Y:S01]  /*b010*/  FFMA R69, R60.reuse, R54, R69 ;  /* 0x000000363c457223 */ /* 0x040fe20000000045 */
[----:B------:R-:W-:Y:S01]  /*b020*/  FFMA R8, R60, R55, R8 ;  /* 0x000000373c087223 */ /* 0x000fe20000000008 */
[----:B-----5:R-:W-:Y:S01]  /*b030*/  FFMA R36, R48, R53, R36 ;  /* 0x0000003530247223 */ /* 0x020fe20000000024 */
[----:B------:R-:W1:Y:S01]  /*b040*/  LDS.128 R24, [R20+0x780] ;  /* 0x0007800014187984 */ /* 0x000e620000000c00 */
        /* <DEDUP_REMOVED lines=9> */
[C---:B------:R-:W-:Y:S01]  /*b0e0*/  FFMA R11, R48.reuse, R54, R11 ;  /* 0x00000036300b7223 */ /* 0x040fe2000000000b */
[----:B------:R-:W-:Y:S01]  /*b0f0*/  FFMA R16, R48, R55, R16 ;  /* 0x0000003730107223 */ /* 0x000fe20000000010 */
[C---:B------:R-:W-:Y:S01]  /*b100*/  FFMA R21, R64.reuse, R61, R21 ;  /* 0x0000003d40157223 */ /* 0x040fe20000000015 */
[C---:B------:R-:W-:Y:S01]  /*b110*/  FFMA R45, R61.reuse, R65, R34 ;  /* 0x000000413d2d7223 */ /* 0x040fe20000000022 */
[C---:B------:R-:W-:Y:S01]  /*b120*/  FFMA R69, R61.reuse, R66, R69 ;  /* 0x000000423d457223 */ /* 0x040fe20000000045 */
[----:B------:R-:W-:Y:S01]  /*b130*/  FFMA R8, R61, R67, R8 ;  /* 0x000000433d087223 */ /* 0x000fe20000000008 */
[----:B------:R-:W-:Y:S01]  /*b140*/  FFMA R61, R49, R65, R36 ;  /* 0x00000041313d7223 */ /* 0x000fe20000000024 */
[----:B------:R-:W-:Y:S01]  /*b150*/  LDS.128 R32, [R17+0x40] ;  /* 0x0000400011207984 */ /* 0x000fe20000000c00 */
[----:B------:R-:W-:-:S03]  /*b160*/  FFMA R221, R64, R49, R221 ;  /* 0x0000003140dd7223 */ /* 0x000fc600000000dd */
[----:B------:R-:W2:Y:S01]  /*b170*/  LDS.128 R52, [R20+0x800] ;  /* 0x0008000014347984 */ /* 0x000ea20000000c00 */
[C---:B------:R-:W-:Y:S01]  /*b180*/  FFMA R11, R49.reuse, R66, R11 ;  /* 0x00000042310b7223 */ /* 0x040fe2000000000b */
[----:B------:R-:W-:Y:S02]  /*b190*/  FFMA R16, R49, R67, R16 ;  /* 0x0000004331107223 */ /* 0x000fe40000000010 */
[----:B------:R-:W3:Y:S04]  /*b1a0*/  LDS.128 R36, [R17+0xc0] ;  /* 0x0000c00011247984 */ /* 0x000ee80000000c00 */
[----:B------:R-:W4:Y:S04]  /*b1b0*/  LDS.128 R56, [R17+0x140] ;  /* 0x0001400011387984 */ /* 0x000f280000000c00 */
[----:B------:R-:W5:Y:S04]  /*b1c0*/  LDS.128 R40, [R17+0x1c0] ;  /* 0x0001c00011287984 */ /* 0x000f680000000c00 */
[----:B------:R-:W5:Y:S01]  /*b1d0*/  LDS.128 R64, [R20+0x880] ;  /* 0x0008800014407984 */ /* 0x000f620000000c00 */
[----:B0-----:R-:W-:Y:S01]  /*b1e0*/  FFMA R219, R12, R30, R219 ;  /* 0x0000001e0cdb7223 */ /* 0x001fe200000000db */
[C---:B------:R-:W-:Y:S01]  /*b1f0*/  FFMA R22, R30.reuse, R13, R23 ;  /* 0x0000000d1e167223 */ /* 0x040fe20000000017 */
        /* <DEDUP_REMOVED lines=83> */
[----:B-1----:R-:W-:Y:S01]  /*b730*/  FFMA R219, R24, R35, R219 ;  /* 0x0000002318db7223 */ /* 0x002fe200000000db */
        /* <DEDUP_REMOVED lines=14> */
[----:B------:R-:W0:Y:S01]  /*b820*/  LDS.128 R12, [R20+0xb00] ;  /* 0x000b0000140c7984 */ /* 0x000e220000000c00 */
[C---:B------:R-:W-:Y:S01]  /*b830*/  FFMA R36, R43.reuse, R25, R36 ;  /* 0x000000192b247223 */ /* 0x040fe20000000024 */
        /* <DEDUP_REMOVED lines=8> */
[----:B------:R-:W-:Y:S01]  /*b8c0*/  FFMA R221, R24, R43, R221 ;  /* 0x0000002b18dd7223 */ /* 0x000fe200000000dd */
[C---:B------:R-:W-:Y:S01]  /*b8d0*/  FFMA R11, R43.reuse, R26, R11 ;  /* 0x0000001a2b0b7223 */ /* 0x040fe2000000000b */
[----:B------:R-:W-:Y:S01]  /*b8e0*/  FFMA R16, R43, R27, R16 ;  /* 0x0000001b2b107223 */ /* 0x000fe20000000010 */
[C---:B----4-:R-:W-:Y:S01]  /*b8f0*/  FFMA R21, R60.reuse, R52, R21 ;  /* 0x000000343c157223 */ /* 0x050fe20000000015 */
        /* <DEDUP_REMOVED lines=21> */
[----:B------:R-:W-:Y:S04]  /*ba50*/  LDS.128 R32, [R17+0x60] ;  /* 0x0000600011207984 */ /* 0x000fe80000000c00 */
[----:B------:R-:W2:Y:S04]  /*ba60*/  LDS.128 R52, [R20+0xc00] ;  /* 0x000c000014347984 */ /* 0x000ea80000000c00 */
[----:B------:R-:W3:Y:S04]  /*ba70*/  LDS.128 R36, [R17+0xe0] ;  /* 0x0000e00011247984 */ /* 0x000ee80000000c00 */
[----:B------:R-:W4:Y:S04]  /*ba80*/  LDS.128 R56, [R17+0x160] ;  /* 0x0001600011387984 */ /* 0x000f280000000c00 */
[----:B------:R-:W5:Y:S01]  /*ba90*/  LDS.128 R40, [R17+0x1e0] ;  /* 0x0001e00011287984 */ /* 0x000f620000000c00 */
[----:B------:R-:W-:Y:S01]  /*baa0*/  FFMA R221, R64, R49, R221 ;  /* 0x0000003140dd7223 */ /* 0x000fe200000000dd */
[C---:B------:R-:W-:Y:S01]  /*bab0*/  FFMA R11, R49.reuse, R66, R11 ;  /* 0x00000042310b7223 */ /* 0x040fe2000000000b */
[----:B------:R-:W-:-:S02]  /*bac0*/  FFMA R16, R49, R67, R16 ;  /* 0x0000004331107223 */ /* 0x000fc40000000010 */
        /* <DEDUP_REMOVED lines=16> */
[----:B------:R-:W-:-:S02]  /*bbd0*/  FFMA R16, R50, R15, R16 ;  /* 0x0000000f32107223 */ /* 0x000fc40000000010 */
[----:B------:R-:W0:Y:S01]  /*bbe0*/  LDS.128 R12, [R20+0xd00] ;  /* 0x000d0000140c7984 */ /* 0x000e220000000c00 */
[C---:B-1----:R-:W-:Y:S01]  /*bbf0*/  FFMA R219, R24.reuse, R31, R219 ;  /* 0x0000001f18db7223 */ /* 0x042fe200000000db */
[C---:B------:R-:W-:Y:S01]  /*bc00*/  FFMA R22, R31.reuse, R25, R22 ;  /* 0x000000191f167223 */ /* 0x040fe20000000016 */
[CC--:B------:R-:W-:Y:S01]  /*bc10*/  FFMA R223, R31.reuse, R26.reuse, R223 ;  /* 0x0000001a1fdf7223 */ /* 0x0c0fe200000000df */
[----:B------:R-:W-:Y:S01]  /*bc20*/  FFMA R18, R31, R27, R18 ;  /* 0x0000001b1f127223 */ /* 0x000fe20000000012 */
        /* <DEDUP_REMOVED lines=12> */
[C---:B--2---:R-:W-:Y:S01]  /*bcf0*/  FFMA R219, R32.reuse, R52, R219 ;  /* 0x0000003420db7223 */ /* 0x044fe200000000db */
[----:B------:R-:W1:Y:S01]  /*bd00*/  LDS.128 R24, [R20+0xd80] ;  /* 0x000d800014187984 */ /* 0x000e620000000c00 */
[C---:B------:R-:W-:Y:S01]  /*bd10*/  FFMA R22, R32.reuse, R53, R22 ;  /* 0x0000003520167223 */ /* 0x040fe20000000016 */
[C---:B------:R-:W-:Y:S01]  /*bd20*/  FFMA R223, R32.reuse, R54, R223 ;  /* 0x0000003620df7223 */ /* 0x040fe200000000df */
[----:B------:R-:W-:Y:S01]  /*bd30*/  FFMA R18, R32, R55, R18 ;  /* 0x0000003720127223 */ /* 0x000fe20000000012 */
[C---:B---3--:R-:W-:Y:S01]  /*bd40*/  FFMA R217, R36.reuse, R52, R217 ;  /* 0x0000003424d97223 */ /* 0x048fe200000000d9 */
[C---:B------:R-:W-:Y:S01]  /*bd50*/  FFMA R28, R36.reuse, R53, R28 ;  /* 0x00000035241c7223 */ /* 0x040fe2000000001c */
[C---:B------:R-:W-:Y:S01]  /*bd60*/  FFMA R229, R36.reuse, R54, R229 ;  /* 0x0000003624e57223 */ /* 0x040fe200000000e5 */
[----:B------:R-:W-:Y:S01]  /*bd70*/  FFMA R10, R36, R55, R10 ;  /* 0x00000037240a7223 */ /* 0x000fe2000000000a */
[C---:B----4-:R-:W-:Y:S01]  /*bd80*/  FFMA R21, R56.reuse, R52, R21 ;  /* 0x0000003438157223 */ /* 0x050fe20000000015 */
[C---:B------:R-:W-:Y:S01]  /*bd90*/  FFMA R30, R56.reuse, R53, R30 ;  /* 0x00000035381e7223 */ /* 0x040fe2000000001e */
[C---:B------:R-:W-:Y:S01]  /*bda0*/  FFMA R69, R56.reuse, R54, R69 ;  /* 0x0000003638457223 */ /* 0x040fe20000000045 */
[----:B------:R-:W-:Y:S01]  /*bdb0*/  FFMA R8, R56, R55, R8 ;  /* 0x0000003738087223 */ /* 0x000fe20000000008 */
[C---:B-----5:R-:W-:Y:S01]  /*bdc0*/  FFMA R221, R40.reuse, R52, R221 ;  /* 0x0000003428dd7223 */ /* 0x060fe200000000dd */
[C---:B------:R-:W-:Y:S01]  /*bdd0*/  FFMA R44, R40.reuse, R53, R44 ;  /* 0x00000035282c7223 */ /* 0x040fe2000000002c */
[C---:B------:R-:W-:Y:S01]  /*bde0*/  FFMA R11, R40.reuse, R54, R11 ;  /* 0x00000036280b7223 */ /* 0x040fe2000000000b */
[----:B------:R-:W-:Y:S01]  /*bdf0*/  FFMA R16, R40, R55, R16 ;  /* 0x0000003728107223 */ /* 0x000fe20000000010 */
[----:B------:R-:W-:Y:S04]  /*be00*/  LDS.128 R60, [R20+0xe00] ;  /* 0x000e0000143c7984 */ /* 0x000fe80000000c00 */
[----:B------:R-:W2:Y:S01]  /*be10*/  LDS.128 R52, [R17+0x70] ;  /* 0x0000700011347984 */ /* 0x000ea20000000c00 */
        /* <DEDUP_REMOVED lines=15> */
[----:B------:R-:W3:Y:S01]  /*bf10*/  LDS.128 R44, [R17+0xf0] ;  /* 0x0000f000112c7984 */ /* 0x000ee20000000c00 */
[C---:B------:R-:W-:Y:S01]  /*bf20*/  FFMA R11, R41.reuse, R66, R11 ;  /* 0x00000042290b7223 */ /* 0x040fe2000000000b */
[----:B------:R-:W-:Y:S02]  /*bf30*/  FFMA R16, R41, R67, R16 ;  /* 0x0000004329107223 */ /* 0x000fe40000000010 */
[----:B------:R4:W5:Y:S01]  /*bf40*/  LDS.128 R48, [R17+0x1f0] ;  /* 0x0001f00011307984 */ /* 0x0009620000000c00 */
[----:B0-----:R-:W-:-:S03]  /*bf50*/  FFMA R22, R34, R13, R23 ;  /* 0x0000000d22167223 */ /* 0x001fc60000000017 */
[----:B------:R-:W0:Y:S01]  /*bf60*/  LDS.128 R64, [R20+0xe80] ;  /* 0x000e800014407984 */ /* 0x000e220000000c00 */
        /* <DEDUP_REMOVED lines=15> */
[----:B-1----:R-:W-:Y:S01]  /*c060*/  FFMA R22, R35, R25, R22 ;  /* 0x0000001923167223 */ /* 0x002fe20000000016 */
[----:B------:R-:W1:Y:S01]  /*c070*/  LDS.128 R12, [R20+0xf00] ;  /* 0x000f0000140c7984 */ /* 0x000e620000000c00 */
[C---:B------:R-:W-:Y:S01]  /*c080*/  FFMA R219, R24.reuse, R35, R219 ;  /* 0x0000002318db7223 */ /* 0x040fe200000000db */
[C---:B------:R-:W-:Y:S01]  /*c090*/  FFMA R217, R24.reuse, R39, R217 ;  /* 0x0000002718d97223 */ /* 0x040fe200000000d9 */
[C---:B----4-:R-:W-:Y:S01]  /*c0a0*/  FFMA R17, R24.reuse, R59, R21 ;  /* 0x0000003b18117223 */ /* 0x050fe20000000015 */
[----:B------:R-:W-:Y:S01]  /*c0b0*/  FFMA R221, R24, R43, R221 ;  /* 0x0000002b18dd7223 */ /* 0x000fe200000000dd */
[----:B--2---:R-:W-:-:S02]  /*c0c0*/  FFMA R24, R52, R61, R22 ;  /* 0x0000003d34187223 */ /* 0x004fc40000000016 */
[----:B------:R-:W2:Y:S01]  /*c0d0*/  LDS.128 R20, [R20+0xf80] ;  /* 0x000f800014147984 */ /* 0x000ea20000000c00 */
[-C--:B------:R-:W-:Y:S01]  /*c0e0*/  FFMA R32, R39, R25.reuse, R32 ;  /* 0x0000001927207223 */ /* 0x080fe20000000020 */
[-C--:B------:R-:W-:Y:S01]  /*c0f0*/  FFMA R34, R59, R25.reuse, R34 ;  /* 0x000000193b227223 */ /* 0x080fe20000000022 */
[-C--:B------:R-:W-:Y:S01]  /*c100*/  FFMA R229, R39, R26.reuse, R229 ;  /* 0x0000001a27e57223 */ /* 0x080fe200000000e5 */
[----:B------:R-:W-:Y:S01]  /*c110*/  FFMA R36, R43, R25, R36 ;  /* 0x000000192b247223 */ /* 0x000fe20000000024 */
[CC--:B------:R-:W-:Y:S01]  /*c120*/  FFMA R223, R35.reuse, R26.reuse, R223 ;  /* 0x0000001a23df7223 */ /* 0x0c0fe200000000df */
[-C--:B------:R-:W-:Y:S01]  /*c130*/  FFMA R18, R35, R27.reuse, R18 ;  /* 0x0000001b23127223 */ /* 0x080fe20000000012 */
[-C--:B------:R-:W-:Y:S01]  /*c140*/  FFMA R10, R39, R27.reuse, R10 ;  /* 0x0000001b270a7223 */ /* 0x080fe2000000000a */
[CC--:B------:R-:W-:Y:S01]  /*c150*/  FFMA R69, R59.reuse, R26.reuse, R69 ;  /* 0x0000001a3b457223 */ /* 0x0c0fe20000000045 */
[-C--:B------:R-:W-:Y:S01]  /*c160*/  FFMA R8, R59, R27.reuse, R8 ;  /* 0x0000001b3b087223 */ /* 0x080fe20000000008 */
[C---:B------:R-:W-:Y:S01]  /*c170*/  FFMA R11, R43.reuse, R26, R11 ;  /* 0x0000001a2b0b7223 */ /* 0x040fe2000000000b */
[----:B------:R-:W-:Y:S01]  /*c180*/  FFMA R16, R43, R27, R16 ;  /* 0x0000001b2b107223 */ /* 0x000fe20000000010 */
[-C--:B---3--:R-:W-:Y:S01]  /*c190*/  FFMA R32, R44, R61.reuse, R32 ;  /* 0x0000003d2c207223 */ /* 0x088fe20000000020 */
[-C--:B------:R-:W-:Y:S01]  /*c1a0*/  FFMA R34, R28, R61.reuse, R34 ;  /* 0x0000003d1c227223 */ /* 0x080fe20000000022 */
[C---:B------:R-:W-:Y:S01]  /*c1b0*/  FFMA R217, R44.reuse, R60, R217 ;  /* 0x0000003c2cd97223 */ /* 0x040fe200000000d9 */
[----:B------:R-:W-:Y:S01]  /*c1c0*/  FFMA R229, R44, R62, R229 ;  /* 0x0000003e2ce57223 */ /* 0x000fe200000000e5 */
[----:B-----5:R-:W-:Y:S01]  /*c1d0*/  FFMA R36, R48, R61, R36 ;  /* 0x0000003d30247223 */ /* 0x020fe20000000024 */
[C---:B------:R-:W-:Y:S01]  /*c1e0*/  FFMA R219, R52.reuse, R60, R219 ;  /* 0x0000003c34db7223 */ /* 0x040fe200000000db */
[C---:B------:R-:W-:Y:S01]  /*c1f0*/  FFMA R223, R52.reuse, R62, R223 ;  /* 0x0000003e34df7223 */ /* 0x040fe200000000df */
[-C--:B------:R-:W-:Y:S01]  /*c200*/  FFMA R18, R52, R63.reuse, R18 ;  /* 0x0000003f34127223 */ /* 0x080fe20000000012 */
[-C--:B------:R-:W-:Y:S01]  /*c210*/  FFMA R10, R44, R63.reuse, R10 ;  /* 0x0000003f2c0a7223 */ /* 0x080fe2000000000a */
[C---:B------:R-:W-:Y:S01]  /*c220*/  FFMA R17, R28.reuse, R60, R17 ;  /* 0x0000003c1c117223 */ /* 0x040fe20000000011 */
[C---:B------:R-:W-:Y:S01]  /*c230*/  FFMA R69, R28.reuse, R62, R69 ;  /* 0x0000003e1c457223 */ /* 0x040fe20000000045 */
[-C--:B------:R-:W-:Y:S01]  /*c240*/  FFMA R8, R28, R63.reuse, R8 ;  /* 0x0000003f1c087223 */ /* 0x080fe20000000008 */
[C---:B------:R-:W-:Y:S01]  /*c250*/  FFMA R221, R48.reuse, R60, R221 ;  /* 0x0000003c30dd7223 */ /* 0x040fe200000000dd */
[C---:B------:R-:W-:Y:S01]  /*c260*/  FFMA R11, R48.reuse, R62, R11 ;  /* 0x0000003e300b7223 */ /* 0x040fe2000000000b */
[----:B------:R-:W-:Y:S01]  /*c270*/  FFMA R16, R48, R63, R16 ;  /* 0x0000003f30107223 */ /* 0x000fe20000000010 */
[-C--:B0-----:R-:W-:Y:S01]  /*c280*/  FFMA R25, R53, R65.reuse, R24 ;  /* 0x0000004135197223 */ /* 0x081fe20000000018 */
[-C--:B------:R-:W-:Y:S01]  /*c290*/  FFMA R27, R45, R65.reuse, R32 ;  /* 0x000000412d1b7223 */ /* 0x080fe20000000020 */
[----:B------:R-:W-:Y:S01]  /*c2a0*/  FFMA R33, R29, R65, R34 ;  /* 0x000000411d217223 */ /* 0x000fe20000000022 */
[C---:B------:R-:W-:Y:S01]  /*c2b0*/  FFMA R217, R64.reuse, R45, R217 ;  /* 0x0000002d40d97223 */ /* 0x040fe200000000d9 */
[-C--:B------:R-:W-:Y:S01]  /*c2c0*/  FFMA R229, R45, R66.reuse, R229 ;  /* 0x000000422de57223 */ /* 0x080fe200000000e5 */
[----:B------:R-:W-:Y:S01]  /*c2d0*/  FFMA R65, R49, R65, R36 ;  /* 0x0000004131417223 */ /* 0x000fe20000000024 */
[C---:B------:R-:W-:Y:S01]  /*c2e0*/  FFMA R219, R64.reuse, R53, R219 ;  /* 0x0000003540db7223 */ /* 0x040fe200000000db */
[CC--:B------:R-:W-:Y:S01]  /*c2f0*/  FFMA R223, R53.reuse, R66.reuse, R223 ;  /* 0x0000004235df7223 */ /* 0x0c0fe200000000df */
[-C--:B------:R-:W-:Y:S01]  /*c300*/  FFMA R18, R53, R67.reuse, R18 ;  /* 0x0000004335127223 */ /* 0x080fe20000000012 */
[----:B------:R-:W-:Y:S01]  /*c310*/  FFMA R10, R45, R67, R10 ;  /* 0x000000432d0a7223 */ /* 0x000fe2000000000a */
[C---:B------:R-:W-:Y:S01]  /*c320*/  FFMA R17, R64.reuse, R29, R17 ;  /* 0x0000001d40117223 */ /* 0x040fe20000000011 */
[CC--:B------:R-:W-:Y:S01]  /*c330*/  FFMA R69, R29.reuse, R66.reuse, R69 ;  /* 0x000000421d457223 */ /* 0x0c0fe20000000045 */
[----:B------:R-:W-:Y:S01]  /*c340*/  FFMA R8, R29, R67, R8 ;  /* 0x000000431d087223 */ /* 0x000fe20000000008 */
[----:B------:R-:W-:Y:S01]  /*c350*/  FFMA R221, R64, R49, R221 ;  /* 0x0000003140dd7223 */ /* 0x000fe200000000dd */
[C---:B------:R-:W-:Y:S01]  /*c360*/  FFMA R11, R49.reuse, R66, R11 ;  /* 0x00000042310b7223 */ /* 0x040fe2000000000b */
[----:B------:R-:W-:Y:S01]  /*c370*/  FFMA R16, R49, R67, R16 ;  /* 0x0000004331107223 */ /* 0x000fe20000000010 */
[-C--:B-1----:R-:W-:Y:S01]  /*c380*/  FFMA R218, R54, R13.reuse, R25 ;  /* 0x0000000d36da7223 */ /* 0x082fe20000000019 */
[----:B------:R-:W-:Y:S01]  /*c390*/  FFMA R217, R12, R46, R217 ;  /* 0x0000002e0cd97223 */ /* 0x000fe200000000d9 */
[CC--:B------:R-:W-:Y:S01]  /*c3a0*/  FFMA R24, R46.reuse, R13.reuse, R27 ;  /* 0x0000000d2e187223 */ /* 0x0c0fe2000000001b */
[----:B------:R-:W-:Y:S01]  /*c3b0*/  FFMA R229, R46, R14, R229 ;  /* 0x0000000e2ee57223 */ /* 0x000fe200000000e5 */
[-C--:B------:R-:W-:Y:S01]  /*c3c0*/  FFMA R26, R30, R13.reuse, R33 ;  /* 0x0000000d1e1a7223 */ /* 0x080fe20000000021 */
[----:B------:R-:W-:Y:S01]  /*c3d0*/  FFMA R216, R50, R13, R65 ;  /* 0x0000000d32d87223 */ /* 0x000fe20000000041 */
[----:B------:R-:W-:Y:S01]  /*c3e0*/  FFMA R219, R12, R54, R219 ;  /* 0x000000360cdb7223 */ /* 0x000fe200000000db */
[C---:B------:R-:W-:Y:S01]  /*c3f0*/  FFMA R223, R54.reuse, R14, R223 ;  /* 0x0000000e36df7223 */ /* 0x040fe200000000df */
[-C--:B------:R-:W-:Y:S01]  /*c400*/  FFMA R18, R54, R15.reuse, R18 ;  /* 0x0000000f36127223 */ /* 0x080fe20000000012 */
[-C--:B------:R-:W-:Y:S01]  /*c410*/  FFMA R46, R46, R15.reuse, R10 ;  /* 0x0000000f2e2e7223 */ /* 0x080fe2000000000a */
[----:B------:R-:W-:Y:S01]  /*c420*/  FFMA R17, R12, R30, R17 ;  /* 0x0000001e0c117223 */ /* 0x000fe20000000011 */
[C---:B------:R-:W-:Y:S01]  /*c430*/  FFMA R69, R30.reuse, R14, R69 ;  /* 0x0000000e1e457223 */ /* 0x040fe20000000045 */
[-C--:B------:R-:W-:Y:S01]  /*c440*/  FFMA R8, R30, R15.reuse, R8 ;  /* 0x0000000f1e087223 */ /* 0x080fe20000000008 */
[----:B------:R-:W-:Y:S01]  /*c450*/  FFMA R221, R12, R50, R221 ;  /* 0x000000320cdd7223 */ /* 0x000fe200000000dd */
[C---:B------:R-:W-:Y:S01]  /*c460*/  FFMA R13, R50.reuse, R14, R11 ;  /* 0x0000000e320d7223 */ /* 0x040fe2000000000b */
[----:B------:R-:W-:Y:S01]  /*c470*/  FFMA R16, R50, R15, R16 ;  /* 0x0000000f32107223 */ /* 0x000fe20000000010 */
[----:B------:R-:W-:Y:S01]  /*c480*/  UMOV UR5, UR4 ;  /* 0x0000000400057c82 */ /* 0x000fe20008000000 */
[C---:B--2---:R-:W-:Y:S01]  /*c490*/  FFMA R219, R20.reuse, R55, R219 ;  /* 0x0000003714db7223 */ /* 0x044fe200000000db */
        /* <DEDUP_REMOVED lines=15> */
[----:B------:R-:W-:Y:S06]  /*c590*/  @!P2 BRA `(.L_x_1) ;  /* 0xffffff8c005ca947 */ /* 0x000fec000383ffff */
[----:B------:R-:W0:Y:S01]  /*c5a0*/  S2R R2, SR_TID.X ;  /* 0x0000000000027919 */ /* 0x000e220000002100 */
[----:B------:R-:W-:Y:S01]  /*c5b0*/  UIADD3 UR9, UPT, UPT, UR9, 0x2000, URZ ;  /* 0x0000200009097890 */ /* 0x000fe2000fffe0ff */
[----:B------:R1:W2:Y:S03]  /*c5c0*/  LDS R228, [R80+0xdc] ;  /* 0x0000dc0050e47984 */ /* 0x0002a60000000800 */
[----:B------:R-:W-:Y:S01]  /*c5d0*/  ULEA UR5, UR10, UR9, 0x18 ;  /* 0x000000090a057291 */ /* 0x000fe2000f8ec0ff */
[----:B------:R1:W3:Y:S03]  /*c5e0*/  LDS.128 R72, [R80+0x100] ;  /* 0x0001000050487984 */ /* 0x0002e60000000c00 */
[----:B------:R-:W-:Y:S01]  /*c5f0*/  ULEA UR5, UR4, UR5, 0xc ;  /* 0x0000000504057291 */ /* 0x000fe2000f8e60ff */
[----:B------:R1:W4:Y:S04]  /*c600*/  LDS.128 R40, [R80+0x180] ;  /* 0x0001800050287984 */ /* 0x0003280000000c00 */
[----:B------:R1:W1:Y:S04]  /*c610*/  LDS.128 R68, [R80+0x110] ;  /* 0x0001100050447984 */ /* 0x0002680000000c00 */
[----:B------:R0:W1:Y:S04]  /*c620*/  LDS.128 R36, [R80+0x190] ;  /* 0x0001900050247984 */ /* 0x0000680000000c00 */
[----:B------:R0:W1:Y:S04]  /*c630*/  LDS.128 R64, [R80+0x120] ;  /* 0x0001200050407984 */ /* 0x0000680000000c00 */
[----:B------:R1:W1:Y:S01]  /*c640*/  LDS.128 R32, [R80+0x1a0] ;  /* 0x0001a00050207984 */ /* 0x0002620000000c00 */
[----:B0-----:R-:W-:-:S03]  /*c650*/  LEA R2, R2, UR5, 0x4 ;  /* 0x0000000502027c11 */ /* 0x001fc6000f8e20ff */
[----:B------:R0:W0:Y:S04]  /*c660*/  LDS.128 R60, [R80+0x130] ;  /* 0x00013000503c7984 */ /* 0x0000280000000c00 */
        /* <DEDUP_REMOVED lines=11> */
[----:B------:R0:W0:Y:S04]  /*c720*/  LDS.128 R168, [R2] ;  /* 0x0000000002a87984 */ /* 0x0000280000000c00 */
        /* <DEDUP_REMOVED lines=30> */
[----:B------:R0:W0:Y:S01]  /*c910*/  LDS.128 R80, [R2+0xf80] ;  /* 0x000f800002507984 */ /* 0x0000220000000c00 */
[----:B-1234-:R-:W0:Y:S02]  /*c920*/  S2R R0, SR_TID.Y ;  /* 0x0000000000007919 */ /* 0x01ee240000002200 */
.L_x_0:
[-C--:B0-----:R-:W-:Y:S01]  /*c930*/  FFMA R221, R168, R40.reuse, R221 ;  /* 0x00000028a8dd7223 */ /* 0x081fe200000000dd */
[-C--:B------:R-:W-:Y:S01]  /*c940*/  FFMA R216, R169, R40.reuse, R216 ;  /* 0x00000028a9d87223 */ /* 0x080fe200000000d8 */
[-C--:B------:R-:W-:Y:S01]  /*c950*/  FFMA R13, R170, R40.reuse, R13 ;  /* 0x00000028aa0d7223 */ /* 0x080fe2000000000d */
[----:B------:R-:W-:Y:S01]  /*c960*/  FFMA R40, R171, R40, R220 ;  /* 0x00000028ab287223 */ /* 0x000fe200000000dc */
[-C--:B------:R-:W-:Y:S01]  /*c970*/  FFMA R221, R204, R41.reuse, R221 ;  /* 0x00000029ccdd7223 */ /* 0x080fe200000000dd */
[-C--:B------:R-:W-:Y:S01]  /*c980*/  FFMA R216, R205, R41.reuse, R216 ;  /* 0x00000029cdd87223 */ /* 0x080fe200000000d8 */
[-C--:B------:R-:W-:Y:S01]  /*c990*/  FFMA R13, R206, R41.reuse, R13 ;  /* 0x00000029ce0d7223 */ /* 0x080fe2000000000d */
[----:B------:R-:W-:Y:S01]  /*c9a0*/  FFMA R40, R207, R41, R40 ;  /* 0x00000029cf287223 */ /* 0x000fe20000000028 */
        /* <DEDUP_REMOVED lines=24> */
[----:B------:R-:W-:Y:S01]  /*cb30*/  FFMA R15, R192, R68, R15 ;  /* 0x00000044c00f7223 */ /* 0x000fe2000000000f */
[----:B------:R-:W-:Y:S01]  /*cb40*/  FFMA R11, R170, R72, R11 ;  /* 0x00000048aa0b7223 */ /* 0x000fe2000000000b */
        /* <DEDUP_REMOVED lines=94> */
[----:B------:R-:W0:Y:S01]  /*d130*/  S2R R25, SR_CTAID.Y ;  /* 0x0000000000197919 */ /* 0x000e220000002600 */
[----:B------:R-:W-:Y:S01]  /*d140*/  FFMA R11, R158, R60, R11 ;  /* 0x0000003c9e0b7223 */ /* 0x000fe2000000000b */
        /* <DEDUP_REMOVED lines=33> */
[----:B------:R-:W-:Y:S01]  /*d360*/  ULEA UR4, UR4, UR6, 0xc ;  /* 0x0000000604047291 */ /* 0x000fe2000f8e60ff */
        /* <DEDUP_REMOVED lines=14> */
[----:B------:R-:W-:Y:S01]  /*d450*/  LEA R15, R0, UR4, 0x9 ;  /* 0x00000004000f7c11 */ /* 0x000fe2000f8e48ff */
[----:B------:R-:W-:Y:S01]  /*d460*/  FFMA R11, R130, R59, R11 ;  /* 0x0000003b820b7223 */ /* 0x000fe2000000000b */
[----:B------:R-:W-:Y:S01]  /*d470*/  FFMA R2, R113, R55, R12 ;  /* 0x0000003771027223 */ /* 0x000fe2000000000c */
[----:B------:R-:W-:Y:S01]  /*d480*/  FFMA R8, R135, R58, R8 ;  /* 0x0000003a87087223 */ /* 0x000fe20000000008 */
[----:B0-----:R-:W-:Y:S01]  /*d490*/  LEA R12, R25, R0, 0x3 ;  /* 0x00000000190c7211 */ /* 0x001fe200078e18ff */
[-C--:B------:R-:W-:Y:S01]  /*d4a0*/  FFMA R221, R112, R23.reuse, R221 ;  /* 0x0000001770dd7223 */ /* 0x080fe200000000dd */
[-C--:B------:R-:W-:Y:S01]  /*d4b0*/  FFMA R216, R113, R23.reuse, R216 ;  /* 0x0000001771d87223 */ /* 0x080fe200000000d8 */
[-C--:B------:R-:W-:Y:S01]  /*d4c0*/  FFMA R13, R114, R23.reuse, R13 ;  /* 0x00000017720d7223 */ /* 0x080fe2000000000d */
[----:B------:R-:W-:Y:S01]  /*d4d0*/  FFMA R40, R115, R23, R40 ;  /* 0x0000001773287223 */ /* 0x000fe20000000028 */
[----:B------:R-:W-:Y:S01]  /*d4e0*/  FFMA R25, R108, R48, R21 ;  /* 0x000000306c197223 */ /* 0x000fe20000000015 */
[----:B------:R-:W-:Y:S01]  /*d4f0*/  FFMA R11, R126, R52, R11 ;  /* 0x000000347e0b7223 */ /* 0x000fe2000000000b */
[----:B------:R-:W0:Y:S01]  /*d500*/  LDS.128 R20, [R15] ;  /* 0x000000000f147984 */ /* 0x000e220000000c00 */
[----:B------:R-:W-:Y:S01]  /*d510*/  FFMA R8, R131, R59, R8 ;  /* 0x0000003b83087223 */ /* 0x000fe20000000008 */
[-C--:B------:R-:W-:Y:S01]  /*d520*/  FFMA R221, R108, R16.reuse, R221 ;  /* 0x000000106cdd7223 */ /* 0x080fe200000000dd */
[-C--:B------:R-:W-:Y:S01]  /*d530*/  FFMA R11, R122, R53.reuse, R11 ;  /* 0x000000357a0b7223 */ /* 0x080fe2000000000b */
        /* <DEDUP_REMOVED lines=9> */
[----:B------:R-:W-:Y:S01]  /*d5d0*/  FFMA R8, R119, R54, R8 ;  /* 0x0000003677087223 */ /* 0x000fe20000000008 */
[-C--:B------:R-:W-:Y:S01]  /*d5e0*/  FFMA R0, R105, R17.reuse, R216 ;  /* 0x0000001169007223 */ /* 0x080fe200000000d8 */
[-C--:B------:R-:W-:Y:S01]  /*d5f0*/  FFMA R13, R106, R17.reuse, R13 ;  /* 0x000000116a0d7223 */ /* 0x080fe2000000000d */
[----:B------:R-:W-:Y:S01]  /*d600*/  FFMA R40, R107, R17, R40 ;  /* 0x000000116b287223 */ /* 0x000fe20000000028 */
[----:B------:R-:W-:Y:S01]  /*d610*/  FFMA R11, R110, R48, R11 ;  /* 0x000000306e0b7223 */ /* 0x000fe2000000000b */
[----:B------:R-:W-:Y:S01]  /*d620*/  FFMA R17, R100, R50, R25 ;  /* 0x0000003264117223 */ /* 0x000fe20000000019 */
[----:B------:R-:W-:Y:S01]  /*d630*/  FFMA R8, R115, R55, R8 ;  /* 0x0000003773087223 */ /* 0x000fe20000000008 */
[----:B------:R-:W1:Y:S01]  /*d640*/  LDS.128 R24, [R15+0x80] ;  /* 0x000080000f187984 */ /* 0x000e620000000c00 */
[-C--:B------:R-:W-:Y:S01]  /*d650*/  FFMA R2, R109, R48.reuse, R2 ;  /* 0x000000306d027223 */ /* 0x080fe20000000002 */
[----:B------:R-:W-:Y:S01]  /*d660*/  FFMA R11, R106, R49, R11 ;  /* 0x000000316a0b7223 */ /* 0x000fe2000000000b */
[----:B------:R-:W-:Y:S01]  /*d670*/  FFMA R8, R111, R48, R8 ;  /* 0x000000306f087223 */ /* 0x000fe20000000008 */
[----:B------:R-:W-:Y:S01]  /*d680*/  FFMA R17, R96, R51, R17 ;  /* 0x0000003360117223 */ /* 0x000fe20000000011 */
        /* <DEDUP_REMOVED lines=15> */
[----:B------:R-:W2:Y:S01]  /*d780*/  LDS.128 R28, [R15+0x10] ;  /* 0x000010000f1c7984 */ /* 0x000ea20000000c00 */
[C---:B0-----:R-:W-:Y:S01]  /*d790*/  FFMA R219, R20.reuse, R168, R219 ;  /* 0x000000a814db7223 */ /* 0x041fe200000000db */
[C---:B------:R-:W-:Y:S01]  /*d7a0*/  FFMA R218, R20.reuse, R169, R218 ;  /* 0x000000a914da7223 */ /* 0x040fe200000000da */
[C---:B------:R-:W-:Y:S01]  /*d7b0*/  FFMA R223, R20.reuse, R170, R223 ;  /* 0x000000aa14df7223 */ /* 0x040fe200000000df */
[----:B------:R-:W-:Y:S01]  /*d7c0*/  FFMA R2, R89, R77, R2 ;  /* 0x0000004d59027223 */ /* 0x000fe20000000002 */
[----:B------:R-:W-:Y:S01]  /*d7d0*/  FFMA R20, R20, R171, R222 ;  /* 0x000000ab14147223 */ /* 0x000fe200000000de */
[----:B------:R-:W-:Y:S01]  /*d7e0*/  FFMA R8, R91, R77, R8 ;  /* 0x0000004d5b087223 */ /* 0x000fe20000000008 */
[-C--:B------:R-:W-:Y:S01]  /*d7f0*/  FFMA R33, R86, R78.reuse, R33 ;  /* 0x0000004e56217223 */ /* 0x080fe20000000021 */
[-C--:B------:R-:W-:Y:S01]  /*d800*/  FFMA R4, R85, R78.reuse, R2 ;  /* 0x0000004e55047223 */ /* 0x080fe20000000002 */
[-C--:B------:R-:W-:Y:S01]  /*d810*/  FFMA R20, R207, R21.reuse, R20 ;  /* 0x00000015cf147223 */ /* 0x080fe20000000014 */
[----:B------:R-:W-:Y:S01]  /*d820*/  FFMA R78, R87, R78, R8 ;  /* 0x0000004e574e7223 */ /* 0x000fe20000000008 */
[-C--:B------:R-:W-:Y:S01]  /*d830*/  FFMA R219, R204, R21.reuse, R219 ;  /* 0x00000015ccdb7223 */ /* 0x080fe200000000db */
[-C--:B------:R-:W-:Y:S01]  /*d840*/  FFMA R218, R205, R21.reuse, R218 ;  /* 0x00000015cdda7223 */ /* 0x080fe200000000da */
[----:B------:R-:W-:Y:S01]  /*d850*/  FFMA R223, R206, R21, R223 ;  /* 0x00000015cedf7223 */ /* 0x000fe200000000df */
[----:B------:R-:W-:Y:S01]  /*d860*/  FFMA R8, R82, R79, R33 ;  /* 0x0000004f52087223 */ /* 0x000fe20000000021 */
[-C--:B------:R-:W-:Y:S01]  /*d870*/  FFMA R20, R203, R22.reuse, R20 ;  /* 0x00000016cb147223 */ /* 0x080fe20000000014 */
[----:B------:R-:W0:Y:S01]  /*d880*/  LDS.128 R32, [R15+0x90] ;  /* 0x000090000f207984 */ /* 0x000e220000000c00 */
[-C--:B------:R-:W-:Y:S01]  /*d890*/  FFMA R219, R200, R22.reuse, R219 ;  /* 0x00000016c8db7223 */ /* 0x080fe200000000db */
[-C--:B------:R-:W-:Y:S01]  /*d8a0*/  FFMA R218, R201, R22.reuse, R218 ;  /* 0x00000016c9da7223 */ /* 0x080fe200000000da */
[----:B------:R-:W-:Y:S01]  /*d8b0*/  FFMA R223, R202, R22, R223 ;  /* 0x00000016cadf7223 */ /* 0x000fe200000000df */
[-C--:B------:R-:W-:Y:S01]  /*d8c0*/  FFMA R16, R199, R23.reuse, R20 ;  /* 0x00000017c7107223 */ /* 0x080fe20000000014 */
[-C--:B------:R-:W-:Y:S01]  /*d8d0*/  FFMA R219, R196, R23.reuse, R219 ;  /* 0x00000017c4db7223 */ /* 0x080fe200000000db */
[-C--:B------:R-:W-:Y:S01]  /*d8e0*/  FFMA R218, R197, R23.reuse, R218 ;  /* 0x00000017c5da7223 */ /* 0x080fe200000000da */
[----:B------:R-:W-:Y:S01]  /*d8f0*/  FFMA R223, R198, R23, R223 ;  /* 0x00000017c6df7223 */ /* 0x000fe200000000df */
[C---:B-1----:R-:W-:Y:S01]  /*d900*/  FFMA R217, R24.reuse, R168, R217 ;  /* 0x000000a818d97223 */ /* 0x042fe200000000d9 */
[----:B------:R-:W1:Y:S01]  /*d910*/  LDS.128 R20, [R15+0x20] ;  /* 0x000020000f147984 */ /* 0x000e620000000c00 */
[C---:B------:R-:W-:Y:S01]  /*d920*/  FFMA R10, R24.reuse, R169, R10 ;  /* 0x000000a9180a7223 */ /* 0x040fe2000000000a */
[C---:B------:R-:W-:Y:S01]  /*d930*/  FFMA R229, R24.reuse, R170, R229 ;  /* 0x000000aa18e57223 */ /* 0x040fe200000000e5 */
[----:B------:R-:W-:Y:S01]  /*d940*/  FFMA R14, R24, R171, R14 ;  /* 0x000000ab180e7223 */ /* 0x000fe2000000000e */
[-C--:B------:R-:W-:Y:S01]  /*d950*/  FFMA R217, R204, R25.reuse, R217 ;  /* 0x00000019ccd97223 */ /* 0x080fe200000000d9 */
        /* <DEDUP_REMOVED lines=11> */
[C---:B--2---:R-:W-:Y:S01]  /*da10*/  FFMA R219, R28.reuse, R192, R219 ;  /* 0x000000c01cdb7223 */ /* 0x044fe200000000db */
[----:B------:R-:W2:Y:S01]  /*da20*/  LDS.128 R24, [R15+0xa0] ;  /* 0x0000a0000f187984 */ /* 0x000ea20000000c00 */
        /* <DEDUP_REMOVED lines=13> */
[C---:B0-----:R-:W-:Y:S01]  /*db00*/  FFMA R217, R32.reuse, R192, R217 ;  /* 0x000000c020d97223 */ /* 0x041fe200000000d9 */
[C---:B------:R-:W-:Y:S01]  /*db10*/  FFMA R10, R32.reuse, R193, R10 ;  /* 0x000000c1200a7223 */ /* 0x040fe2000000000a */
[C---:B------:R-:W-:Y:S01]  /*db20*/  FFMA R229, R32.reuse, R194, R229 ;  /* 0x000000c220e57223 */ /* 0x040fe200000000e5 */
[----:B------:R-:W-:Y:S01]  /*db30*/  FFMA R14, R32, R195, R14 ;  /* 0x000000c3200e7223 */ /* 0x000fe2000000000e */
[-C--:B------:R-:W-:Y:S01]  /*db40*/  FFMA R223, R182, R31.reuse, R223 ;  /* 0x0000001fb6df7223 */ /* 0x080fe200000000df */
[----:B------:R-:W-:Y:S01]  /*db50*/  FFMA R16, R183, R31, R16 ;  /* 0x0000001fb7107223 */ /* 0x000fe20000000010 */
[-C--:B------:R-:W-:Y:S01]  /*db60*/  FFMA R217, R188, R33.reuse, R217 ;  /* 0x00000021bcd97223 */ /* 0x080fe200000000d9 */
[-C--:B------:R-:W-:Y:S01]  /*db70*/  FFMA R10, R189, R33.reuse, R10 ;  /* 0x00000021bd0a7223 */ /* 0x080fe2000000000a */
[-C--:B------:R-:W-:Y:S01]  /*db80*/  FFMA R229, R190, R33.reuse, R229 ;  /* 0x00000021bee57223 */ /* 0x080fe200000000e5 */
[----:B------:R-:W-:Y:S01]  /*db90*/  FFMA R14, R191, R33, R14 ;  /* 0x00000021bf0e7223 */ /* 0x000fe2000000000e */
[----:B------:R-:W0:Y:S01]  /*dba0*/  LDS.128 R28, [R15+0x30] ;  /* 0x000030000f1c7984 */ /* 0x000e220000000c00 */
[C---:B-1----:R-:W-:Y:S01]  /*dbb0*/  FFMA R219, R20.reuse, R176, R219 ;  /* 0x000000b014db7223 */ /* 0x042fe200000000db */
        /* <DEDUP_REMOVED lines=16> */
[----:B------:R-:W1:Y:S01]  /*dcc0*/  LDS.128 R32, [R15+0xb0] ;  /* 0x0000b0000f207984 */ /* 0x000e620000000c00 */
        /* <DEDUP_REMOVED lines=24> */
[C---:B0-----:R-:W-:Y:S01]  /*de50*/  FFMA R219, R28.reuse, R156, R219 ;  /* 0x0000009c1cdb7223 */ /* 0x041fe200000000db */
[----:B------:R-:W0:Y:S01]  /*de60*/  LDS.128 R24, [R15+0xc0] ;  /* 0x0000c0000f187984 */ /* 0x000e220000000c00 */
        /* <DEDUP_REMOVED lines=13> */
[C---:B-1----:R-:W-:Y:S01]  /*df40*/  FFMA R217, R32.reuse, R156, R217 ;  /* 0x0000009c20d97223 */ /* 0x042fe200000000d9 */
        /* <DEDUP_REMOVED lines=9> */
[----:B------:R-:W1:Y:S01]  /*dfe0*/  LDS.128 R28, [R15+0x50] ;  /* 0x000050000f1c7984 */ /* 0x000e620000000c00 */
[C---:B--2---:R-:W-:Y:S01]  /*dff0*/  FFMA R219, R20.reuse, R140, R219 ;  /* 0x0000008c14db7223 */ /* 0x044fe200000000db */
        /* <DEDUP_REMOVED lines=16> */
[----:B------:R-:W2:Y:S01]  /*e100*/  LDS.128 R32, [R15+0xd0] ;  /* 0x0000d0000f207984 */ /* 0x000ea20000000c00 */
        /* <DEDUP_REMOVED lines=39> */
[C---:B--2---:R-:W-:Y:S01]  /*e380*/  FFMA R217, R32.reuse, R124, R217 ;  /* 0x0000007c20d97223 */ /* 0x044fe200000000d9 */
        /* <DEDUP_REMOVED lines=9> */
[C---:B0-----:R-:W-:Y:S01]  /*e420*/  FFMA R219, R20.reuse, R108, R219 ;  /* 0x0000006c14db7223 */ /* 0x041fe200000000db */
[C---:B------:R-:W-:Y:S01]  /*e430*/  FFMA R218, R20.reuse, R109, R218 ;  /* 0x0000006d14da7223 */ /* 0x040fe200000000da */
[----:B------:R-:W-:Y:S01]  /*e440*/  FFMA R223, R20, R110, R223 ;  /* 0x0000006e14df7223 */ /* 0x000fe200000000df */
[-C--:B------:R-:W-:Y:S01]  /*e450*/  FFMA R217, R116, R34.reuse, R217 ;  /* 0x0000002274d97223 */ /* 0x080fe200000000d9 */
[-C--:B------:R-:W-:Y:S01]  /*e460*/  FFMA R10, R117, R34.reuse, R10 ;  /* 0x00000022750a7223 */ /* 0x080fe2000000000a */
[-C--:B------:R-:W-:Y:S01]  /*e470*/  FFMA R229, R118, R34.reuse, R229 ;  /* 0x0000002276e57223 */ /* 0x080fe200000000e5 */
[----:B------:R-:W-:Y:S01]  /*e480*/  FFMA R14, R119, R34, R14 ;  /* 0x00000022770e7223 */ /* 0x000fe2000000000e */
[----:B------:R-:W-:Y:S01]  /*e490*/  FFMA R16, R20, R111, R16 ;  /* 0x0000006f14107223 */ /* 0x000fe20000000010 */
[-C--:B------:R-:W-:Y:S01]  /*e4a0*/  FFMA R219, R104, R21.reuse, R219 ;  /* 0x0000001568db7223 */ /* 0x080fe200000000db */
[-C--:B------:R-:W-:Y:S01]  /*e4b0*/  FFMA R218, R105, R21.reuse, R218 ;  /* 0x0000001569da7223 */ /* 0x080fe200000000da */
[-C--:B------:R-:W-:Y:S01]  /*e4c0*/  FFMA R223, R106, R21.reuse, R223 ;  /* 0x000000156adf7223 */ /* 0x080fe200000000df */
[-C--:B------:R-:W-:Y:S01]  /*e4d0*/  FFMA R217, R112, R228.reuse, R217 ;  /* 0x000000e470d97223 */ /* 0x080fe200000000d9 */
[-C--:B------:R-:W-:Y:S01]  /*e4e0*/  FFMA R10, R113, R228.reuse, R10 ;  /* 0x000000e4710a7223 */ /* 0x080fe2000000000a */
[-C--:B------:R-:W-:Y:S01]  /*e4f0*/  FFMA R229, R114, R228.reuse, R229 ;  /* 0x000000e472e57223 */ /* 0x080fe200000000e5 */
[----:B------:R-:W-:Y:S01]  /*e500*/  FFMA R14, R115, R228, R14 ;  /* 0x000000e4730e7223 */ /* 0x000fe2000000000e */
[----:B------:R-:W-:Y:S01]  /*e510*/  FFMA R16, R107, R21, R16 ;  /* 0x000000156b107223 */ /* 0x000fe20000000010 */
[-C--:B------:R-:W-:Y:S01]  /*e520*/  FFMA R219, R100, R22.reuse, R219 ;  /* 0x0000001664db7223 */ /* 0x080fe200000000db */
[-C--:B------:R-:W-:Y:S01]  /*e530*/  FFMA R218, R101, R22.reuse, R218 ;  /* 0x0000001665da7223 */ /* 0x080fe200000000da */
[----:B------:R-:W-:Y:S01]  /*e540*/  FFMA R223, R102, R22, R223 ;  /* 0x0000001666df7223 */ /* 0x000fe200000000df */
[----:B------:R-:W-:Y:S01]  /*e550*/  FFMA R2, R80, R79, R17 ;  /* 0x0000004f50027223 */ /* 0x000fe20000000011 */
[-C--:B------:R-:W-:Y:S01]  /*e560*/  FFMA R217, R108, R212.reuse, R217 ;  /* 0x000000d46cd97223 */ /* 0x080fe200000000d9 */
[-C--:B------:R-:W-:Y:S01]  /*e570*/  FFMA R10, R109, R212.reuse, R10 ;  /* 0x000000d46d0a7223 */ /* 0x080fe2000000000a */
[-C--:B------:R-:W-:Y:S01]  /*e580*/  FFMA R229, R110, R212.reuse, R229 ;  /* 0x000000d46ee57223 */ /* 0x080fe200000000e5 */
[----:B------:R-:W-:Y:S01]  /*e590*/  FFMA R14, R111, R212, R14 ;  /* 0x000000d46f0e7223 */ /* 0x000fe2000000000e */
[----:B------:R-:W-:Y:S01]  /*e5a0*/  FFMA R16, R103, R22, R16 ;  /* 0x0000001667107223 */ /* 0x000fe20000000010 */
[----:B------:R-:W-:Y:S01]  /*e5b0*/  SHF.L.U32 R17, R12, 0x2, RZ ;  /* 0x000000020c117819 */ /* 0x000fe200000006ff */
[-C--:B------:R-:W-:Y:S01]  /*e5c0*/  FFMA R219, R96, R23.reuse, R219 ;  /* 0x0000001760db7223 */ /* 0x080fe200000000db */
[-C--:B------:R-:W-:Y:S01]  /*e5d0*/  FFMA R218, R97, R23.reuse, R218 ;  /* 0x0000001761da7223 */ /* 0x080fe200000000da */
[----:B------:R-:W-:Y:S01]  /*e5e0*/  FFMA R223, R98, R23, R223 ;  /* 0x0000001762df7223 */ /* 0x000fe200000000df */
[-C--:B------:R-:W-:Y:S01]  /*e5f0*/  FFMA R217, R104, R213.reuse, R217 ;  /* 0x000000d568d97223 */ /* 0x080fe200000000d9 */
[-C--:B------:R-:W-:Y:S01]  /*e600*/  FFMA R10, R105, R213.reuse, R10 ;  /* 0x000000d5690a7223 */ /* 0x080fe2000000000a */
[-C--:B------:R-:W-:Y:S01]  /*e610*/  FFMA R229, R106, R213.reuse, R229 ;  /* 0x000000d56ae57223 */ /* 0x080fe200000000e5 */
[----:B------:R-:W-:Y:S01]  /*e620*/  FFMA R14, R107, R213, R14 ;  /* 0x000000d56b0e7223 */ /* 0x000fe2000000000e */
[----:B------:R-:W-:Y:S01]  /*e630*/  FFMA R16, R99, R23, R16 ;  /* 0x0000001763107223 */ /* 0x000fe20000000010 */
[----:B------:R-:W-:Y:S01]  /*e640*/  ISETP.GE.AND P2, PT, R17, UR8, PT ;  /* 0x0000000811007c0c */ /* 0x000fe2000bf46270 */
[C---:B-1----:R-:W-:Y:S01]  /*e650*/  FFMA R219, R24.reuse, R92, R219 ;  /* 0x0000005c18db7223 */ /* 0x042fe200000000db */
        /* <DEDUP_REMOVED lines=23> */
[----:B------:R-:W-:Y:S01]  /*e7d0*/  BSSY.RECONVERGENT B0, `(.L_x_2) ;  /* 0x000001d000007945 */ /* 0x000fe20003800200 */
[-C--:B------:R-:W-:Y:S01]  /*e7e0*/  FFMA R11, R100, R18.reuse, R221 ;  /* 0x00000012640b7223 */ /* 0x080fe200000000dd */
[-C--:B------:R-:W-:Y:S01]  /*e7f0*/  FFMA R0, R101, R18.reuse, R0 ;  /* 0x0000001265007223 */ /* 0x080fe20000000000 */
[-C--:B------:R-:W-:Y:S01]  /*e800*/  FFMA R13, R102, R18.reuse, R13 ;  /* 0x00000012660d7223 */ /* 0x080fe2000000000d */
[C---:B------:R-:W-:Y:S01]  /*e810*/  FFMA R4, R81.reuse, R79, R4 ;  /* 0x0000004f51047223 */ /* 0x040fe20000000004 */
[-C--:B------:R-:W-:Y:S01]  /*e820*/  FFMA R219, R80, R27.reuse, R219 ;  /* 0x0000001b50db7223 */ /* 0x080fe200000000db */
[-C--:B------:R-:W-:Y:S01]  /*e830*/  FFMA R23, R81, R27.reuse, R218 ;  /* 0x0000001b51177223 */ /* 0x080fe200000000da */
        /* <DEDUP_REMOVED lines=8> */
[----:B------:R-:W-:Y:S06]  /*e8c0*/  @P2 BRA `(.L_x_3) ;  /* 0x0000000000342947 */ /* 0x000fec0003800000 */
[----:B------:R-:W0:Y:S01]  /*e8d0*/  @!P1 LDC.64 R14, c[0x0][0x390] ;  /* 0x0000e400ff0e9b82 */ /* 0x000e220000000a00 */
[----:B------:R-:W1:Y:S01]  /*e8e0*/  LDCU.64 UR4, c[0x0][0x390] ;  /* 0x00007200ff0477ac */ /* 0x000e620008000a00 */
[----:B------:R-:W-:-:S05]  /*e8f0*/  IMAD R12, R17, R6, RZ ;  /* 0x00000006110c7224 */ /* 0x000fca00078e02ff */
[CC--:B------:R-:W-:Y:S02]  /*e900*/  IADD3 R20, P2, PT, R5.reuse, R12.reuse, RZ ;  /* 0x0000000c05147210 */ /* 0x0c0fe40007f5e0ff */
[----:B------:R-:W-:Y:S02]  /*e910*/  @!P1 IADD3 R17, PT, PT, R5, R12, RZ ;  /* 0x0000000c05119210 */ /* 0x000fe40007ffe0ff */
[----:B------:R-:W-:Y:S02]  /*e920*/  IADD3.X R21, PT, PT, RZ, RZ, RZ, P2, !PT ;  /* 0x000000ffff157210 */ /* 0x000fe400017fe4ff */
[----:B-1----:R-:W-:Y:S01]  /*e930*/  LEA R16, P2, R20, UR4, 0x2 ;  /* 0x0000000414107c11 */ /* 0x002fe2000f8410ff */
[----:B0-----:R-:W-:-:S03]  /*e940*/  @!P1 IMAD.WIDE.U32 R14, R17, 0x4, R14 ;  /* 0x00000004110e9825 */ /* 0x001fc600078e000e */
[----:B------:R-:W-:Y:S02]  /*e950*/  LEA.HI.X R17, R20, UR5, R21, 0x2, P2 ;  /* 0x0000000514117c11 */ /* 0x000fe400090f1415 */
[----:B------:R0:W-:Y:S04]  /*e960*/  @!P1 STG.E desc[UR12][R14.64], R219 ;  /* 0x000000db0e009986 */ /* 0x0001e8000c10190c */
[----:B------:R0:W-:Y:S04]  /*e970*/  @!P0 STG.E desc[UR12][R16.64+0x4], R23 ;  /* 0x0000041710008986 */ /* 0x0001e8000c10190c */
[----:B------:R0:W-:Y:S04]  /*e980*/  @!P4 STG.E desc[UR12][R16.64+0x8], R223 ;  /* 0x000008df1000c986 */ /* 0x0001e8000c10190c */
[----:B------:R0:W-:Y:S02]  /*e990*/  @!P5 STG.E desc[UR12][R16.64+0xc], R27 ;  /* 0x00000c1b1000d986 */ /* 0x0001e4000c10190c */
.L_x_3:
[----:B------:R-:W-:Y:S05]  /*e9a0*/  BSYNC.RECONVERGENT B0 ;  /* 0x0000000000007941 */ /* 0x000fea0003800200 */
.L_x_2:
[----:B------:R-:W-:Y:S01]  /*e9b0*/  ISETP.GE.AND P6, PT, R3, UR8, PT ;  /* 0x0000000803007c0c */ /* 0x000fe2000bfc6270 */
[-C--:B------:R-:W-:Y:S01]  /*e9c0*/  FFMA R217, R84, R210.reuse, R217 ;  /* 0x000000d254d97223 */ /* 0x080fe200000000d9 */
[-C--:B------:R-:W-:Y:S01]  /*e9d0*/  FFMA R10, R85, R210.reuse, R10 ;  /* 0x000000d2550a7223 */ /* 0x080fe2000000000a */
[-C--:B------:R-:W-:Y:S01]  /*e9e0*/  FFMA R229, R86, R210.reuse, R229 ;  /* 0x000000d256e57223 */ /* 0x080fe200000000e5 */
[----:B------:R-:W-:Y:S01]  /*e9f0*/  FFMA R28, R87, R210, R28 ;  /* 0x000000d2571c7223 */ /* 0x000fe2000000001c */
[----:B------:R-:W-:Y:S01]  /*ea00*/  BSSY.RECONVERGENT B0, `(.L_x_4) ;  /* 0x0000015000007945 */ /* 0x000fe20003800200 */
[-C--:B------:R-:W-:Y:S01]  /*ea10*/  FFMA R217, R80, R211.reuse, R217 ;  /* 0x000000d350d97223 */ /* 0x080fe200000000d9 */
[-C--:B------:R-:W-:Y:S01]  /*ea20*/  FFMA R21, R81, R211.reuse, R10 ;  /* 0x000000d351157223 */ /* 0x080fe2000000000a */
[-C--:B------:R-:W-:Y:S01]  /*ea30*/  FFMA R229, R82, R211.reuse, R229 ;  /* 0x000000d352e57223 */ /* 0x080fe200000000e5 */
[----:B------:R-:W-:Y:S01]  /*ea40*/  ISETP.GE.AND P2, PT, R7, UR8, PT ;  /* 0x0000000807007c0c */ /* 0x000fe2000bf46270 */
[----:B------:R-:W-:Y:S01]  /*ea50*/  FFMA R211, R83, R211, R28 ;  /* 0x000000d353d37223 */ /* 0x000fe2000000001c */
[----:B------:R-:W-:-:S02]  /*ea60*/  ISETP.GE.AND P3, PT, R9, UR8, PT ;  /* 0x0000000809007c0c */ /* 0x000fc4000bf66270 */
[----:B------:R-:W-:Y:S11]  /*ea70*/  @P6 BRA `(.L_x_5) ;  /* 0x0000000000346947 */ /* 0x000ff60003800000 */
[----:B0-----:R-:W0:Y:S01]  /*ea80*/  @!P1 LDC.64 R14, c[0x0][0x390] ;  /* 0x0000e400ff0e9b82 */ /* 0x001e220000000a00 */
[----:B------:R-:W1:Y:S01]  /*ea90*/  LDCU.64 UR4, c[0x0][0x390] ;  /* 0x00007200ff0477ac */ /* 0x000e620008000a00 */
[----:B------:R-:W-:-:S05]  /*eaa0*/  IMAD R10, R3, R6, RZ ;  /* 0x00000006030a7224 */ /* 0x000fca00078e02ff */
[CC--:B------:R-:W-:Y:S02]  /*eab0*/  IADD3 R12, P6, PT, R5.reuse, R10.reuse, RZ ;  /* 0x0000000a050c7210 */ /* 0x0c0fe40007fde0ff */
[----:B------:R-:W-:Y:S02]  /*eac0*/  @!P1 IADD3 R3, PT, PT, R5, R10, RZ ;  /* 0x0000000a05039210 */ /* 0x000fe40007ffe0ff */
[----:B------:R-:W-:Y:S02]  /*ead0*/  IADD3.X R17, PT, PT, RZ, RZ, RZ, P6, !PT ;  /* 0x000000ffff117210 */ /* 0x000fe400037fe4ff */
[----:B-1----:R-:W-:-:S04]  /*eae0*/  LEA R16, P6, R12, UR4, 0x2 ;  /* 0x000000040c107c11 */ /* 0x002fc8000f8c10ff */
[----:B------:R-:W-:Y:S01]  /*eaf0*/  LEA.HI.X R17, R12, UR5, R17, 0x2, P6 ;  /* 0x000000050c117c11 */ /* 0x000fe2000b0f1411 */
[----:B0-----:R-:W-:-:S05]  /*eb00*/  @!P1 IMAD.WIDE.U32 R14, R3, 0x4, R14 ;  /* 0x00000004030e9825 */ /* 0x001fca00078e000e */
[----:B------:R1:W-:Y:S04]  /*eb10*/  @!P1 STG.E desc[UR12][R14.64], R217 ;  /* 0x000000d90e009986 */ /* 0x0003e8000c10190c */
[----:B------:R1:W-:Y:S04]  /*eb20*/  @!P0 STG.E desc[UR12][R16.64+0x4], R21 ;  /* 0x0000041510008986 */ /* 0x0003e8000c10190c */
[----:B------:R1:W-:Y:S04]  /*eb30*/  @!P4 STG.E desc[UR12][R16.64+0x8], R229 ;  /* 0x000008e51000c986 */ /* 0x0003e8000c10190c */
[----:B------:R1:W-:Y:S02]  /*eb40*/  @!P5 STG.E desc[UR12][R16.64+0xc], R211 ;  /* 0x00000cd31000d986 */ /* 0x0003e4000c10190c */
.L_x_5:
[----:B------:R-:W-:Y:S05]  /*eb50*/  BSYNC.RECONVERGENT B0 ;  /* 0x0000000000007941 */ /* 0x000fea0003800200 */
.L_x_4:
[----:B------:R-:W-:Y:S04]  /*eb60*/  BSSY.RECONVERGENT B0, `(.L_x_6) ;  /* 0x000000f000007945 */ /* 0x000fe80003800200 */
[----:B------:R-:W-:Y:S05]  /*eb70*/  @P2 BRA `(.L_x_7) ;  /* 0x0000000000342947 */ /* 0x000fea0003800000 */
[----:B01----:R-:W0:Y:S01]  /*eb80*/  @!P1 LDC.64 R14, c[0x0][0x390] ;  /* 0x0000e400ff0e9b82 */ /* 0x003e220000000a00 */
        /* <DEDUP_REMOVED lines=12> */
.L_x_7:
[----:B------:R-:W-:Y:S05]  /*ec50*/  BSYNC.RECONVERGENT B0 ;  /* 0x0000000000007941 */ /* 0x000fea0003800200 */
.L_x_6:
[----:B------:R-:W-:Y:S05]  /*ec60*/  @P3 EXIT ;  /* 0x000000000000394d */ /* 0x000fea0003800000 */
[----:B--2---:R-:W2:Y:S01]  /*ec70*/  @!P1 LDC.64 R2, c[0x0][0x390] ;  /* 0x0000e400ff029b82 */ /* 0x004ea20000000a00 */
[----:B------:R-:W3:Y:S01]  /*ec80*/  LDCU.64 UR4, c[0x0][0x390] ;  /* 0x00007200ff0477ac */ /* 0x000ee20008000a00 */
[-C--:B------:R-:W-:Y:S01]  /*ec90*/  FFMA R11, R96, R19.reuse, R11 ;  /* 0x00000013600b7223 */ /* 0x080fe2000000000b */
[-C--:B------:R-:W-:Y:S01]  /*eca0*/  FFMA R0, R97, R19.reuse, R0 ;  /* 0x0000001361007223 */ /* 0x080fe20000000000 */
[-C--:B------:R-:W-:Y:S01]  /*ecb0*/  FFMA R13, R98, R19.reuse, R13 ;  /* 0x00000013620d7223 */ /* 0x080fe2000000000d */
[----:B------:R-:W-:Y:S02]  /*ecc0*/  IMAD R6, R9, R6, RZ ;  /* 0x0000000609067224 */ /* 0x000fe400078e02ff */
[-C--:B------:R-:W-:Y:S01]  /*ecd0*/  FFMA R11, R92, R44.reuse, R11 ;  /* 0x0000002c5c0b7223 */ /* 0x080fe2000000000b */
[-C--:B------:R-:W-:Y:S01]  /*ece0*/  FFMA R0, R93, R44.reuse, R0 ;  /* 0x0000002c5d007223 */ /* 0x080fe20000000000 */
[----:B------:R-:W-:Y:S01]  /*ecf0*/  FFMA R13, R94, R44, R13 ;  /* 0x0000002c5e0d7223 */ /* 0x000fe2000000000d */
[----:B------:R-:W-:Y:S01]  /*ed00*/  FFMA R18, R99, R19, R18 ;  /* 0x0000001363127223 */ /* 0x000fe20000000012 */
[-C--:B------:R-:W-:Y:S01]  /*ed10*/  FFMA R11, R88, R45.reuse, R11 ;  /* 0x0000002d580b7223 */ /* 0x080fe2000000000b */
[-C--:B------:R-:W-:Y:S01]  /*ed20*/  IADD3 R7, P2, PT, R5, R6.reuse, RZ ;  /* 0x0000000605077210 */ /* 0x080fe20007f5e0ff */
[-C--:B------:R-:W-:Y:S01]  /*ed30*/  FFMA R0, R89, R45.reuse, R0 ;  /* 0x0000002d59007223 */ /* 0x080fe20000000000 */
[----:B------:R-:W-:Y:S01]  /*ed40*/  FFMA R13, R90, R45, R13 ;  /* 0x0000002d5a0d7223 */ /* 0x000fe2000000000d */
[----:B------:R-:W-:Y:S01]  /*ed50*/  @!P1 IADD3 R5, PT, PT, R5, R6, RZ ;  /* 0x0000000605059210 */ /* 0x000fe20007ffe0ff */
[----:B------:R-:W-:Y:S01]  /*ed60*/  FFMA R11, R84, R46, R11 ;  /* 0x0000002e540b7223 */ /* 0x000fe2000000000b */
[----:B------:R-:W-:Y:S01]  /*ed70*/  IADD3.X R6, PT, PT, RZ, RZ, RZ, P2, !PT ;  /* 0x000000ffff067210 */ /* 0x000fe200017fe4ff */
[----:B------:R-:W-:Y:S01]  /*ed80*/  FFMA R18, R95, R44, R18 ;  /* 0x0000002c5f127223 */ /* 0x000fe20000000012 */
[-C--:B------:R-:W-:Y:S01]  /*ed90*/  FFMA R0, R85, R46.reuse, R0 ;  /* 0x0000002e55007223 */ /* 0x080fe20000000000 */
[----:B------:R-:W-:Y:S01]  /*eda0*/  FFMA R13, R86, R46, R13 ;  /* 0x0000002e560d7223 */ /* 0x000fe2000000000d */
[----:B---3--:R-:W-:Y:S01]  /*edb0*/  LEA R4, P2, R7, UR4, 0x2 ;  /* 0x0000000407047c11 */ /* 0x008fe2000f8410ff */
[----:B------:R-:W-:Y:S01]  /*edc0*/  FFMA R11, R80, R47, R11 ;  /* 0x0000002f500b7223 */ /* 0x000fe2000000000b */
[----:B------:R-:W-:Y:S01]  /*edd0*/  FFMA R18, R91, R45, R18 ;  /* 0x0000002d5b127223 */ /* 0x000fe20000000012 */
[----:B------:R-:W-:Y:S01]  /*ede0*/  FFMA R81, R81, R47, R0 ;  /* 0x0000002f51517223 */ /* 0x000fe20000000000 */
[----:B--2---:R-:W-:Y:S01]  /*edf0*/  @!P1 IMAD.WIDE.U32 R2, R5, 0x4, R2 ;  /* 0x0000000405029825 */ /* 0x004fe200078e0002 */
[----:B------:R-:W-:-:S03]  /*ee00*/  LEA.HI.X R5, R7, UR5, R6, 0x2, P2 ;  /* 0x0000000507057c11 */ /* 0x000fc600090f1406 */
[-C--:B------:R-:W-:Y:S01]  /*ee10*/  FFMA R13, R82, R47.reuse, R13 ;  /* 0x0000002f520d7223 */ /* 0x080fe2000000000d */
[----:B------:R-:W-:Y:S01]  /*ee20*/  FFMA R18, R87, R46, R18 ;  /* 0x0000002e57127223 */ /* 0x000fe20000000012 */
[----:B------:R2:W-:Y:S03]  /*ee30*/  @!P1 STG.E desc[UR12][R2.64], R11 ;  /* 0x0000000b02009986 */ /* 0x0005e6000c10190c */
[----:B------:R-:W-:Y:S01]  /*ee40*/  FFMA R47, R83, R47, R18 ;  /* 0x0000002f532f7223 */ /* 0x000fe20000000012 */
[----:B------:R2:W-:Y:S04]  /*ee50*/  @!P0 STG.E desc[UR12][R4.64+0x4], R81 ;  /* 0x0000045104008986 */ /* 0x0005e8000c10190c */
[----:B------:R2:W-:Y:S01]  /*ee60*/  @!P4 STG.E desc[UR12][R4.64+0x8], R13 ;  /* 0x0000080d0400c986 */ /* 0x0005e2000c10190c */
[----:B------:R-:W-:Y:S05]  /*ee70*/  @P5 EXIT ;  /* 0x000000000000594d */ /* 0x000fea0003800000 */
[----:B------:R-:W-:Y:S01]  /*ee80*/  STG.E desc[UR12][R4.64+0xc], R47 ;  /* 0x00000c2f04007986 */ /* 0x000fe2000c10190c */
[----:B------:R-:W-:Y:S05]  /*ee90*/  EXIT ;  /* 0x000000000000794d */ /* 0x000fea0003800000 */
.L_x_8:
[----:B------:R-:W-:-:S00]  /*eea0*/  BRA `(.L_x_8) ;  /* 0xfffffffc00fc7947 */ /* 0x000fc0000383ffff */
[----:B------:R-:W-:-:S00]  /*eeb0*/  NOP ;  /* 0x0000000000007918 */ /* 0x000fc00000000000 */
        /* <DEDUP_REMOVED lines=12> */
.L_x_28:


//--------------------- .text._Z27sgemm_one_dim_tid_access_v4ILi32ELi32ELi32ELi4ELi4EEvPfS0_S0_iii --------------------------
	.section	.text._Z27sgemm_one_dim_tid_access_v4ILi32ELi32ELi32ELi4ELi4EEvPfS0_S0_iii,"ax",@progbits
	.align	128
        .global         _Z27sgemm_one_dim_tid_access_v4ILi32ELi32ELi32ELi4ELi4EEvPfS0_S0_iii
        .type           _Z27sgemm_one_dim_tid_access_v4ILi32ELi32ELi32ELi4ELi4EEvPfS0_S0_iii,@function
        .size           _Z27sgemm_one_dim_tid_access_v4ILi32ELi32ELi32ELi4ELi4EEvPfS0_S0_iii,(.L_x_29 - _Z27sgemm_one_dim_tid_access_v4ILi32ELi32ELi32ELi4ELi4EEvPfS0_S0_iii)
        .other          _Z27sgemm_one_dim_tid_access_v4ILi32ELi32ELi32ELi4ELi4EEvPfS0_S0_iii,@"STO_CUDA_ENTRY STV_DEFAULT"
_Z27sgemm_one_dim_tid_access_v4ILi32ELi32ELi32ELi4ELi4EEvPfS0_S0_iii:
.text._Z27sgemm_one_dim_tid_access_v4ILi32ELi32ELi32ELi4ELi4EEvPfS0_S0_iii:
[----:B------:R-:W-:Y:S01]  /*0000*/  LDC R1, c[0x0][0x37c] ;  /* 0x0000df00ff017b82 */ /* 0x000fe20000000800 */
[----:B------:R-:W0:Y:S07]  /*0010*/  S2R R36, SR_TID.Y ;  /* 0x0000000000247919 */ /* 0x000e2e0000002200 */
[----:B------:R-:W1:Y:S01]  /*0020*/  S2UR UR6, SR_CTAID.Y ;  /* 0x00000000000679c3 */ /* 0x000e620000002600 */
[----:B------:R-:W2:Y:S01]  /*0030*/  LDCU UR4, c[0x0][0x3a0] ;  /* 0x00007400ff0477ac */ /* 0x000ea20008000800 */
[----:B------:R-:W-:Y:S01]  /*0040*/  IMAD.MOV.U32 R34, RZ, RZ, RZ ;  /* 0x000000ffff227224 */ /* 0x000fe200078e00ff */
[----:B------:R-:W3:Y:S01]  /*0050*/  S2R R35, SR_TID.X ;  /* 0x0000000000237919 */ /* 0x000ee20000002100 */
[----:B------:R-:W-:-:S02]  /*0060*/  CS2R R32, SRZ ;  /* 0x0000000000207805 */ /* 0x000fc4000001ff00 */
[----:B------:R-:W-:Y:S02]  /*0070*/  CS2R R22, SRZ ;  /* 0x0000000000167805 */ /* 0x000fe4000001ff00 */
[----:B------:R-:W-:Y:S02]  /*0080*/  CS2R R20, SRZ ;  /* 0x0000000000147805 */ /* 0x000fe4000001ff00 */
[----:B------:R-:W-:Y:S01]  /*0090*/  CS2R R10, SRZ ;  /* 0x00000000000a7805 */ /* 0x000fe2000001ff00 */
[----:B------:R-:W4:Y:S01]  /*00a0*/  S2UR UR7, SR_CTAID.X ;  /* 0x00000000000779c3 */ /* 0x000f220000002500 */
[----:B------:R-:W-:Y:S02]  /*00b0*/  CS2R R8, SRZ ;  /* 0x0000000000087805 */ /* 0x000fe4000001ff00 */
[----:B------:R-:W-:Y:S02]  /*00c0*/  CS2R R6, SRZ ;  /* 0x0000000000067805 */ /* 0x000fe4000001ff00 */
[----:B------:R-:W-:Y:S01]  /*00d0*/  CS2R R4, SRZ ;  /* 0x0000000000047805 */ /* 0x000fe2000001ff00 */
[----:B------:R-:W-:Y:S01]  /*00e0*/  IMAD.MOV.U32 R3, RZ, RZ, RZ ;  /* 0x000000ffff037224 */ /* 0x000fe200078e00ff */
[----:B------:R-:W3:Y:S01]  /*00f0*/  LDCU.64 UR12, c[0x0][0x358] ;  /* 0x00006b00ff0c77ac */ /* 0x000ee20008000a00 */
[----:B--2---:R-:W-:-:S02]  /*0100*/  UISETP.GE.AND UP0, UPT, UR4, 0x1, UPT ;  /* 0x000000010400788c */ /* 0x004fc4000bf06270 */
[----:B-1----:R-:W-:-:S06]  /*0110*/  USHF.L.U32 UR6, UR6, 0x5, URZ ;  /* 0x0000000506067899 */ /* 0x002fcc00080006ff */
[----:B0-----:R-:W-:Y:S01]  /*0120*/  LEA R2, R36, UR6, 0x2 ;  /* 0x0000000624027c11 */ /* 0x001fe2000f8e10ff */
[----:B----4-:R-:W-:-:S06]  /*0130*/  USHF.L.U32 UR7, UR7, 0x5, URZ ;  /* 0x0000000507077899 */ /* 0x010fcc00080006ff */
[----:B---3--:R-:W-:Y:S01]  /*0140*/  LEA R0, R35, UR7, 0x2 ;  /* 0x0000000723007c11 */ /* 0x008fe2000f8e10ff */
[----:B------:R-:W-:Y:S06]  /*0150*/  BRA.U !UP0, `(.L_x_9) ;  /* 0x0000001508287547 */ /* 0x000fec000b800000 */
[----:B------:R-:W-:Y:S01]  /*0160*/  IMAD.MOV.U32 R34, RZ, RZ, RZ ;  /* 0x000000ffff227224 */ /* 0x000fe200078e00ff */
[----:B------:R-:W-:-:S06]  /*0170*/  UMOV UR4, URZ ;  /* 0x000000ff00047c82 */ /* 0x000fcc0008000000 */
.L_x_21:
[----:B------:R-:W-:Y:S01]  /*0180*/  LEA R17, R36, R35, 0x3 ;  /* 0x0000002324117211 */ /* 0x000fe200078e18ff */
[----:B------:R-:W0:Y:S01]  /*0190*/  LDCU UR9, c[0x0][0x398] ;  /* 0x00007300ff0977ac */ /* 0x000e220008000800 */
[----:B------:R-:W-:Y:S02]  /*01a0*/  BSSY.RECONVERGENT B0, `(.L_x_10) ;  /* 0x000010c000007945 */ /* 0x000fe40003800200 */
[----:B------:R-:W-:-:S13]  /*01b0*/  ISETP.GT.U32.AND P0, PT, R17, 0x3ff, PT ;  /* 0x000003ff1100780c */ /* 0x000fda0003f04070 */
[----:B------:R-:W-:Y:S05]  /*01c0*/  @P0 BRA `(.L_x_11) ;  /* 0x0000001000240947 */ /* 0x000fea0003800000 */
[----:B------:R-:W-:Y:S01]  /*01d0*/  VIMNMX.U32 R14, PT, PT, R17, 0x3c0, !PT ;  /* 0x000003c0110e7848 */ /* 0x000fe20007fe0000 */
[----:B------:R-:W-:Y:S01]  /*01e0*/  BSSY.RECONVERGENT B1, `(.L_x_12) ;  /* 0x000003e000017945 */ /* 0x000fe20003800200 */
[--C-:B------:R-:W-:Y:S02]  /*01f0*/  IMAD.MOV.U32 R41, RZ, RZ, R17.reuse ;  /* 0x000000ffff297224 */ /* 0x100fe400078e0011 */
[----:B------:R-:W-:-:S04]  /*0200*/  IADD3 R14, PT, PT, R14, 0x3f, -R17 ;  /* 0x0000003f0e0e7810 */ /* 0x000fc80007ffe811 */
[----:B------:R-:W-:-:S04]  /*0210*/  LEA.HI R18, R14, 0x1, RZ, 0x1a ;  /* 0x000000010e127811 */ /* 0x000fc800078fd0ff */
[----:B------:R-:W-:-:S04]  /*0220*/  LOP3.LUT R18, R18, 0x3, RZ, 0xc0, !PT ;  /* 0x0000000312127812 */ /* 0x000fc800078ec0ff */
[----:B------:R-:W-:-:S13]  /*0230*/  ISETP.NE.AND P2, PT, R18, RZ, PT ;  /* 0x000000ff1200720c */ /* 0x000fda0003f45270 */
[----:B------:R-:W-:Y:S05]  /*0240*/  @!P2 BRA `(.L_x_13) ;  /* 0x0000000000dca947 */ /* 0x000fea0003800000 */
[----:B------:R-:W1:Y:S01]  /*0250*/  LDC R16, c[0x0][0x3a0] ;  /* 0x0000e800ff107b82 */ /* 0x000e620000000800 */
[----:B------:R-:W-:Y:S01]  /*0260*/  LOP3.LUT R24, R17, 0x1f, RZ, 0xc0, !PT ;  /* 0x0000001f11187812 */ /* 0x000fe200078ec0ff */
[----:B------:R-:W-:Y:S01]  /*0270*/  HFMA2 R25, -RZ, RZ, 0, 0 ;  /* 0x00000000ff197431 */ /* 0x000fe200000001ff */
[----:B------:R-:W-:-:S03]  /*0280*/  SHF.R.U32.HI R29, RZ, 0x5, R17 ;  /* 0x00000005ff1d7819 */ /* 0x000fc60000011611 */
[----:B------:R-:W-:Y:S02]  /*0290*/  VIADD R15, R24, UR4 ;  /* 0x00000004180f7c36 */ /* 0x000fe40008000000 */
[----:B------:R-:W2:Y:S01]  /*02a0*/  LDC R19, c[0x0][0x398] ;  /* 0x0000e600ff137b82 */ /* 0x000ea20000000800 */
[----:B------:R-:W-:Y:S02]  /*02b0*/  VIADD R26, R29, UR6 ;  /* 0x000000061d1a7c36 */ /* 0x000fe40008000000 */
[----:B-1----:R-:W-:-:S04]  /*02c0*/  ISETP.GE.AND P0, PT, R15, R16, PT ;  /* 0x000000100f00720c */ /* 0x002fc80003f06270 */
[----:B--2---:R-:W-:-:S13]  /*02d0*/  ISETP.GE.OR P1, PT, R26, R19, P0 ;  /* 0x000000131a00720c */ /* 0x004fda0000726670 */
[----:B------:R-:W1:Y:S01]  /*02e0*/  @!P1 LDC.64 R12, c[0x0][0x380] ;  /* 0x0000e000ff0c9b82 */ /* 0x000e620000000a00 */
[----:B------:R-:W-:-:S04]  /*02f0*/  @!P1 IMAD R27, R26, R16, R15 ;  /* 0x000000101a1b9224 */ /* 0x000fc800078e020f */
[----:B-1----:R-:W-:-:S05]  /*0300*/  @!P1 IMAD.WIDE.U32 R12, R27, 0x4, R12 ;  /* 0x000000041b0c9825 */ /* 0x002fca00078e000c */
[----:B------:R-:W2:Y:S01]  /*0310*/  @!P1 LDG.E R25, desc[UR12][R12.64] ;  /* 0x0000000c0c199981 */ /* 0x000ea2000c1e1900 */
[----:B------:R-:W-:Y:S01]  /*0320*/  MOV R26, 0x400 ;  /* 0x00000400001a7802 */ /* 0x000fe20000000f00 */
[----:B------:R-:W-:Y:S01]  /*0330*/  VIADD R41, R17, 0x40 ;  /* 0x0000004011297836 */ /* 0x000fe20000000000 */
[----:B------:R-:W-:Y:S01]  /*0340*/  ISETP.NE.AND P1, PT, R18, 0x1, PT ;  /* 0x000000011200780c */ /* 0x000fe20003f25270 */
[----:B------:R-:W1:Y:S02]  /*0350*/  S2R R27, SR_CgaCtaId ;  /* 0x00000000001b7919 */ /* 0x000e640000008800 */
[----:B-1----:R-:W-:-:S05]  /*0360*/  LEA R28, R27, R26, 0x18 ;  /* 0x0000001a1b1c7211 */ /* 0x002fca00078ec0ff */
[----:B------:R-:W-:-:S04]  /*0370*/  IMAD R27, R29, 0x80, R28 ;  /* 0x000000801d1b7824 */ /* 0x000fc800078e021c */
[----:B------:R-:W-:-:S05]  /*0380*/  IMAD R26, R24, 0x4, R27 ;  /* 0x00000004181a7824 */ /* 0x000fca00078e021b */
[----:B--2---:R1:W-:Y:S01]  /*0390*/  STS [R26], R25 ;  /* 0x000000191a007388 */ /* 0x0043e20000000800 */
[----:B------:R-:W-:Y:S05]  /*03a0*/  @!P1 BRA `(.L_x_13) ;  /* 0x0000000000849947 */ /* 0x000fea0003800000 */
[----:B------:R-:W-:Y:S01]  /*03b0*/  SHF.R.U32.HI R41, RZ, 0x5, R41 ;  /* 0x00000005ff297819 */ /* 0x000fe20000011629 */
[----:B-1----:R-:W-:-:S03]  /*03c0*/  IMAD.MOV.U32 R25, RZ, RZ, RZ ;  /* 0x000000ffff197224 */ /* 0x002fc600078e00ff */
[----:B------:R-:W-:-:S04]  /*03d0*/  IADD3 R26, PT, PT, R41, UR6, RZ ;  /* 0x00000006291a7c10 */ /* 0x000fc8000fffe0ff */
[----:B------:R-:W-:-:S13]  /*03e0*/  ISETP.GE.OR P0, PT, R26, R19, P0 ;  /* 0x000000131a00720c */ /* 0x000fda0000706670 */
[----:B------:R-:W1:Y:S01]  /*03f0*/  @!P0 LDC.64 R12, c[0x0][0x380] ;  /* 0x0000e000ff0c8b82 */ /* 0x000e620000000a00 */
[----:B------:R-:W-:-:S04]  /*0400*/  @!P0 IMAD R27, R26, R16, R15 ;  /* 0x000000101a1b8224 */ /* 0x000fc800078e020f */
[----:B-1----:R-:W-:-:S05]  /*0410*/  @!P0 IMAD.WIDE.U32 R12, R27, 0x4, R12 ;  /* 0x000000041b0c8825 */ /* 0x002fca00078e000c */
[----:B------:R-:W2:Y:S01]  /*0420*/  @!P0 LDG.E R25, desc[UR12][R12.64] ;  /* 0x0000000c0c198981 */ /* 0x000ea2000c1e1900 */
[----:B------:R-:W-:Y:S01]  /*0430*/  IMAD R27, R41, 0x80, R28 ;  /* 0x00000080291b7824 */ /* 0x000fe200078e021c */
[----:B------:R-:W-:Y:S02]  /*0440*/  ISETP.NE.AND P0, PT, R18, 0x2, PT ;  /* 0x000000021200780c */ /* 0x000fe40003f05270 */
[----:B------:R-:W-:Y:S01]  /*0450*/  IADD3 R41, PT, PT, R17, 0x80, RZ ;  /* 0x0000008011297810 */ /* 0x000fe20007ffe0ff */
[----:B------:R-:W-:-:S05]  /*0460*/  IMAD R24, R24, 0x4, R27 ;  /* 0x0000000418187824 */ /* 0x000fca00078e021b */
[----:B--2---:R2:W-:Y:S05]  /*0470*/  STS [R24], R25 ;  /* 0x0000001918007388 */ /* 0x0045ea0000000800 */
[----:B------:R-:W-:Y:S05]  /*0480*/  @!P0 BRA `(.L_x_13) ;  /* 0x00000000004c8947 */ /* 0x000fea0003800000 */
[----:B------:R-:W1:Y:S01]  /*0490*/  S2UR UR8, SR_CgaCtaId ;  /* 0x00000000000879c3 */ /* 0x000e620000008800 */
[----:B------:R-:W-:Y:S01]  /*04a0*/  SHF.R.U32.HI R41, RZ, 0x5, R41 ;  /* 0x00000005ff297819 */ /* 0x000fe20000011629 */
[----:B------:R-:W-:Y:S01]  /*04b0*/  UMOV UR5, 0x400 ;  /* 0x0000040000057882 */ /* 0x000fe20000000000 */
[----:B------:R-:W-:Y:S01]  /*04c0*/  ISETP.GE.AND P0, PT, R15, R16, PT ;  /* 0x000000100f00720c */ /* 0x000fe20003f06270 */
[----:B------:R-:W-:Y:S02]  /*04d0*/  IMAD.SHL.U32 R12, R17, 0x4, RZ ;  /* 0x00000004110c7824 */ /* 0x000fe400078e00ff */
[----:B------:R-:W-:-:S03]  /*04e0*/  VIADD R18, R41, UR6 ;  /* 0x0000000629127c36 */ /* 0x000fc60008000000 */
[----:B------:R-:W-:Y:S02]  /*04f0*/  LOP3.LUT R12, R12, 0x7c, RZ, 0xc0, !PT ;  /* 0x0000007c0c0c7812 */ /* 0x000fe400078ec0ff */
[----:B------:R-:W-:Y:S01]  /*0500*/  ISETP.LT.AND P0, PT, R18, R19, !P0 ;  /* 0x000000131200720c */ /* 0x000fe20004701270 */
[----:B-1----:R-:W-:-:S06]  /*0510*/  ULEA UR5, UR8, UR5, 0x18 ;  /* 0x0000000508057291 */ /* 0x002fcc000f8ec0ff */
[----:B------:R-:W-:-:S05]  /*0520*/  LEA R41, R41, UR5, 0x7 ;  /* 0x0000000529297c11 */ /* 0x000fca000f8e38ff */
[----:B------:R-:W-:Y:S01]  /*0530*/  IMAD.IADD R19, R41, 0x1, R12 ;  /* 0x0000000129137824 */ /* 0x000fe200078e020c */
[----:B------:R-:W-:-:S04]  /*0540*/  IADD3 R41, PT, PT, R17, 0xc0, RZ ;  /* 0x000000c011297810 */ /* 0x000fc80007ffe0ff */
[----:B------:R3:W-:Y:S01]  /*0550*/  @!P0 STS [R19], RZ ;  /* 0x000000ff13008388 */ /* 0x0007e20000000800 */
[----:B------:R-:W-:Y:S05]  /*0560*/  @!P0 BRA `(.L_x_13) ;  /* 0x0000000000148947 */ /* 0x000fea0003800000 */
[----:B------:R-:W1:Y:S01]  /*0570*/  LDC.64 R12, c[0x0][0x380] ;  /* 0x0000e000ff0c7b82 */ /* 0x000e620000000a00 */
[----:B------:R-:W-:-:S04]  /*0580*/  IMAD R15, R18, R16, R15 ;  /* 0x00000010120f7224 */ /* 0x000fc800078e020f */
[----:B-1----:R-:W-:-:S06]  /*0590*/  IMAD.WIDE.U32 R12, R15, 0x4, R12 ;  /* 0x000000040f0c7825 */ /* 0x002fcc00078e000c */
[----:B------:R-:W4:Y:S04]  /*05a0*/  LDG.E R12, desc[UR12][R12.64] ;  /* 0x0000000c0c0c7981 */ /* 0x000f28000c1e1900 */
[----:B----4-:R4:W-:Y:S02]  /*05b0*/  STS [R19], R12 ;  /* 0x0000000c13007388 */ /* 0x0109e40000000800 */
.L_x_13:
[----:B0-----:R-:W-:Y:S05]  /*05c0*/  BSYNC.RECONVERGENT B1 ;  /* 0x0000000000017941 */ /* 0x001fea0003800200 */
.L_x_12:
[----:B------:R-:W-:Y:S01]  /*05d0*/  ISETP.GE.U32.AND P1, PT, R14, 0xc0, PT ;  /* 0x000000c00e00780c */ /* 0x000fe20003f26070 */
[----:B------:R-:W-:-:S12]  /*05e0*/  BSSY.RECONVERGENT B1, `(.L_x_14) ;  /* 0x000004f000017945 */ /* 0x000fd80003800200 */
[----:B------:R-:W-:Y:S05]  /*05f0*/  @!P1 BRA `(.L_x_15) ;  /* 0x0000000400349947 */ /* 0x000fea0003800000 */
[----:B------:R-:W0:Y:S01]  /*0600*/  S2UR UR8, SR_CgaCtaId ;  /* 0x00000000000879c3 */ /* 0x000e220000008800 */
[C---:B------:R-:W-:Y:S01]  /*0610*/  VIADD R14, R41.reuse, 0x80 ;  /* 0x00000080290e7836 */ /* 0x040fe20000000000 */
[C---:B------:R-:W-:Y:S01]  /*0620*/  IADD3 R15, PT, PT, R41.reuse, 0x40, RZ ;  /* 0x00000040290f7810 */ /* 0x040fe20007ffe0ff */
[C---:B----4-:R-:W-:Y:S01]  /*0630*/  VIADD R12, R41.reuse, 0xc0 ;  /* 0x000000c0290c7836 */ /* 0x050fe20000000000 */
[----:B-1----:R-:W-:Y:S01]  /*0640*/  SHF.R.U32.HI R26, RZ, 0x5, R41 ;  /* 0x00000005ff1a7819 */ /* 0x002fe20000011629 */
[----:B------:R-:W-:Y:S01]  /*0650*/  IMAD.SHL.U32 R13, R41, 0x4, RZ ;  /* 0x00000004290d7824 */ /* 0x000fe200078e00ff */
[----:B------:R-:W-:Y:S01]  /*0660*/  SHF.R.U32.HI R14, RZ, 0x5, R14 ;  /* 0x00000005ff0e7819 */ /* 0x000fe2000001160e */
[----:B------:R-:W-:Y:S01]  /*0670*/  UMOV UR5, 0x400 ;  /* 0x0000040000057882 */ /* 0x000fe20000000000 */
[----:B------:R-:W1:Y:S01]  /*0680*/  LDC R17, c[0x0][0x3a0] ;  /* 0x0000e800ff117b82 */ /* 0x000e620000000800 */
[----:B------:R-:W-:Y:S01]  /*0690*/  SHF.R.U32.HI R12, RZ, 0x5, R12 ;  /* 0x00000005ff0c7819 */ /* 0x000fe2000001160c */
[----:B------:R-:W-:Y:S01]  /*06a0*/  VIADD R28, R26, UR6 ;  /* 0x000000061a1c7c36 */ /* 0x000fe20008000000 */
[----:B------:R-:W-:Y:S01]  /*06b0*/  SHF.R.U32.HI R16, RZ, 0x5, R15 ;  /* 0x00000005ff107819 */ /* 0x000fe2000001160f */
[----:B--2---:R-:W-:Y:S01]  /*06c0*/  VIADD R24, R14, UR6 ;  /* 0x000000060e187c36 */ /* 0x004fe20008000000 */
[----:B------:R-:W-:Y:S01]  /*06d0*/  LOP3.LUT R13, R13, 0x7c, RZ, 0xc0, !PT ;  /* 0x0000007c0d0d7812 */ /* 0x000fe200078ec0ff */
[----:B------:R-:W-:Y:S01]  /*06e0*/  VIADD R18, R12, UR6 ;  /* 0x000000060c127c36 */ /* 0x000fe20008000000 */
[----:B------:R-:W-:-:S02]  /*06f0*/  LOP3.LUT R29, R41, 0x1f, RZ, 0xc0, !PT ;  /* 0x0000001f291d7812 */ /* 0x000fc400078ec0ff */
[----:B------:R-:W-:Y:S01]  /*0700*/  IADD3 R25, PT, PT, R16, UR6, RZ ;  /* 0x0000000610197c10 */ /* 0x000fe2000fffe0ff */
[--C-:B------:R-:W-:Y:S01]  /*0710*/  IMAD R38, R12, 0x80, R13.reuse ;  /* 0x000000800c267824 */ /* 0x100fe200078e020d */
[----:B------:R-:W-:Y:S01]  /*0720*/  LEA R39, R14, R13, 0x7 ;  /* 0x0000000d0e277211 */ /* 0x000fe200078e38ff */
[--C-:B------:R-:W-:Y:S02]  /*0730*/  IMAD R26, R26, 0x80, R13.reuse ;  /* 0x000000801a1a7824 */ /* 0x100fe400078e020d */
[----:B------:R-:W-:Y:S01]  /*0740*/  IMAD R13, R16, 0x80, R13 ;  /* 0x00000080100d7824 */ /* 0x000fe200078e020d */
[----:B0-----:R-:W-:Y:S01]  /*0750*/  ULEA UR5, UR8, UR5, 0x18 ;  /* 0x0000000508057291 */ /* 0x001fe2000f8ec0ff */
[----:B------:R-:W-:-:S05]  /*0760*/  VIADD R27, R29, UR4 ;  /* 0x000000041d1b7c36 */ /* 0x000fca0008000000 */
[----:B------:R-:W-:Y:S02]  /*0770*/  VIADD R38, R38, UR5 ;  /* 0x0000000526267c36 */ /* 0x000fe40008000000 */
[-C--:B-1----:R-:W-:Y:S01]  /*0780*/  IMAD R14, R24, R17.reuse, UR4 ;  /* 0x00000004180e7e24 */ /* 0x082fe2000f8e0211 */
[-C--:B------:R-:W-:Y:S01]  /*0790*/  ISETP.GE.AND P3, PT, R27, R17.reuse, PT ;  /* 0x000000111b00720c */ /* 0x080fe20003f66270 */
[-C--:B------:R-:W-:Y:S02]  /*07a0*/  IMAD R30, R28, R17.reuse, UR4 ;  /* 0x000000041c1e7e24 */ /* 0x080fe4000f8e0211 */
[-C--:B------:R-:W-:Y:S01]  /*07b0*/  IMAD R12, R18, R17.reuse, UR4 ;  /* 0x00000004120c7e24 */ /* 0x080fe2000f8e0211 */
[----:B------:R-:W-:Y:S01]  /*07c0*/  IADD3 R37, PT, PT, R29, R14, RZ ;  /* 0x0000000e1d257210 */ /* 0x000fe20007ffe0ff */
[----:B------:R-:W-:Y:S02]  /*07d0*/  IMAD R16, R25, R17, UR4 ;  /* 0x0000000419107e24 */ /* 0x000fe4000f8e0211 */
[----:B---3--:R-:W-:Y:S01]  /*07e0*/  IMAD.IADD R19, R29, 0x1, R30 ;  /* 0x000000011d137824 */ /* 0x008fe200078e021e */
[----:B------:R-:W-:Y:S01]  /*07f0*/  IADD3 R30, PT, PT, R13, UR5, RZ ;  /* 0x000000050d1e7c10 */ /* 0x000fe2000fffe0ff */
[----:B------:R-:W-:-:S02]  /*0800*/  IMAD.IADD R31, R29, 0x1, R12 ;  /* 0x000000011d1f7824 */ /* 0x000fc400078e020c */
[----:B------:R-:W-:Y:S02]  /*0810*/  IMAD.IADD R29, R29, 0x1, R16 ;  /* 0x000000011d1d7824 */ /* 0x000fe400078e0210 */
[----:B------:R-:W-:Y:S02]  /*0820*/  VIADD R39, R39, UR5 ;  /* 0x0000000527277c36 */ /* 0x000fe40008000000 */
[----:B------:R-:W-:-:S07]  /*0830*/  VIADD R26, R26, UR5 ;  /* 0x000000051a1a7c36 */ /* 0x000fce0008000000 */
.L_x_16:
[----:B------:R-:W0:Y:S01]  /*0840*/  LDC R40, c[0x0][0x3a0] ;  /* 0x0000e800ff287b82 */ /* 0x000e220000000800 */
[----:B------:R-:W-:-:S13]  /*0850*/  ISETP.GE.OR P4, PT, R28, UR9, P3 ;  /* 0x000000091c007c0c */ /* 0x000fda0009f86670 */
[----:B------:R-:W1:Y:S01]  /*0860*/  @!P4 LDC.64 R42, c[0x0][0x380] ;  /* 0x0000e000ff2acb82 */ /* 0x000e620000000a00 */
[----:B0-----:R-:W-:-:S04]  /*0870*/  ISETP.GE.AND P0, PT, R27, R40, PT ;  /* 0x000000281b00720c */ /* 0x001fc80003f06270 */
[----:B------:R-:W-:Y:S02]  /*0880*/  ISETP.LT.AND P5, PT, R25, UR9, !P0 ;  /* 0x0000000919007c0c */ /* 0x000fe4000c7a1270 */
[----:B------:R-:W-:Y:S02]  /*0890*/  ISETP.LT.AND P6, PT, R24, UR9, !P0 ;  /* 0x0000000918007c0c */ /* 0x000fe4000c7c1270 */
[----:B------:R-:W-:Y:S01]  /*08a0*/  ISETP.LT.AND P0, PT, R18, UR9, !P0 ;  /* 0x0000000912007c0c */ /* 0x000fe2000c701270 */
[----:B-1----:R-:W-:-:S08]  /*08b0*/  @!P4 IMAD.WIDE.U32 R42, R19, 0x4, R42 ;  /* 0x00000004132ac825 */ /* 0x002fd000078e002a */
[----:B------:R-:W0:Y:S01]  /*08c0*/  @P5 LDC.64 R16, c[0x0][0x380] ;  /* 0x0000e000ff105b82 */ /* 0x000e220000000a00 */
[----:B------:R-:W2:Y:S07]  /*08d0*/  @!P4 LDG.E R43, desc[UR12][R42.64] ;  /* 0x0000000c2a2bc981 */ /* 0x000eae000c1e1900 */
[----:B------:R-:W1:Y:S08]  /*08e0*/  @P6 LDC.64 R14, c[0x0][0x380] ;  /* 0x0000e000ff0e6b82 */ /* 0x000e700000000a00 */
[----:B------:R-:W3:Y:S01]  /*08f0*/  @P0 LDC.64 R12, c[0x0][0x380] ;  /* 0x0000e000ff0c0b82 */ /* 0x000ee20000000a00 */
[----:B0-----:R-:W-:-:S06]  /*0900*/  @P5 IMAD.WIDE.U32 R16, R29, 0x4, R16 ;  /* 0x000000041d105825 */ /* 0x001fcc00078e0010 */
[----:B------:R-:W4:Y:S01]  /*0910*/  @P5 LDG.E R17, desc[UR12][R16.64] ;  /* 0x0000000c10115981 */ /* 0x000f22000c1e1900 */
[----:B-1----:R-:W-:-:S06]  /*0920*/  @P6 IMAD.WIDE.U32 R14, R37, 0x4, R14 ;  /* 0x00000004250e6825 */ /* 0x002fcc00078e000e */
[----:B------:R-:W5:Y:S01]  /*0930*/  @P6 LDG.E R14, desc[UR12][R14.64] ;  /* 0x0000000c0e0e6981 */ /* 0x000f62000c1e1900 */
[----:B---3--:R-:W-:-:S06]  /*0940*/  @P0 IMAD.WIDE.U32 R12, R31, 0x4, R12 ;  /* 0x000000041f0c0825 */ /* 0x008fcc00078e000c */
[----:B------:R-:W3:Y:S01]  /*0950*/  @P0 LDG.E R13, desc[UR12][R12.64] ;  /* 0x0000000c0c0d0981 */ /* 0x000ee2000c1e1900 */
[C---:B------:R-:W-:Y:S01]  /*0960*/  IMAD R19, R40.reuse, 0x8, R19 ;  /* 0x0000000828137824 */ /* 0x040fe200078e0213 */
[C---:B------:R-:W-:Y:S01]  /*0970*/  LEA R29, R40.reuse, R29, 0x3 ;  /* 0x0000001d281d7211 */ /* 0x040fe200078e18ff */
[----:B------:R-:W-:Y:S01]  /*0980*/  IMAD R37, R40, 0x8, R37 ;  /* 0x0000000828257824 */ /* 0x000fe200078e0225 */
[----:B------:R-:W-:Y:S01]  /*0990*/  IADD3 R18, PT, PT, R18, 0x8, RZ ;  /* 0x0000000812127810 */ /* 0x000fe20007ffe0ff */
[----:B------:R-:W-:Y:S02]  /*09a0*/  IMAD R31, R40, 0x8, R31 ;  /* 0x00000008281f7824 */ /* 0x000fe400078e021f */
[----:B------:R-:W-:Y:S02]  /*09b0*/  VIADD R28, R28, 0x8 ;  /* 0x000000081c1c7836 */ /* 0x000fe40000000000 */
[----:B------:R-:W-:Y:S02]  /*09c0*/  VIADD R24, R24, 0x8 ;  /* 0x0000000818187836 */ /* 0x000fe40000000000 */
[----:B------:R-:W-:Y:S01]  /*09d0*/  VIADD R25, R25, 0x8 ;  /* 0x0000000819197836 */ /* 0x000fe20000000000 */
[----:B--2---:R-:W-:Y:S04]  /*09e0*/  @!P4 STS [R26], R43 ;  /* 0x0000002b1a00c388 */ /* 0x004fe80000000800 */
[----:B------:R-:W-:Y:S04]  /*09f0*/  @P4 STS [R26], RZ ;  /* 0x000000ff1a004388 */ /* 0x000fe80000000800 */
[----:B------:R-:W-:Y:S04]  /*0a00*/  @!P5 STS [R30], RZ ;  /* 0x000000ff1e00d388 */ /* 0x000fe80000000800 */
[----:B----4-:R0:W-:Y:S04]  /*0a10*/  @P5 STS [R30], R17 ;  /* 0x000000111e005388 */ /* 0x0101e80000000800 */
[----:B------:R-:W-:Y:S04]  /*0a20*/  @!P6 STS [R39], RZ ;  /* 0x000000ff2700e388 */ /* 0x000fe80000000800 */
[----:B-----5:R1:W-:Y:S04]  /*0a30*/  @P6 STS [R39], R14 ;  /* 0x0000000e27006388 */ /* 0x0203e80000000800 */
[----:B------:R-:W-:Y:S04]  /*0a40*/  @!P0 STS [R38], RZ ;  /* 0x000000ff26008388 */ /* 0x000fe80000000800 */
[----:B---3--:R2:W-:Y:S01]  /*0a50*/  @P0 STS [R38], R13 ;  /* 0x0000000d26000388 */ /* 0x0085e20000000800 */
[C---:B------:R-:W-:Y:S01]  /*0a60*/  ISETP.GE.U32.AND P0, PT, R41.reuse, 0x300, PT ;  /* 0x000003002900780c */ /* 0x040fe20003f06070 */
[----:B------:R-:W-:Y:S01]  /*0a70*/  VIADD R41, R41, 0x100 ;  /* 0x0000010029297836 */ /* 0x000fe20000000000 */
[----:B0-----:R-:W-:Y:S01]  /*0a80*/  IADD3 R30, PT, PT, R30, 0x400, RZ ;  /* 0x000004001e1e7810 */ /* 0x001fe20007ffe0ff */
[----:B------:R-:W-:-:S02]  /*0a90*/  VIADD R26, R26, 0x400 ;  /* 0x000004001a1a7836 */ /* 0x000fc40000000000 */
[----:B-1----:R-:W-:Y:S02]  /*0aa0*/  VIADD R39, R39, 0x400 ;  /* 0x0000040027277836 */ /* 0x002fe40000000000 */
[----:B--2---:R-:W-:-:S06]  /*0ab0*/  VIADD R38, R38, 0x400 ;  /* 0x0000040026267836 */ /* 0x004fcc0000000000 */
[----:B------:R-:W-:Y:S05]  /*0ac0*/  @!P0 BRA `(.L_x_16) ;  /* 0xfffffffc005c8947 */ /* 0x000fea000383ffff */
.L_x_15:
[----:B------:R-:W-:Y:S05]  /*0ad0*/  BSYNC.RECONVERGENT B1 ;  /* 0x0000000000017941 */ /* 0x000fea0003800200 */
.L_x_14:
[----:B------:R-:W-:Y:S01]  /*0ae0*/  IMAD R14, R36, 0x8, R35 ;  /* 0x00000008240e7824 */ /* 0x000fe200078e0223 */
[----:B------:R-:W-:Y:S04]  /*0af0*/  BSSY.RECONVERGENT B1, `(.L_x_17) ;  /* 0x0000039000017945 */ /* 0x000fe80003800200 */
[----:B--2---:R-:W-:Y:S01]  /*0b00*/  MOV R24, R14 ;  /* 0x0000000e00187202 */ /* 0x004fe20000000f00 */
[----:B------:R-:W-:Y:S06]  /*0b10*/  @!P2 BRA `(.L_x_18) ;  /* 0x0000000000d8a947 */ /* 0x000fec0003800000 */
[----:B------:R-:W0:Y:S01]  /*0b20*/  LDC R16, c[0x0][0x39c] ;  /* 0x0000e700ff107b82 */ /* 0x000e220000000800 */
[----:B------:R-:W-:Y:S01]  /*0b30*/  LOP3.LUT R15, R14, 0x1f, RZ, 0xc0, !PT ;  /* 0x0000001f0e0f7812 */ /* 0x000fe200078ec0ff */
[----:B-1----:R-:W-:Y:S01]  /*0b40*/  IMAD.MOV.U32 R25, RZ, RZ, RZ ;  /* 0x000000ffff197224 */ /* 0x002fe200078e00ff */
[----:B------:R-:W-:-:S03]  /*0b50*/  SHF.R.U32.HI R26, RZ, 0x5, R14 ;  /* 0x00000005ff1a7819 */ /* 0x000fc6000001160e */
[----:B------:R-:W-:Y:S02]  /*0b60*/  VIADD R17, R15, UR7 ;  /* 0x000000070f117c36 */ /* 0x000fe40008000000 */
[----:B------:R-:W1:Y:S01]  /*0b70*/  LDC R18, c[0x0][0x3a0] ;  /* 0x0000e800ff127b82 */ /* 0x000e620000000800 */
[----:B---34-:R-:W-:Y:S02]  /*0b80*/  VIADD R19, R26, UR4 ;  /* 0x000000041a137c36 */ /* 0x018fe40008000000 */
[----:B0-----:R-:W-:-:S04]  /*0b90*/  ISETP.GE.AND P0, PT, R17, R16, PT ;  /* 0x000000101100720c */ /* 0x001fc80003f06270 */
[----:B-1----:R-:W-:-:S13]  /*0ba0*/  ISETP.GE.OR P2, PT, R19, R18, P0 ;  /* 0x000000121300720c */ /* 0x002fda0000746670 */
[----:B------:R-:W0:Y:S01]  /*0bb0*/  @!P2 LDC.64 R12, c[0x0][0x388] ;  /* 0x0000e200ff0cab82 */ /* 0x000e220000000a00 */
[----:B------:R-:W-:-:S04]  /*0bc0*/  @!P2 IMAD R19, R19, R16, R17 ;  /* 0x000000101313a224 */ /* 0x000fc800078e0211 */
[----:B0-----:R-:W-:-:S05]  /*0bd0*/  @!P2 IMAD.WIDE R12, R19, 0x4, R12 ;  /* 0x00000004130ca825 */ /* 0x001fca00078e020c */
[----:B------:R-:W2:Y:S01]  /*0be0*/  @!P2 LDG.E R25, desc[UR12][R12.64] ;  /* 0x0000000c0c19a981 */ /* 0x000ea2000c1e1900 */
[----:B------:R-:W-:Y:S02]  /*0bf0*/  MOV R19, 0x400 ;  /* 0x0000040000137802 */ /* 0x000fe40000000f00 */
[----:B------:R-:W-:Y:S01]  /*0c00*/  VIMNMX.U32 R27, PT, PT, R14, 0x3c0, !PT ;  /* 0x000003c00e1b7848 */ /* 0x000fe20007fe0000 */
[----:B------:R-:W0:Y:S01]  /*0c10*/  S2R R24, SR_CgaCtaId ;  /* 0x0000000000187919 */ /* 0x000e220000008800 */
[----:B------:R-:W-:Y:S02]  /*0c20*/  IADD3 R19, PT, PT, R19, 0x1000, RZ ;  /* 0x0000100013137810 */ /* 0x000fe40007ffe0ff */
[----:B------:R-:W-:-:S04]  /*0c30*/  IADD3 R27, PT, PT, R27, 0x3f, -R14 ;  /* 0x0000003f1b1b7810 */ /* 0x000fc80007ffe80e */
[----:B------:R-:W-:-:S04]  /*0c40*/  LEA.HI R27, R27, 0x1, RZ, 0x1a ;  /* 0x000000011b1b7811 */ /* 0x000fc800078fd0ff */
[----:B------:R-:W-:-:S04]  /*0c50*/  LOP3.LUT R28, R27, 0x3, RZ, 0xc0, !PT ;  /* 0x000000031b1c7812 */ /* 0x000fc800078ec0ff */
[----:B------:R-:W-:Y:S02]  /*0c60*/  ISETP.NE.AND P2, PT, R28, 0x1, PT ;  /* 0x000000011c00780c */ /* 0x000fe40003f45270 */
[----:B0-----:R-:W-:-:S05]  /*0c70*/  LEA R19, R24, R19, 0x18 ;  /* 0x0000001318137211 */ /* 0x001fca00078ec0ff */
[----:B------:R-:W-:-:S04]  /*0c80*/  IMAD R24, R26, 0x80, R19 ;  /* 0x000000801a187824 */ /* 0x000fc800078e0213 */
[----:B------:R-:W-:Y:S01]  /*0c90*/  IMAD R26, R15, 0x4, R24 ;  /* 0x000000040f1a7824 */ /* 0x000fe200078e0218 */
[----:B------:R-:W-:-:S04]  /*0ca0*/  IADD3 R24, PT, PT, R14, 0x40, RZ ;  /* 0x000000400e187810 */ /* 0x000fc80007ffe0ff */
[----:B--2---:R0:W-:Y:S01]  /*0cb0*/  STS [R26], R25 ;  /* 0x000000191a007388 */ /* 0x0041e20000000800 */
[----:B------:R-:W-:Y:S05]  /*0cc0*/  @!P2 BRA `(.L_x_18) ;  /* 0x00000000006ca947 */ /* 0x000fea0003800000 */
[----:B------:R-:W-:Y:S01]  /*0cd0*/  SHF.R.U32.HI R24, RZ, 0x5, R24 ;  /* 0x00000005ff187819 */ /* 0x000fe20000011618 */
[----:B0-----:R-:W-:-:S04]  /*0ce0*/  IMAD.MOV.U32 R25, RZ, RZ, RZ ;  /* 0x000000ffff197224 */ /* 0x001fc800078e00ff */
[----:B------:R-:W-:-:S05]  /*0cf0*/  VIADD R27, R24, UR4 ;  /* 0x00000004181b7c36 */ /* 0x000fca0008000000 */
[----:B------:R-:W-:-:S13]  /*0d00*/  ISETP.GE.OR P0, PT, R27, R18, P0 ;  /* 0x000000121b00720c */ /* 0x000fda0000706670 */
[----:B------:R-:W0:Y:S01]  /*0d10*/  @!P0 LDC.64 R12, c[0x0][0x388] ;  /* 0x0000e200ff0c8b82 */ /* 0x000e220000000a00 */
[----:B------:R-:W-:-:S04]  /*0d20*/  @!P0 IMAD R27, R27, R16, R17 ;  /* 0x000000101b1b8224 */ /* 0x000fc800078e0211 */
[----:B0-----:R-:W-:-:S05]  /*0d30*/  @!P0 IMAD.WIDE R12, R27, 0x4, R12 ;  /* 0x000000041b0c8825 */ /* 0x001fca00078e020c */
[----:B------:R-:W2:Y:S01]  /*0d40*/  @!P0 LDG.E R25, desc[UR12][R12.64] ;  /* 0x0000000c0c198981 */ /* 0x000ea2000c1e1900 */
[----:B------:R-:W-:Y:S02]  /*0d50*/  LEA R24, R24, R19, 0x7 ;  /* 0x0000001318187211 */ /* 0x000fe400078e38ff */
[----:B------:R-:W-:-:S03]  /*0d60*/  ISETP.NE.AND P0, PT, R28, 0x2, PT ;  /* 0x000000021c00780c */ /* 0x000fc60003f05270 */
[----:B------:R-:W-:Y:S02]  /*0d70*/  IMAD R26, R15, 0x4, R24 ;  /* 0x000000040f1a7824 */ /* 0x000fe400078e0218 */
[----:B------:R-:W-:-:S03]  /*0d80*/  VIADD R24, R14, 0x80 ;  /* 0x000000800e187836 */ /* 0x000fc60000000000 */
[----:B--2---:R2:W-:Y:S05]  /*0d90*/  STS [R26], R25 ;  /* 0x000000191a007388 */ /* 0x0045ea0000000800 */
[----:B------:R-:W-:Y:S05]  /*0da0*/  @!P0 BRA `(.L_x_18) ;  /* 0x0000000000348947 */ /* 0x000fea0003800000 */
[----:B------:R-:W-:Y:S02]  /*0db0*/  SHF.R.U32.HI R24, RZ, 0x5, R24 ;  /* 0x00000005ff187819 */ /* 0x000fe40000011618 */
[----:B------:R-:W-:Y:S02]  /*0dc0*/  ISETP.GE.AND P0, PT, R17, R16, PT ;  /* 0x000000101100720c */ /* 0x000fe40003f06270 */
[----:B--2---:R-:W-:-:S04]  /*0dd0*/  IADD3 R25, PT, PT, R24, UR4, RZ ;  /* 0x0000000418197c10 */ /* 0x004fc8000fffe0ff */
[----:B------:R-:W-:-:S13]  /*0de0*/  ISETP.LT.AND P0, PT, R25, R18, !P0 ;  /* 0x000000121900720c */ /* 0x000fda0004701270 */
[----:B------:R-:W0:Y:S01]  /*0df0*/  @P0 LDC.64 R12, c[0x0][0x388] ;  /* 0x0000e200ff0c0b82 */ /* 0x000e220000000a00 */
[----:B------:R-:W-:-:S04]  /*0e00*/  @P0 IMAD R17, R25, R16, R17 ;  /* 0x0000001019110224 */ /* 0x000fc800078e0211 */
[----:B0-----:R-:W-:-:S06]  /*0e10*/  @P0 IMAD.WIDE R12, R17, 0x4, R12 ;  /* 0x00000004110c0825 */ /* 0x001fcc00078e020c */
[----:B------:R-:W2:Y:S01]  /*0e20*/  @P0 LDG.E R13, desc[UR12][R12.64] ;  /* 0x0000000c0c0d0981 */ /* 0x000ea2000c1e1900 */
[----:B------:R-:W-:Y:S01]  /*0e30*/  IMAD R16, R24, 0x80, R19 ;  /* 0x0000008018107824 */ /* 0x000fe200078e0213 */
[----:B------:R-:W-:-:S03]  /*0e40*/  IADD3 R24, PT, PT, R14, 0xc0, RZ ;  /* 0x000000c00e187810 */ /* 0x000fc60007ffe0ff */
[----:B------:R-:W-:-:S05]  /*0e50*/  IMAD R16, R15, 0x4, R16 ;  /* 0x000000040f107824 */ /* 0x000fca00078e0210 */
[----:B------:R0:W-:Y:S04]  /*0e60*/  @!P0 STS [R16], RZ ;  /* 0x000000ff10008388 */ /* 0x0001e80000000800 */
[----:B--2---:R0:W-:Y:S02]  /*0e70*/  @P0 STS [R16], R13 ;  /* 0x0000000d10000388 */ /* 0x0041e40000000800 */
.L_x_18:
[----:B------:R-:W-:Y:S05]  /*0e80*/  BSYNC.RECONVERGENT B1 ;  /* 0x0000000000017941 */ /* 0x000fea0003800200 */
.L_x_17:
[----:B------:R-:W-:Y:S05]  /*0e90*/  @!P1 BRA `(.L_x_11) ;  /* 0x0000000000f09947 */ /* 0x000fea0003800000 */
[----:B------:R-:W5:Y:S01]  /*0ea0*/  S2UR UR8, SR_CgaCtaId ;  /* 0x00000000000879c3 */ /* 0x000f620000008800 */
[----:B------:R-:W3:Y:S01]  /*0eb0*/  LDCU UR10, c[0x0][0x39c] ;  /* 0x00007380ff0a77ac */ /* 0x000ee20008000800 */
[C---:B012---:R-:W-:Y:S01]  /*0ec0*/  LOP3.LUT R25, R24.reuse, 0x1f, RZ, 0xc0, !PT ;  /* 0x0000001f18197812 */ /* 0x047fe200078ec0ff */
[----:B----4-:R-:W-:Y:S01]  /*0ed0*/  IMAD.SHL.U32 R12, R24, 0x4, RZ ;  /* 0x00000004180c7824 */ /* 0x010fe200078e00ff */
[----:B------:R-:W-:Y:S02]  /*0ee0*/  UMOV UR5, 0x400 ;  /* 0x0000040000057882 */ /* 0x000fe40000000000 */
[----:B------:R-:W-:Y:S01]  /*0ef0*/  UIADD3 UR5, UPT, UPT, UR5, 0x1000, URZ ;  /* 0x0000100005057890 */ /* 0x000fe2000fffe0ff */
[----:B------:R-:W-:Y:S01]  /*0f00*/  VIADD R25, R25, UR7 ;  /* 0x0000000719197c36 */ /* 0x000fe20008000000 */
[----:B------:R-:W-:-:S04]  /*0f10*/  LOP3.LUT R12, R12, 0x7c, RZ, 0xc0, !PT ;  /* 0x0000007c0c0c7812 */ /* 0x000fc800078ec0ff */
[----:B---3--:R-:W-:Y:S01]  /*0f20*/  ISETP.GE.AND P4, PT, R25, UR10, PT ;  /* 0x0000000a19007c0c */ /* 0x008fe2000bf86270 */
[----:B-----5:R-:W-:-:S06]  /*0f30*/  ULEA UR5, UR8, UR5, 0x18 ;  /* 0x0000000508057291 */ /* 0x020fcc000f8ec0ff */
[----:B------:R-:W-:-:S07]  /*0f40*/  IADD3 R26, PT, PT, R12, UR5, RZ ;  /* 0x000000050c1a7c10 */ /* 0x000fce000fffe0ff */
.L_x_19:
[----:B------:R-:W0:Y:S01]  /*0f50*/  LDCU UR5, c[0x0][0x3a0] ;  /* 0x00007400ff0577ac */ /* 0x000e220008000800 */
[----:B------:R-:W-:Y:S01]  /*0f60*/  SHF.R.U32.HI R27, RZ, 0x5, R24 ;  /* 0x00000005ff1b7819 */ /* 0x000fe20000011618 */
[C---:B------:R-:W-:Y:S01]  /*0f70*/  VIADD R29, R24.reuse, 0x40 ;  /* 0x00000040181d7836 */ /* 0x040fe20000000000 */
[C---:B------:R-:W-:Y:S01]  /*0f80*/  IADD3 R37, PT, PT, R24.reuse, 0x80, RZ ;  /* 0x0000008018257810 */ /* 0x040fe20007ffe0ff */
[----:B------:R-:W1:Y:S01]  /*0f90*/  LDCU UR8, c[0x0][0x39c] ;  /* 0x00007380ff0877ac */ /* 0x000e620008000800 */
[----:B------:R-:W-:Y:S02]  /*0fa0*/  VIADD R31, R24, 0xc0 ;  /* 0x000000c0181f7836 */ /* 0x000fe40000000000 */
[----:B------:R-:W-:Y:S01]  /*0fb0*/  VIADD R30, R27, UR4 ;  /* 0x000000041b1e7c36 */ /* 0x000fe20008000000 */
[----:B------:R-:W-:Y:S02]  /*0fc0*/  SHF.R.U32.HI R29, RZ, 0x5, R29 ;  /* 0x00000005ff1d7819 */ /* 0x000fe4000001161d */
[----:B------:R-:W-:-:S02]  /*0fd0*/  SHF.R.U32.HI R37, RZ, 0x5, R37 ;  /* 0x00000005ff257819 */ /* 0x000fc40000011625 */
[----:B------:R-:W-:Y:S01]  /*0fe0*/  SHF.R.U32.HI R31, RZ, 0x5, R31 ;  /* 0x00000005ff1f7819 */ /* 0x000fe2000001161f */
[----:B------:R-:W-:Y:S01]  /*0ff0*/  VIADD R38, R29, UR4 ;  /* 0x000000041d267c36 */ /* 0x000fe20008000000 */
[----:B------:R-:W-:-:S03]  /*1000*/  IADD3 R40, PT, PT, R37, UR4, RZ ;  /* 0x0000000425287c10 */ /* 0x000fc6000fffe0ff */
[----:B------:R-:W-:Y:S01]  /*1010*/  VIADD R28, R31, UR4 ;  /* 0x000000041f1c7c36 */ /* 0x000fe20008000000 */
[----:B0-----:R-:W-:Y:S02]  /*1020*/  ISETP.GE.OR P1, PT, R30, UR5, P4 ;  /* 0x000000051e007c0c */ /* 0x001fe4000a726670 */
[----:B-1----:R-:W-:-:S04]  /*1030*/  ISETP.GE.AND P0, PT, R25, UR8, PT ;  /* 0x0000000819007c0c */ /* 0x002fc8000bf06270 */
[----:B------:R-:W-:Y:S02]  /*1040*/  ISETP.LT.AND P2, PT, R38, UR5, !P0 ;  /* 0x0000000526007c0c */ /* 0x000fe4000c741270 */
[----:B------:R-:W-:Y:S02]  /*1050*/  ISETP.LT.AND P3, PT, R40, UR5, !P0 ;  /* 0x0000000528007c0c */ /* 0x000fe4000c761270 */
[----:B------:R-:W-:-:S03]  /*1060*/  ISETP.LT.AND P0, PT, R28, UR5, !P0 ;  /* 0x000000051c007c0c */ /* 0x000fc6000c701270 */
[----:B------:R-:W0:Y:S01]  /*1070*/  @!P1 LDC.64 R18, c[0x0][0x388] ;  /* 0x0000e200ff129b82 */ /* 0x000e220000000a00 */
[----:B------:R-:W-:-:S07]  /*1080*/  @!P1 IMAD R39, R30, UR8, R25 ;  /* 0x000000081e279c24 */ /* 0x000fce000f8e0219 */
[----:B------:R-:W1:Y:S08]  /*1090*/  @P2 LDC.64 R16, c[0x0][0x388] ;  /* 0x0000e200ff102b82 */ /* 0x000e700000000a00 */
[----:B------:R-:W2:Y:S08]  /*10a0*/  @P3 LDC.64 R12, c[0x0][0x388] ;  /* 0x0000e200ff0c3b82 */ /* 0x000eb00000000a00 */
[----:B------:R-:W3:Y:S01]  /*10b0*/  @P0 LDC.64 R14, c[0x0][0x388] ;  /* 0x0000e200ff0e0b82 */ /* 0x000ee20000000a00 */
[----:B0-----:R-:W-:-:S04]  /*10c0*/  @!P1 IMAD.WIDE R18, R39, 0x4, R18 ;  /* 0x0000000427129825 */ /* 0x001fc800078e0212 */
[--C-:B------:R-:W-:Y:S02]  /*10d0*/  @P2 IMAD R39, R38, UR8, R25.reuse ;  /* 0x0000000826272c24 */ /* 0x100fe4000f8e0219 */
[----:B------:R-:W-:Y:S01]  /*10e0*/  @P3 IMAD R41, R40, UR8, R25 ;  /* 0x0000000828293c24 */ /* 0x000fe2000f8e0219 */
[----:B------:R-:W4:Y:S01]  /*10f0*/  @!P1 LDG.E R18, desc[UR12][R18.64] ;  /* 0x0000000c12129981 */ /* 0x000f22000c1e1900 */
[----:B-1----:R-:W-:-:S04]  /*1100*/  @P2 IMAD.WIDE R16, R39, 0x4, R16 ;  /* 0x0000000427102825 */ /* 0x002fc800078e0210 */
[----:B------:R-:W-:Y:S02]  /*1110*/  @P0 IMAD R39, R28, UR8, R25 ;  /* 0x000000081c270c24 */ /* 0x000fe4000f8e0219 */
[----:B------:R-:W5:Y:S01]  /*1120*/  @P2 LDG.E R16, desc[UR12][R16.64] ;  /* 0x0000000c10102981 */ /* 0x000f62000c1e1900 */
[----:B--2---:R-:W-:-:S06]  /*1130*/  @P3 IMAD.WIDE R12, R41, 0x4, R12 ;  /* 0x00000004290c3825 */ /* 0x004fcc00078e020c */
[----:B------:R-:W2:Y:S01]  /*1140*/  @P3 LDG.E R12, desc[UR12][R12.64] ;  /* 0x0000000c0c0c3981 */ /* 0x000ea2000c1e1900 */
[----:B---3--:R-:W-:-:S06]  /*1150*/  @P0 IMAD.WIDE R14, R39, 0x4, R14 ;  /* 0x00000004270e0825 */ /* 0x008fcc00078e020e */
[----:B------:R-:W3:Y:S01]  /*1160*/  @P0 LDG.E R14, desc[UR12][R14.64] ;  /* 0x0000000c0e0e0981 */ /* 0x000ee2000c1e1900 */
[--C-:B------:R-:W-:Y:S01]  /*1170*/  IMAD R27, R27, 0x80, R26.reuse ;  /* 0x000000801b1b7824 */ /* 0x100fe200078e021a */
[----:B------:R-:W-:Y:S01]  /*1180*/  LEA R29, R29, R26, 0x7 ;  /* 0x0000001a1d1d7211 */ /* 0x000fe200078e38ff */
[--C-:B------:R-:W-:Y:S02]  /*1190*/  IMAD R37, R37, 0x80, R26.reuse ;  /* 0x0000008025257824 */ /* 0x100fe400078e021a */
[----:B------:R-:W-:Y:S01]  /*11a0*/  IMAD R31, R31, 0x80, R26 ;  /* 0x000000801f1f7824 */ /* 0x000fe200078e021a */
[----:B----4-:R0:W-:Y:S04]  /*11b0*/  @!P1 STS [R27], R18 ;  /* 0x000000121b009388 */ /* 0x0101e80000000800 */
[----:B------:R0:W-:Y:S04]  /*11c0*/  @P1 STS [R27], RZ ;  /* 0x000000ff1b001388 */ /* 0x0001e80000000800 */
[----:B------:R0:W-:Y:S04]  /*11d0*/  @!P2 STS [R29], RZ ;  /* 0x000000ff1d00a388 */ /* 0x0001e80000000800 */
[----:B-----5:R0:W-:Y:S04]  /*11e0*/  @P2 STS [R29], R16 ;  /* 0x000000101d002388 */ /* 0x0201e80000000800 */
[----:B------:R0:W-:Y:S04]  /*11f0*/  @!P3 STS [R37], RZ ;  /* 0x000000ff2500b388 */ /* 0x0001e80000000800 */
[----:B--2---:R0:W-:Y:S04]  /*1200*/  @P3 STS [R37], R12 ;  /* 0x0000000c25003388 */ /* 0x0041e80000000800 */
[----:B------:R0:W-:Y:S04]  /*1210*/  @!P0 STS [R31], RZ ;  /* 0x000000ff1f008388 */ /* 0x0001e80000000800 */
[----:B---3--:R0:W-:Y:S01]  /*1220*/  @P0 STS [R31], R14 ;  /* 0x0000000e1f000388 */ /* 0x0081e20000000800 */
[----:B------:R-:W-:-:S02]  /*1230*/  ISETP.GE.U32.AND P0, PT, R24, 0x300, PT ;  /* 0x000003001800780c */ /* 0x000fc40003f06070 */
[----:B------:R-:W-:-:S11]  /*1240*/  IADD3 R24, PT, PT, R24, 0x100, RZ ;  /* 0x0000010018187810 */ /* 0x000fd60007ffe0ff */
[----:B0-----:R-:W-:Y:S05]  /*1250*/  @!P0 BRA `(.L_x_19) ;  /* 0xfffffffc003c8947 */ /* 0x001fea000383ffff */
.L_x_11:
[----:B0-----:R-:W-:Y:S05]  /*1260*/  BSYNC.RECONVERGENT B0 ;  /* 0x0000000000007941 */ /* 0x001fea0003800200 */
.L_x_10:
[----:B------:R-:W0:Y:S08]  /*1270*/  S2UR UR8, SR_CgaCtaId ;  /* 0x00000000000879c3 */ /* 0x000e300000008800 */
[----:B------:R-:W-:Y:S06]  /*1280*/  BAR.SYNC.DEFER_BLOCKING 0x0 ;  /* 0x0000000000007b1d */ /* 0x000fec0000010000 */
[----:B------:R-:W-:-:S02]  /*1290*/  UMOV UR5, 0x400 ;  /* 0x0000040000057882 */ /* 0x000fc40000000000 */
[----:B------:R-:W-:Y:S02]  /*12a0*/  UIADD3 UR10, UPT, UPT, UR5, 0x1000, URZ ;  /* 0x00001000050a7890 */ /* 0x000fe4000fffe0ff */
[----:B0-----:R-:W-:Y:S02]  /*12b0*/  ULEA UR9, UR8, UR5, 0x18 ;  /* 0x0000000508097291 */ /* 0x001fe4000f8ec0ff */
[----:B------:R-:W-:Y:S01]  /*12c0*/  ULEA UR10, UR8, UR10, 0x18 ;  /* 0x0000000a080a7291 */ /* 0x000fe2000f8ec0ff */
[----:B------:R-:W-:-:S11]  /*12d0*/  UMOV UR5, URZ ;  /* 0x000000ff00057c82 */ /* 0x000fd60008000000 */
.L_x_20:
[----:B------:R-:W-:Y:S02]  /*12e0*/  ULEA UR8, UR5, UR9, 0x2 ;  /* 0x0000000905087291 */ /* 0x000fe4000f8e10ff */
[----:B------:R-:W-:Y:S02]  /*12f0*/  ULEA UR11, UR5, UR10, 0x7 ;  /* 0x0000000a050b7291 */ /* 0x000fe4000f8e38ff */
[----:B------:R-:W-:Y:S02]  /*1300*/  UIADD3 UR5, UPT, UPT, UR5, 0x2, URZ ;  /* 0x0000000205057890 */ /* 0x000fe4000fffe0ff */
[----:B------:R-:W-:Y:S02]  /*1310*/  LEA R37, R36, UR8, 0x9 ;  /* 0x0000000824257c11 */ /* 0x000fe4000f8e48ff */
[----:B------:R-:W-:Y:S01]  /*1320*/  LEA R38, R35, UR11, 0x4 ;  /* 0x0000000b23267c11 */ /* 0x000fe2000f8e20ff */
[----:B------:R-:W-:Y:S02]  /*1330*/  UISETP.NE.AND UP0, UPT, UR5, 0x20, UPT ;  /* 0x000000200500788c */ /* 0x000fe4000bf05270 */
[----:B-12---:R-:W-:Y:S04]  /*1340*/  LDS.64 R24, [R37] ;  /* 0x0000000025187984 */ /* 0x006fe80000000a00 */
[----:B----4-:R-:W0:Y:S04]  /*1350*/  LDS.128 R12, [R38] ;  /* 0x00000000260c7984 */ /* 0x010e280000000c00 */
[----:B------:R-:W1:Y:S04]  /*1360*/  LDS.64 R26, [R37+0x80] ;  /* 0x00008000251a7984 */ /* 0x000e680000000a00 */
[----:B------:R-:W2:Y:S04]  /*1370*/  LDS.64 R28, [R37+0x100] ;  /* 0x00010000251c7984 */ /* 0x000ea80000000a00 */
[----:B------:R-:W4:Y:S04]  /*1380*/  LDS.64 R30, [R37+0x180] ;  /* 0x00018000251e7984 */ /* 0x000f280000000a00 */
[----:B---3--:R-:W3:Y:S01]  /*1390*/  LDS.128 R16, [R38+0x80] ;  /* 0x0000800026107984 */ /* 0x008ee20000000c00 */
        /* <DEDUP_REMOVED lines=8> */
[C---:B--2---:R-:W-:Y:S01]  /*1420*/  FFMA R9, R28.reuse, R12, R9 ;  /* 0x0000000c1c097223 */ /* 0x044fe20000000009 */
[C---:B------:R-:W-:Y:S01]  /*1430*/  FFMA R10, R28.reuse, R13, R10 ;  /* 0x0000000d1c0a7223 */ /* 0x040fe2000000000a */
[C---:B------:R-:W-:Y:S01]  /*1440*/  FFMA R7, R28.reuse, R14, R7 ;  /* 0x0000000e1c077223 */ /* 0x040fe20000000007 */
[----:B------:R-:W-:Y:S01]  /*1450*/  FFMA R8, R28, R15, R8 ;  /* 0x0000000f1c087223 */ /* 0x000fe20000000008 */
[C---:B----4-:R-:W-:Y:S01]  /*1460*/  FFMA R5, R30.reuse, R12, R5 ;  /* 0x0000000c1e057223 */ /* 0x050fe20000000005 */
[C---:B------:R-:W-:Y:S01]  /*1470*/  FFMA R6, R30.reuse, R13, R6 ;  /* 0x0000000d1e067223 */ /* 0x040fe20000000006 */
[C---:B------:R-:W-:Y:S01]  /*1480*/  FFMA R3, R30.reuse, R14, R3 ;  /* 0x0000000e1e037223 */ /* 0x040fe20000000003 */
[----:B------:R-:W-:Y:S01]  /*1490*/  FFMA R4, R30, R15, R4 ;  /* 0x0000000f1e047223 */ /* 0x000fe20000000004 */
[C---:B---3--:R-:W-:Y:S01]  /*14a0*/  FFMA R11, R16.reuse, R25, R11 ;  /* 0x00000019100b7223 */ /* 0x048fe2000000000b */
        /* <DEDUP_REMOVED lines=15> */
[----:B------:R-:W-:Y:S06]  /*15a0*/  BRA.U UP0, `(.L_x_20) ;  /* 0xfffffffd004c7547 */ /* 0x000fec000b83ffff */
[----:B------:R-:W0:Y:S01]  /*15b0*/  LDCU UR5, c[0x0][0x3a0] ;  /* 0x00007400ff0577ac */ /* 0x000e220008000800 */
[----:B------:R-:W-:-:S04]  /*15c0*/  UIADD3 UR4, UPT, UPT, UR4, 0x20, URZ ;  /* 0x0000002004047890 */ /* 0x000fc8000fffe0ff */
[----:B0-----:R-:W-:Y:S01]  /*15d0*/  UISETP.GE.AND UP0, UPT, UR4, UR5, UPT ;  /* 0x000000050400728c */ /* 0x001fe2000bf06270 */
[----:B------:R-:W-:Y:S08]  /*15e0*/  BAR.SYNC.DEFER_BLOCKING 0x0 ;  /* 0x0000000000007b1d */ /* 0x000ff00000010000 */
[----:B------:R-:W-:Y:S05]  /*15f0*/  BRA.U !UP0, `(.L_x_21) ;  /* 0xffffffe908e07547 */ /* 0x000fea000b83ffff */
.L_x_9:
[----:B------:R-:W0:Y:S01]  /*1600*/  LDCU.64 UR10, c[0x0][0x398] ;  /* 0x00007300ff0a77ac */ /* 0x000e220008000a00 */
[----:B------:R-:W-:Y:S02]  /*1610*/  VIADD R26, R2, 0x1 ;  /* 0x00000001021a7836 */ /* 0x000fe40000000000 */
[C---:B------:R-:W-:Y:S01]  /*1620*/  VIADD R12, R0.reuse, 0x1 ;  /* 0x00000001000c7836 */ /* 0x040fe20000000000 */
[----:B------:R-:W1:Y:S01]  /*1630*/  LDCU.64 UR8, c[0x0][0x390] ;  /* 0x00007200ff0877ac */ /* 0x000e620008000a00 */
[C---:B------:R-:W-:Y:S01]  /*1640*/  VIADD R24, R0.reuse, 0x2 ;  /* 0x0000000200187836 */ /* 0x040fe20000000000 */
[----:B0-----:R-:W-:Y:S01]  /*1650*/  ISETP.GE.AND P2, PT, R0, UR11, PT ;  /* 0x0000000b00007c0c */ /* 0x001fe2000bf46270 */
[----:B------:R-:W-:Y:S01]  /*1660*/  IMAD R19, R2, UR11, RZ ;  /* 0x0000000b02137c24 */ /* 0x000fe2000f8e02ff */
[----:B------:R-:W-:Y:S02]  /*1670*/  ISETP.GE.AND P3, PT, R12, UR11, PT ;  /* 0x0000000b0c007c0c */ /* 0x000fe4000bf66270 */
[----:B------:R-:W-:-:S02]  /*1680*/  ISETP.GE.OR P1, PT, R2, UR10, P2 ;  /* 0x0000000a02007c0c */ /* 0x000fc40009726670 */
[----:B------:R-:W-:Y:S02]  /*1690*/  ISETP.GE.OR P6, PT, R26, UR10, P2 ;  /* 0x0000000a1a007c0c */ /* 0x000fe400097c6670 */
[----:B------:R-:W-:Y:S02]  /*16a0*/  ISETP.GE.OR P5, PT, R2, UR10, P3 ;  /* 0x0000000a02007c0c */ /* 0x000fe40009fa6670 */
[----:B------:R-:W-:-:S07]  /*16b0*/  IADD3 R25, PT, PT, R19, UR11, RZ ;  /* 0x0000000b13197c10 */ /* 0x000fce000fffe0ff */
[----:B------:R-:W0:Y:S01]  /*16c0*/  @!P1 LDC.64 R16, c[0x0][0x390] ;  /* 0x0000e400ff109b82 */ /* 0x000e220000000a00 */
[----:B------:R-:W-:-:S07]  /*16d0*/  @!P1 IADD3 R13, PT, PT, R0, R19, RZ ;  /* 0x00000013000d9210 */ /* 0x000fce0007ffe0ff */
[----:B------:R-:W2:Y:S01]  /*16e0*/  @!P6 LDC.64 R14, c[0x0][0x390] ;  /* 0x0000e400ff0eeb82 */ /* 0x000ea20000000a00 */
[----:B0-----:R-:W-:Y:S01]  /*16f0*/  @!P1 IMAD.WIDE R16, R13, 0x4, R16 ;  /* 0x000000040d109825 */ /* 0x001fe200078e0210 */
[----:B------:R-:W-:-:S04]  /*1700*/  IADD3 R13, P0, PT, R0, R19, RZ ;  /* 0x00000013000d7210 */ /* 0x000fc80007f1e0ff */
[----:B------:R-:W-:Y:S01]  /*1710*/  LEA.HI.X.SX32 R18, R19, RZ, 0x1, P0 ;  /* 0x000000ff13127211 */ /* 0x000fe200000f0eff */
[----:B------:R0:W-:Y:S01]  /*1720*/  @!P1 STG.E desc[UR12][R16.64], R11 ;  /* 0x0000000b10009986 */ /* 0x0001e2000c10190c */
[C---:B-1----:R-:W-:Y:S01]  /*1730*/  LEA R12, P4, R13.reuse, UR8, 0x2 ;  /* 0x000000080d0c7c11 */ /* 0x042fe2000f8810ff */
[----:B------:R-:W-:Y:S01]  /*1740*/  @!P6 IMAD.IADD R19, R0, 0x1, R25 ;  /* 0x000000010013e824 */ /* 0x000fe200078e0219 */
[----:B------:R-:W-:Y:S01]  /*1750*/  ISETP.GE.AND P0, PT, R24, UR11, PT ;  /* 0x0000000b18007c0c */ /* 0x000fe2000bf06270 */
[----:B------:R-:W-:Y:S01]  /*1760*/  VIADD R24, R0, 0x3 ;  /* 0x0000000300187836 */ /* 0x000fe20000000000 */
[----:B------:R-:W-:Y:S01]  /*1770*/  LEA.HI.X R13, R13, UR9, R18, 0x2, P4 ;  /* 0x000000090d0d7c11 */ /* 0x000fe2000a0f1412 */
[----:B--2---:R-:W-:Y:S01]  /*1780*/  @!P6 IMAD.WIDE R18, R19, 0x4, R14 ;  /* 0x000000041312e825 */ /* 0x004fe200078e020e */
[----:B------:R-:W-:Y:S02]  /*1790*/  ISETP.GE.OR P4, PT, R2, UR10, P0 ;  /* 0x0000000a02007c0c */ /* 0x000fe40008786670 */
[----:B------:R-:W-:Y:S01]  /*17a0*/  ISETP.GE.AND P1, PT, R24, UR11, PT ;  /* 0x0000000b18007c0c */ /* 0x000fe2000bf26270 */
[----:B------:R1:W-:Y:S01]  /*17b0*/  @!P5 STG.E desc[UR12][R12.64+0x4], R20 ;  /* 0x000004140c00d986 */ /* 0x0003e2000c10190c */
[----:B------:R-:W-:-:S02]  /*17c0*/  VIADD R24, R2, 0x2 ;  /* 0x0000000202187836 */ /* 0x000fc40000000000 */
[C---:B------:R-:W-:Y:S02]  /*17d0*/  ISETP.GE.OR P5, PT, R2.reuse, UR10, P1 ;  /* 0x0000000a02007c0c */ /* 0x040fe40008fa6670 */
[----:B------:R-:W-:-:S05]  /*17e0*/  IADD3 R2, PT, PT, R2, 0x3, RZ ;  /* 0x0000000302027810 */ /* 0x000fca0007ffe0ff */
[----:B------:R-:W-:Y:S01]  /*17f0*/  @!P4 STG.E desc[UR12][R12.64+0x8], R21 ;  /* 0x000008150c00c986 */ /* 0x000fe2000c10190c */
[----:B------:R-:W-:Y:S02]  /*1800*/  ISETP.GE.OR P4, PT, R24, UR10, P2 ;  /* 0x0000000a18007c0c */ /* 0x000fe40009786670 */
[----:B------:R-:W-:-:S03]  /*1810*/  ISETP.GE.OR P2, PT, R2, UR10, P2 ;  /* 0x0000000a02007c0c */ /* 0x000fc60009746670 */
[----:B------:R2:W-:Y:S01]  /*1820*/  @!P5 STG.E desc[UR12][R12.64+0xc], R22 ;  /* 0x00000c160c00d986 */ /* 0x0005e2000c10190c */
[----:B0-----:R-:W-:-:S03]  /*1830*/  IADD3 R11, P5, PT, R0, R25, RZ ;  /* 0x00000019000b7210 */ /* 0x001fc60007fbe0ff */
[----:B------:R0:W-:Y:S01]  /*1840*/  @!P6 STG.E desc[UR12][R18.64], R23 ;  /* 0x000000171200e986 */ /* 0x0001e2000c10190c */
[----:B------:R-:W-:Y:S02]  /*1850*/  ISETP.GE.OR P6, PT, R26, UR10, P3 ;  /* 0x0000000a1a007c0c */ /* 0x000fe40009fc6670 */
[----:B-1----:R-:W-:Y:S01]  /*1860*/  LEA.HI.X.SX32 R20, R25, RZ, 0x1, P5 ;  /* 0x000000ff19147211 */ /* 0x002fe200028f0eff */
[----:B------:R-:W1:Y:S01]  /*1870*/  @!P4 LDC.64 R14, c[0x0][0x390] ;  /* 0x0000e400ff0ecb82 */ /* 0x000e620000000a00 */
[----:B------:R-:W-:Y:S01]  /*1880*/  LEA R16, P5, R11, UR8, 0x2 ;  /* 0x000000080b107c11 */ /* 0x000fe2000f8a10ff */
[----:B------:R-:W-:-:S03]  /*1890*/  VIADD R25, R25, UR11 ;  /* 0x0000000b19197c36 */ /* 0x000fc60008000000 */
[----:B------:R-:W-:Y:S02]  /*18a0*/  LEA.HI.X R17, R11, UR9, R20, 0x2, P5 ;  /* 0x000000090b117c11 */ /* 0x000fe4000a8f1414 */
[----:B------:R-:W-:Y:S01]  /*18b0*/  ISETP.GE.OR P5, PT, R26, UR10, P0 ;  /* 0x0000000a1a007c0c */ /* 0x000fe200087a6670 */
[----:B--2---:R-:W2:Y:S01]  /*18c0*/  @!P2 LDC.64 R12, c[0x0][0x390] ;  /* 0x0000e400ff0cab82 */ /* 0x004ea20000000a00 */
[----:B0-----:R-:W-:Y:S01]  /*18d0*/  @!P4 IMAD.IADD R19, R0, 0x1, R25 ;  /* 0x000000010013c824 */ /* 0x001fe200078e0219 */
[----:B------:R-:W-:Y:S01]  /*18e0*/  @!P6 STG.E desc[UR12][R16.64+0x4], R32 ;  /* 0x000004201000e986 */ /* 0x000fe2000c10190c */
[----:B------:R-:W-:-:S09]  /*18f0*/  ISETP.GE.OR P6, PT, R26, UR10, P1 ;  /* 0x0000000a1a007c0c */ /* 0x000fd20008fc6670 */
[----:B------:R-:W-:Y:S01]  /*1900*/  @!P5 STG.E desc[UR12][R16.64+0x8], R33 ;  /* 0x000008211000d986 */ /* 0x000fe2000c10190c */
[----:B------:R-:W-:-:S03]  /*1910*/  IADD3 R11, P5, PT, R0, R25, RZ ;  /* 0x00000019000b7210 */ /* 0x000fc60007fbe0ff */
[----:B------:R0:W-:Y:S01]  /*1920*/  @!P6 STG.E desc[UR12][R16.64+0xc], R34 ;  /* 0x00000c221000e986 */ /* 0x0001e2000c10190c */
[C---:B------:R-:W-:Y:S01]  /*1930*/  ISETP.GE.OR P6, PT, R24.reuse, UR10, P3 ;  /* 0x0000000a18007c0c */ /* 0x040fe20009fc6670 */
[----:B-1----:R-:W-:Y:S01]  /*1940*/  @!P4 IMAD.WIDE R18, R19, 0x4, R14 ;  /* 0x000000041312c825 */ /* 0x002fe200078e020e */
[----:B------:R-:W-:Y:S02]  /*1950*/  LEA.HI.X.SX32 R20, R25, RZ, 0x1, P5 ;  /* 0x000000ff19147211 */ /* 0x000fe400028f0eff */
[----:B------:R-:W-:Y:S02]  /*1960*/  LEA R14, P5, R11, UR8, 0x2 ;  /* 0x000000080b0e7c11 */ /* 0x000fe4000f8a10ff */
[----:B------:R-:W-:Y:S01]  /*1970*/  IADD3 R25, PT, PT, R25, UR11, RZ ;  /* 0x0000000b19197c10 */ /* 0x000fe2000fffe0ff */
[----:B------:R1:W-:Y:S01]  /*1980*/  @!P4 STG.E desc[UR12][R18.64], R9 ;  /* 0x000000091200c986 */ /* 0x0003e2000c10190c */
[----:B------:R-:W-:Y:S02]  /*1990*/  LEA.HI.X R15, R11, UR9, R20, 0x2, P5 ;  /* 0x000000090b0f7c11 */ /* 0x000fe4000a8f1414 */
[----:B------:R-:W-:Y:S01]  /*19a0*/  ISETP.GE.OR P4, PT, R24, UR10, P0 ;  /* 0x0000000a18007c0c */ /* 0x000fe20008786670 */
[----:B------:R-:W-:Y:S01]  /*19b0*/  @!P2 IMAD.IADD R11, R0, 0x1, R25 ;  /* 0x00000001000ba824 */ /* 0x000fe200078e0219 */
[----:B------:R-:W-:Y:S01]  /*19c0*/  ISETP.GE.OR P5, PT, R24, UR10, P1 ;  /* 0x0000000a18007c0c */ /* 0x000fe20008fa6670 */
[----:B------:R1:W-:Y:S01]  /*19d0*/  @!P6 STG.E desc[UR12][R14.64+0x4], R10 ;  /* 0x0000040a0e00e986 */ /* 0x0003e2000c10190c */
[----:B0-----:R-:W-:Y:S01]  /*19e0*/  IADD3 R17, P6, PT, R0, R25, RZ ;  /* 0x0000001900117210 */ /* 0x001fe20007fde0ff */
[----:B--2---:R-:W-:Y:S01]  /*19f0*/  @!P2 IMAD.WIDE R12, R11, 0x4, R12 ;  /* 0x000000040b0ca825 */ /* 0x004fe200078e020c */
[----:B------:R-:W-:-:S02]  /*1a00*/  ISETP.GE.OR P3, PT, R2, UR10, P3 ;  /* 0x0000000a02007c0c */ /* 0x000fc40009f66670 */
[C---:B------:R-:W-:Y:S02]  /*1a10*/  ISETP.GE.OR P0, PT, R2.reuse, UR10, P0 ;  /* 0x0000000a02007c0c */ /* 0x040fe40008706670 */
[----:B------:R-:W-:Y:S02]  /*1a20*/  ISETP.GE.OR P1, PT, R2, UR10, P1 ;  /* 0x0000000a02007c0c */ /* 0x000fe40008f26670 */
[----:B------:R-:W-:Y:S01]  /*1a30*/  LEA.HI.X.SX32 R0, R25, RZ, 0x1, P6 ;  /* 0x000000ff19007211 */ /* 0x000fe200030f0eff */
[----:B------:R1:W-:Y:S01]  /*1a40*/  @!P4 STG.E desc[UR12][R14.64+0x8], R7 ;  /* 0x000008070e00c986 */ /* 0x0003e2000c10190c */
[----:B------:R-:W-:-:S03]  /*1a50*/  LEA R16, P6, R17, UR8, 0x2 ;  /* 0x0000000811107c11 */ /* 0x000fc6000f8c10ff */
[----:B------:R1:W-:Y:S01]  /*1a60*/  @!P5 STG.E desc[UR12][R14.64+0xc], R8 ;  /* 0x00000c080e00d986 */ /* 0x0003e2000c10190c */
[----:B------:R-:W-:-:S03]  /*1a70*/  LEA.HI.X R17, R17, UR9, R0, 0x2, P6 ;  /* 0x0000000911117c11 */ /* 0x000fc6000b0f1400 */
[----:B------:R1:W-:Y:S04]  /*1a80*/  @!P2 STG.E desc[UR12][R12.64], R5 ;  /* 0x000000050c00a986 */ /* 0x0003e8000c10190c */
[----:B------:R1:W-:Y:S04]  /*1a90*/  @!P3 STG.E desc[UR12][R16.64+0x4], R6 ;  /* 0x000004061000b986 */ /* 0x0003e8000c10190c */
[----:B------:R1:W-:Y:S01]  /*1aa0*/  @!P0 STG.E desc[UR12][R16.64+0x8], R3 ;  /* 0x0000080310008986 */ /* 0x0003e2000c10190c */
[----:B------:R-:W-:Y:S05]  /*1ab0*/  @P1 EXIT ;  /* 0x000000000000194d */ /* 0x000fea0003800000 */
[----:B------:R-:W-:Y:S01]  /*1ac0*/  STG.E desc[UR12][R16.64+0xc], R4 ;  /* 0x00000c0410007986 */ /* 0x000fe2000c10190c */
[----:B------:R-:W-:Y:S05]  /*1ad0*/  EXIT ;  /* 0x000000000000794d */ /* 0x000fea0003800000 */
.L_x_22:
        /* <DEDUP_REMOVED lines=10> */
.L_x_29:


//--------------------- .text._Z14sgemm_naive_v0PfS_S_iii --------------------------
	.section	.text._Z14sgemm_naive_v0PfS_S_iii,"ax",@progbits
	.align	128
        .global         _Z14sgemm_naive_v0PfS_S_iii
        .type           _Z14sgemm_naive_v0PfS_S_iii,@function
        .size           _Z14sgemm_naive_v0PfS_S_iii,(.L_x_30 - _Z14sgemm_naive_v0PfS_S_iii)
        .other          _Z14sgemm_naive_v0PfS_S_iii,@"STO_CUDA_ENTRY STV_DEFAULT"
_Z14sgemm_naive_v0PfS_S_iii:
.text._Z14sgemm_naive_v0PfS_S_iii:
[----:B------:R-:W-:Y:S01]  /*0000*/  LDC R1, c[0x0][0x37c] ;  /* 0x0000df00ff017b82 */ /* 0x000fe20000000800 */
[----:B------:R-:W0:Y:S07]  /*0010*/  S2R R0, SR_TID.X ;  /* 0x0000000000007919 */ /* 0x000e2e0000002100 */
[----:B------:R-:W1:Y:S01]  /*0020*/  LDC R4, c[0x0][0x364] ;  /* 0x0000d900ff047b82 */ /* 0x000e620000000800 */
[----:B------:R-:W1:Y:S07]  /*0030*/  S2R R17, SR_TID.Y ;  /* 0x0000000000117919 */ /* 0x000e6e0000002200 */
[----:B------:R-:W0:Y:S08]  /*0040*/  S2UR UR4, SR_CTAID.X ;  /* 0x00000000000479c3 */ /* 0x000e300000002500 */
[----:B------:R-:W0:Y:S08]  /*0050*/  LDC R5, c[0x0][0x360] ;  /* 0x0000d800ff057b82 */ /* 0x000e300000000800 */
[----:B------:R-:W1:Y:S08]  /*0060*/  S2UR UR5, SR_CTAID.Y ;  /* 0x00000000000579c3 */ /* 0x000e700000002600 */
[----:B------:R-:W2:Y:S01]  /*0070*/  LDC.64 R2, c[0x0][0x398] ;  /* 0x0000e600ff027b82 */ /* 0x000ea20000000a00 */
[----:B0-----:R-:W-:-:S02]  /*0080*/  IMAD R0, R5, UR4, R0 ;  /* 0x0000000405007c24 */ /* 0x001fc4000f8e0200 */
[----:B-1----:R-:W-:-:S03]  /*0090*/  IMAD R17, R4, UR5, R17 ;  /* 0x0000000504117c24 */ /* 0x002fc6000f8e0211 */
[----:B--2---:R-:W-:-:S04]  /*00a0*/  ISETP.GE.AND P0, PT, R0, R3, PT ;  /* 0x000000030000720c */ /* 0x004fc80003f06270 */
[----:B------:R-:W-:-:S13]  /*00b0*/  ISETP.GE.OR P0, PT, R17, R2, P0 ;  /* 0x000000021100720c */ /* 0x000fda0000706670 */
[----:B------:R-:W-:Y:S05]  /*00c0*/  @P0 EXIT ;  /* 0x000000000000094d */ /* 0x000fea0003800000 */
[----:B------:R-:W0:Y:S01]  /*00d0*/  LDC R16, c[0x0][0x3a0] ;  /* 0x0000e800ff107b82 */ /* 0x000e220000000800 */
[----:B------:R-:W1:Y:S01]  /*00e0*/  LDCU.64 UR4, c[0x0][0x358] ;  /* 0x00006b00ff0477ac */ /* 0x000e620008000a00 */
[----:B------:R-:W-:Y:S01]  /*00f0*/  HFMA2 R24, -RZ, RZ, 0, 0 ;  /* 0x00000000ff187431 */ /* 0x000fe200000001ff */
[----:B0-----:R-:W-:-:S13]  /*0100*/  ISETP.GE.AND P0, PT, R16, 0x1, PT ;  /* 0x000000011000780c */ /* 0x001fda0003f06270 */
[----:B-1----:R-:W-:Y:S05]  /*0110*/  @!P0 BRA `(.L_x_23) ;  /* 0x0000000400e08947 */ /* 0x002fea0003800000 */
[C---:B------:R-:W-:Y:S01]  /*0120*/  ISETP.GE.U32.AND P1, PT, R16.reuse, 0x8, PT ;  /* 0x000000081000780c */ /* 0x040fe20003f26070 */
[----:B------:R-:W-:Y:S01]  /*0130*/  IMAD R19, R17, R16, RZ ;  /* 0x0000001011137224 */ /* 0x000fe200078e02ff */
[----:B------:R-:W-:Y:S02]  /*0140*/  LOP3.LUT R26, R16, 0x7, RZ, 0xc0, !PT ;  /* 0x00000007101a7812 */ /* 0x000fe400078ec0ff */
[----:B------:R-:W-:Y:S02]  /*0150*/  MOV R24, RZ ;  /* 0x000000ff00187202 */ /* 0x000fe40000000f00 */
[----:B------:R-:W-:Y:S02]  /*0160*/  ISETP.NE.AND P0, PT, R26, RZ, PT ;  /* 0x000000ff1a00720c */ /* 0x000fe40003f05270 */
[----:B------:R-:W-:-:S05]  /*0170*/  MOV R20, RZ ;  /* 0x000000ff00147202 */ /* 0x000fca0000000f00 */
[----:B------:R-:W-:Y:S06]  /*0180*/  @!P1 BRA `(.L_x_24) ;  /* 0x0000000000c49947 */ /* 0x000fec0003800000 */
[----:B------:R-:W0:Y:S01]  /*0190*/  LDC.64 R4, c[0x0][0x380] ;  /* 0x0000e000ff047b82 */ /* 0x000e220000000a00 */
[----:B------:R-:W-:Y:S02]  /*01a0*/  LOP3.LUT R20, R16, 0x7ffffff8, RZ, 0xc0, !PT ;  /* 0x7ffffff810147812 */ /* 0x000fe400078ec0ff */
[----:B------:R-:W-:Y:S02]  /*01b0*/  MOV R24, RZ ;  /* 0x000000ff00187202 */ /* 0x000fe40000000f00 */
[----:B------:R-:W-:Y:S02]  /*01c0*/  MOV R18, R0 ;  /* 0x0000000000127202 */ /* 0x000fe40000000f00 */
[----:B------:R-:W-:Y:S01]  /*01d0*/  IADD3 R21, PT, PT, -R20, RZ, RZ ;  /* 0x000000ff14157210 */ /* 0x000fe20007ffe1ff */
[----:B0-----:R-:W-:-:S03]  /*01e0*/  IMAD.WIDE.U32 R4, R19, 0x4, R4 ;  /* 0x0000000413047825 */ /* 0x001fc600078e0004 */
[----:B------:R-:W-:-:S04]  /*01f0*/  IADD3 R6, P1, PT, R4, 0x10, RZ ;  /* 0x0000001004067810 */ /* 0x000fc80007f3e0ff */
[----:B------:R-:W-:-:S09]  /*0200*/  IADD3.X R7, PT, PT, RZ, R5, RZ, P1, !PT ;  /* 0x00000005ff077210 */ /* 0x000fd20000ffe4ff */
.L_x_25:
[----:B------:R-:W0:Y:S01]  /*0210*/  LDC.64 R14, c[0x0][0x388] ;  /* 0x0000e200ff0e7b82 */ /* 0x000e220000000a00 */
[----:B------:R-:W-:Y:S02]  /*0220*/  MOV R4, R6 ;  /* 0x0000000600047202 */ /* 0x000fe40000000f00 */
[----:B------:R-:W-:-:S05]  /*0230*/  MOV R5, R7 ;  /* 0x0000000700057202 */ /* 0x000fca0000000f00 */
[----:B------:R-:W2:Y:S04]  /*0240*/  LDG.E R29, desc[UR4][R4.64+-0x10] ;  /* 0xfffff004041d7981 */ /* 0x000ea8000c1e1900 */
[----:B------:R-:W3:Y:S04]  /*0250*/  LDG.E R22, desc[UR4][R4.64+-0xc] ;  /* 0xfffff40404167981 */ /* 0x000ee8000c1e1900 */
[----:B------:R-:W4:Y:S01]  /*0260*/  LDG.E R25, desc[UR4][R4.64+-0x8] ;  /* 0xfffff80404197981 */ /* 0x000f22000c1e1900 */
[----:B0-----:R-:W-:-:S05]  /*0270*/  IMAD.WIDE R14, R18, 0x4, R14 ;  /* 0x00000004120e7825 */ /* 0x001fca00078e020e */
[----:B------:R0:W2:Y:S02]  /*0280*/  LDG.E R27, desc[UR4][R14.64] ;  /* 0x000000040e1b7981 */ /* 0x0000a4000c1e1900 */
[----:B0-----:R-:W-:-:S05]  /*0290*/  IMAD.WIDE R14, R3, 0x4, R14 ;  /* 0x00000004030e7825 */ /* 0x001fca00078e020e */
[----:B------:R0:W3:Y:S01]  /*02a0*/  LDG.E R23, desc[UR4][R14.64] ;  /* 0x000000040e177981 */ /* 0x0000e2000c1e1900 */
[----:B------:R-:W-:-:S04]  /*02b0*/  IMAD.WIDE R8, R3, 0x4, R14 ;  /* 0x0000000403087825 */ /* 0x000fc800078e020e */
[C---:B------:R-:W-:Y:S02]  /*02c0*/  IMAD.WIDE R10, R3.reuse, 0x4, R8 ;  /* 0x00000004030a7825 */ /* 0x040fe400078e0208 */
[----:B------:R-:W4:Y:S02]  /*02d0*/  LDG.E R8, desc[UR4][R8.64] ;  /* 0x0000000408087981 */ /* 0x000f24000c1e1900 */
[C---:B------:R-:W-:Y:S02]  /*02e0*/  IMAD.WIDE R6, R3.reuse, 0x4, R10 ;  /* 0x0000000403067825 */ /* 0x040fe400078e020a */
[----:B------:R1:W5:Y:S02]  /*02f0*/  LDG.E R28, desc[UR4][R10.64] ;  /* 0x000000040a1c7981 */ /* 0x000364000c1e1900 */
[C---:B------:R-:W-:Y:S02]  /*0300*/  IMAD.WIDE R12, R3.reuse, 0x4, R6 ;  /* 0x00000004030c7825 */ /* 0x040fe400078e0206 */
[----:B------:R-:W5:Y:S02]  /*0310*/  LDG.E R6, desc[UR4][R6.64] ;  /* 0x0000000406067981 */ /* 0x000f64000c1e1900 */
[----:B0-----:R-:W-:-:S02]  /*0320*/  IMAD.WIDE R14, R3, 0x4, R12 ;  /* 0x00000004030e7825 */ /* 0x001fc400078e020c */
[----:B------:R-:W5:Y:S04]  /*0330*/  LDG.E R12, desc[UR4][R12.64] ;  /* 0x000000040c0c7981 */ /* 0x000f68000c1e1900 */
[----:B------:R-:W5:Y:S01]  /*0340*/  LDG.E R7, desc[UR4][R4.64+-0x4] ;  /* 0xfffffc0404077981 */ /* 0x000f62000c1e1900 */
[----:B-1----:R-:W-:-:S03]  /*0350*/  IMAD.WIDE R10, R3, 0x4, R14 ;  /* 0x00000004030a7825 */ /* 0x002fc600078e020e */
[----:B------:R-:W5:Y:S04]  /*0360*/  LDG.E R9, desc[UR4][R14.64] ;  /* 0x000000040e097981 */ /* 0x000f68000c1e1900 */
[----:B------:R-:W5:Y:S01]  /*0370*/  LDG.E R11, desc[UR4][R10.64] ;  /* 0x000000040a0b7981 */ /* 0x000f62000c1e1900 */
[----:B--2---:R-:W-:-:S03]  /*0380*/  FFMA R29, R29, R27, R24 ;  /* 0x0000001b1d1d7223 */ /* 0x004fc60000000018 */
[----:B------:R-:W2:Y:S04]  /*0390*/  LDG.E R27, desc[UR4][R4.64] ;  /* 0x00000004041b7981 */ /* 0x000ea8000c1e1900 */
[----:B------:R-:W2:Y:S01]  /*03a0*/  LDG.E R24, desc[UR4][R4.64+0xc] ;  /* 0x00000c0404187981 */ /* 0x000ea2000c1e1900 */
[----:B---3--:R-:W-:-:S03]  /*03b0*/  FFMA R29, R22, R23, R29 ;  /* 0x00000017161d7223 */ /* 0x008fc6000000001d */
[----:B------:R-:W3:Y:S04]  /*03c0*/  LDG.E R23, desc[UR4][R4.64+0x4] ;  /* 0x0000040404177981 */ /* 0x000ee8000c1e1900 */
[----:B------:R-:W3:Y:S01]  /*03d0*/  LDG.E R22, desc[UR4][R4.64+0x8] ;  /* 0x0000080404167981 */ /* 0x000ee2000c1e1900 */
[----:B------:R-:W-:Y:S01]  /*03e0*/  IADD3 R21, PT, PT, R21, 0x8, RZ ;  /* 0x0000000815157810 */ /* 0x000fe20007ffe0ff */
[----:B----4-:R-:W-:-:S03]  /*03f0*/  FFMA R8, R25, R8, R29 ;  /* 0x0000000819087223 */ /* 0x010fc6000000001d */
[----:B------:R-:W-:Y:S02]  /*0400*/  ISETP.NE.AND P1, PT, R21, RZ, PT ;  /* 0x000000ff1500720c */ /* 0x000fe40003f25270 */
[----:B------:R-:W-:Y:S01]  /*0410*/  LEA R18, R3, R18, 0x3 ;  /* 0x0000001203127211 */ /* 0x000fe200078e18ff */
[----:B-----5:R-:W-:-:S04]  /*0420*/  FFMA R8, R7, R28, R8 ;  /* 0x0000001c07087223 */ /* 0x020fc80000000008 */
[----:B--2---:R-:W-:-:S04]  /*0430*/  FFMA R6, R27, R6, R8 ;  /* 0x000000061b067223 */ /* 0x004fc80000000008 */
[----:B---3--:R-:W-:Y:S01]  /*0440*/  FFMA R23, R23, R12, R6 ;  /* 0x0000000c17177223 */ /* 0x008fe20000000006 */
[----:B------:R-:W-:-:S03]  /*0450*/  IADD3 R6, P2, PT, R4, 0x20, RZ ;  /* 0x0000002004067810 */ /* 0x000fc60007f5e0ff */
[----:B------:R-:W-:Y:S01]  /*0460*/  FFMA R9, R22, R9, R23 ;  /* 0x0000000916097223 */ /* 0x000fe20000000017 */
[----:B------:R-:W-:-:S03]  /*0470*/  IADD3.X R7, PT, PT, RZ, R5, RZ, P2, !PT ;  /* 0x00000005ff077210 */ /* 0x000fc600017fe4ff */
[----:B------:R-:W-:Y:S01]  /*0480*/  FFMA R24, R24, R11, R9 ;  /* 0x0000000b18187223 */ /* 0x000fe20000000009 */
[----:B------:R-:W-:Y:S06]  /*0490*/  @P1 BRA `(.L_x_25) ;  /* 0xfffffffc005c1947 */ /* 0x000fec000383ffff */
.L_x_24:
[----:B------:R-:W-:Y:S05]  /*04a0*/  @!P0 BRA `(.L_x_23) ;  /* 0x0000000000fc8947 */ /* 0x000fea0003800000 */
[----:B------:R-:W-:Y:S02]  /*04b0*/  ISETP.GE.U32.AND P1, PT, R26, 0x4, PT ;  /* 0x000000041a00780c */ /* 0x000fe40003f26070 */
[----:B------:R-:W-:-:S04]  /*04c0*/  LOP3.LUT R18, R16, 0x3, RZ, 0xc0, !PT ;  /* 0x0000000310127812 */ /* 0x000fc800078ec0ff */
[----:B------:R-:W-:-:S07]  /*04d0*/  ISETP.NE.AND P0, PT, R18, RZ, PT ;  /* 0x000000ff1200720c */ /* 0x000fce0003f05270 */
[----:B------:R-:W-:Y:S06]  /*04e0*/  @!P1 BRA `(.L_x_26) ;  /* 0x00000000006c9947 */ /* 0x000fec0003800000 */
[----:B------:R-:W0:Y:S01]  /*04f0*/  LDC.64 R4, c[0x0][0x388] ;  /* 0x0000e200ff047b82 */ /* 0x000e220000000a00 */
[----:B------:R-:W1:Y:S01]  /*0500*/  LDCU.64 UR6, c[0x0][0x380] ;  /* 0x00007000ff0677ac */ /* 0x000e620008000a00 */
[----:B------:R-:W-:Y:S01]  /*0510*/  IMAD R9, R20, R3, R0 ;  /* 0x0000000314097224 */ /* 0x000fe200078e0200 */
[CC--:B------:R-:W-:Y:S02]  /*0520*/  IADD3 R7, PT, PT, R19.reuse, R20.reuse, RZ ;  /* 0x0000001413077210 */ /* 0x0c0fe40007ffe0ff */
[----:B------:R-:W-:-:S03]  /*0530*/  IADD3 R10, P1, PT, R19, R20, RZ ;  /* 0x00000014130a7210 */ /* 0x000fc60007f3e0ff */
[----:B------:R-:W2:Y:S01]  /*0540*/  LDC.64 R14, c[0x0][0x380] ;  /* 0x0000e000ff0e7b82 */ /* 0x000ea20000000a00 */
[----:B0-----:R-:W-:-:S04]  /*0550*/  IMAD.WIDE R4, R9, 0x4, R4 ;  /* 0x0000000409047825 */ /* 0x001fc800078e0204 */
[----:B------:R-:W-:Y:S02]  /*0560*/  IMAD.WIDE R8, R3, 0x4, R4 ;  /* 0x0000000403087825 */ /* 0x000fe400078e0204 */
[----:B------:R-:W3:Y:S02]  /*0570*/  LDG.E R4, desc[UR4][R4.64] ;  /* 0x0000000404047981 */ /* 0x000ee4000c1e1900 */
[----:B--2---:R-:W-:Y:S01]  /*0580*/  IMAD.WIDE.U32 R14, R7, 0x4, R14 ;  /* 0x00000004070e7825 */ /* 0x004fe200078e000e */
[----:B------:R-:W-:Y:S02]  /*0590*/  IADD3.X R7, PT, PT, RZ, RZ, RZ, P1, !PT ;  /* 0x000000ffff077210 */ /* 0x000fe40000ffe4ff */
[----:B-1----:R-:W-:-:S03]  /*05a0*/  LEA R6, P1, R10, UR6, 0x2 ;  /* 0x000000060a067c11 */ /* 0x002fc6000f8210ff */
[----:B------:R-:W3:Y:S01]  /*05b0*/  LDG.E R15, desc[UR4][R14.64] ;  /* 0x000000040e0f7981 */ /* 0x000ee2000c1e1900 */
[----:B------:R-:W-:Y:S01]  /*05c0*/  LEA.HI.X R7, R10, UR7, R7, 0x2, P1 ;  /* 0x000000070a077c11 */ /* 0x000fe200088f1407 */
[C---:B------:R-:W-:Y:S02]  /*05d0*/  IMAD.WIDE R10, R3.reuse, 0x4, R8 ;  /* 0x00000004030a7825 */ /* 0x040fe400078e0208 */
[----:B------:R-:W2:Y:S04]  /*05e0*/  LDG.E R8, desc[UR4][R8.64] ;  /* 0x0000000408087981 */ /* 0x000ea8000c1e1900 */
[----:B------:R-:W2:Y:S01]  /*05f0*/  LDG.E R21, desc[UR4][R6.64+0x4] ;  /* 0x0000040406157981 */ /* 0x000ea2000c1e1900 */
[----:B------:R-:W-:-:S03]  /*0600*/  IMAD.WIDE R12, R3, 0x4, R10 ;  /* 0x00000004030c7825 */ /* 0x000fc600078e020a */
[----:B------:R-:W4:Y:S04]  /*0610*/  LDG.E R23, desc[UR4][R10.64] ;  /* 0x000000040a177981 */ /* 0x000f28000c1e1900 */
[----:B------:R-:W4:Y:S04]  /*0620*/  LDG.E R22, desc[UR4][R6.64+0x8] ;  /* 0x0000080406167981 */ /* 0x000f28000c1e1900 */
[----:B------:R-:W5:Y:S04]  /*0630*/  LDG.E R26, desc[UR4][R6.64+0xc] ;  /* 0x00000c04061a7981 */ /* 0x000f68000c1e1900 */
[----:B------:R-:W5:Y:S01]  /*0640*/  LDG.E R12, desc[UR4][R12.64] ;  /* 0x000000040c0c7981 */ /* 0x000f62000c1e1900 */
[----:B------:R-:W-:Y:S01]  /*0650*/  IADD3 R20, PT, PT, R20, 0x4, RZ ;  /* 0x0000000414147810 */ /* 0x000fe20007ffe0ff */
[----:B---3--:R-:W-:-:S04]  /*0660*/  FFMA R24, R15, R4, R24 ;  /* 0x000000040f187223 */ /* 0x008fc80000000018 */
[----:B--2---:R-:W-:-:S04]  /*0670*/  FFMA R21, R21, R8, R24 ;  /* 0x0000000815157223 */ /* 0x004fc80000000018 */
[----:B----4-:R-:W-:-:S04]  /*0680*/  FFMA R21, R22, R23, R21 ;  /* 0x0000001716157223 */ /* 0x010fc80000000015 */
[----:B-----5:R-:W-:-:S07]  /*0690*/  FFMA R24, R26, R12, R21 ;  /* 0x0000000c1a187223 */ /* 0x020fce0000000015 */
.L_x_26:
[----:B------:R-:W-:Y:S05]  /*06a0*/  @!P0 BRA `(.L_x_23) ;  /* 0x00000000007c8947 */ /* 0x000fea0003800000 */
[----:B------:R-:W-:Y:S01]  /*06b0*/  ISETP.NE.AND P1, PT, R18, 0x1, PT ;  /* 0x000000011200780c */ /* 0x000fe20003f25270 */
[----:B------:R-:W0:Y:S01]  /*06c0*/  LDC.64 R12, c[0x0][0x380] ;  /* 0x0000e000ff0c7b82 */ /* 0x000e220000000a00 */
[----:B------:R-:W-:-:S04]  /*06d0*/  LOP3.LUT R16, R16, 0x1, RZ, 0xc0, !PT ;  /* 0x0000000110107812 */ /* 0x000fc800078ec0ff */
[----:B------:R-:W-:-:S03]  /*06e0*/  ISETP.NE.U32.AND P0, PT, R16, 0x1, PT ;  /* 0x000000011000780c */ /* 0x000fc60003f05070 */
[----:B------:R-:W1:Y:S04]  /*06f0*/  LDC.64 R10, c[0x0][0x388] ;  /* 0x0000e200ff0a7b82 */ /* 0x000e680000000a00 */
[CC--:B------:R-:W-:Y:S02]  /*0700*/  @P1 IADD3 R15, PT, PT, R19.reuse, R20.reuse, RZ ;  /* 0x00000014130f1210 */ /* 0x0c0fe40007ffe0ff */
[----:B------:R-:W-:Y:S02]  /*0710*/  @P1 IADD3 R14, P2, PT, R19, R20, RZ ;  /* 0x00000014130e1210 */ /* 0x000fe40007f5e0ff */
[----:B------:R-:W2:Y:S02]  /*0720*/  @P1 LDC.64 R4, c[0x0][0x380] ;  /* 0x0000e000ff041b82 */ /* 0x000ea40000000a00 */
[----:B------:R-:W-:-:S06]  /*0730*/  @P1 IADD3.X R16, PT, PT, RZ, RZ, RZ, P2, !PT ;  /* 0x000000ffff101210 */ /* 0x000fcc00017fe4ff */
[----:B------:R-:W3:Y:S01]  /*0740*/  LDC.64 R6, c[0x0][0x380] ;  /* 0x0000e000ff067b82 */ /* 0x000ee20000000a00 */
[----:B0-----:R-:W-:-:S04]  /*0750*/  @P1 IMAD.WIDE.U32 R12, R15, 0x4, R12 ;  /* 0x000000040f0c1825 */ /* 0x001fc800078e000c */
[CC--:B------:R-:W-:Y:S01]  /*0760*/  @P1 IMAD R15, R20.reuse, R3.reuse, R0 ;  /* 0x00000003140f1224 */ /* 0x0c0fe200078e0200 */
[----:B------:R-:W-:Y:S01]  /*0770*/  @P1 IADD3 R20, PT, PT, R20, 0x2, RZ ;  /* 0x0000000214141810 */ /* 0x000fe20007ffe0ff */
[----:B------:R-:W4:Y:S01]  /*0780*/  @P1 LDG.E R13, desc[UR4][R12.64] ;  /* 0x000000040c0d1981 */ /* 0x000f22000c1e1900 */
[----:B------:R-:W0:Y:S01]  /*0790*/  LDC.64 R8, c[0x0][0x388] ;  /* 0x0000e200ff087b82 */ /* 0x000e220000000a00 */
[----:B-1----:R-:W-:Y:S01]  /*07a0*/  @P1 IMAD.WIDE R10, R15, 0x4, R10 ;  /* 0x000000040f0a1825 */ /* 0x002fe200078e020a */
[----:B------:R-:W-:Y:S02]  /*07b0*/  @!P0 IADD3 R19, PT, PT, R19, R20, RZ ;  /* 0x0000001413138210 */ /* 0x000fe40007ffe0ff */
[----:B--2---:R-:W-:Y:S01]  /*07c0*/  @P1 LEA R4, P2, R14, R4, 0x2 ;  /* 0x000000040e041211 */ /* 0x004fe200078410ff */
[----:B------:R-:W-:-:S03]  /*07d0*/  @!P0 IMAD R21, R20, R3, R0 ;  /* 0x0000000314158224 */ /* 0x000fc600078e0200 */
[----:B------:R-:W-:Y:S01]  /*07e0*/  @P1 LEA.HI.X R5, R14, R5, R16, 0x2, P2 ;  /* 0x000000050e051211 */ /* 0x000fe200010f1410 */
[----:B------:R-:W-:Y:S01]  /*07f0*/  @P1 IMAD.WIDE R14, R3, 0x4, R10 ;  /* 0x00000004030e1825 */ /* 0x000fe200078e020a */
[----:B------:R-:W4:Y:S03]  /*0800*/  @P1 LDG.E R16, desc[UR4][R10.64] ;  /* 0x000000040a101981 */ /* 0x000f26000c1e1900 */
[----:B---3--:R-:W-:Y:S01]  /*0810*/  @!P0 IMAD.WIDE.U32 R6, R19, 0x4, R6 ;  /* 0x0000000413068825 */ /* 0x008fe200078e0006 */
[----:B------:R-:W2:Y:S04]  /*0820*/  @P1 LDG.E R4, desc[UR4][R4.64+0x4] ;  /* 0x0000040404041981 */ /* 0x000ea8000c1e1900 */
[----:B------:R-:W2:Y:S01]  /*0830*/  @P1 LDG.E R14, desc[UR4][R14.64] ;  /* 0x000000040e0e1981 */ /* 0x000ea2000c1e1900 */
[----:B0-----:R-:W-:-:S03]  /*0840*/  @!P0 IMAD.WIDE R8, R21, 0x4, R8 ;  /* 0x0000000415088825 */ /* 0x001fc600078e0208 */
[----:B------:R-:W3:Y:S04]  /*0850*/  @!P0 LDG.E R7, desc[UR4][R6.64] ;  /* 0x0000000406078981 */ /* 0x000ee8000c1e1900 */
[----:B------:R-:W3:Y:S01]  /*0860*/  @!P0 LDG.E R8, desc[UR4][R8.64] ;  /* 0x0000000408088981 */ /* 0x000ee2000c1e1900 */
[----:B----4-:R-:W-:-:S04]  /*0870*/  @P1 FFMA R13, R13, R16, R24 ;  /* 0x000000100d0d1223 */ /* 0x010fc80000000018 */
[----:B--2---:R-:W-:-:S04]  /*0880*/  @P1 FFMA R24, R4, R14, R13 ;  /* 0x0000000e04181223 */ /* 0x004fc8000000000d */
[----:B---3--:R-:W-:-:S07]  /*0890*/  @!P0 FFMA R24, R7, R8, R24 ;  /* 0x0000000807188223 */ /* 0x008fce0000000018 */
.L_x_23:
[----:B------:R-:W0:Y:S01]  /*08a0*/  LDC.64 R4, c[0x0][0x390] ;  /* 0x0000e400ff047b82 */ /* 0x000e220000000a00 */
[----:B------:R-:W-:-:S04]  /*08b0*/  IMAD R3, R17, R2, R0 ;  /* 0x0000000211037224 */ /* 0x000fc800078e0200 */
[----:B0-----:R-:W-:-:S05]  /*08c0*/  IMAD.WIDE R2, R3, 0x4, R4 ;  /* 0x0000000403027825 */ /* 0x001fca00078e0204 */
[----:B------:R-:W-:Y:S01]  /*08d0*/  STG.E desc[UR4][R2.64], R24 ;  /* 0x0000001802007986 */ /* 0x000fe2000c101904 */
[----:B------:R-:W-:Y:S05]  /*08e0*/  EXIT ;  /* 0x000000000000794d */ /* 0x000fea0003800000 */
.L_x_27:
        /* <DEDUP_REMOVED lines=9> */
.L_x_30:


//--------------------- .nv.shared._Z19sgemm_double_bufferILi32ELi32ELi32ELi4ELi4EEvPKfS1_Pfiii --------------------------
	.section	.nv.shared._Z19sgemm_double_bufferILi32ELi32ELi32ELi4ELi4EEvPKfS1_Pfiii,"aw",@nobits
	.sectionflags	@""
	.align	4
.nv.shared._Z19sgemm_double_bufferILi32ELi32ELi32ELi4ELi4EEvPKfS1_Pfiii:
	.zero		17408


//--------------------- .nv.shared.reserved.0     --------------------------
	.section	.nv.shared.reserved.0,"aw",@nobits
	.weak		__nv_reservedSMEM_offset_0_alias
	.size		__nv_reservedSMEM_offset_0_alias, 0, 64
	.other		__nv_reservedSMEM_offset_0_alias,@"STO_CUDA_RESERVED_SHARED STV_DEFAULT"
__nv_reservedSMEM_offset_0_alias:
	.zero		0
	.zero		64


//--------------------- .nv.shared._Z27sgemm_one_dim_tid_access_v4ILi32ELi32ELi32ELi4ELi4EEvPfS0_S0_iii --------------------------
	.section	.nv.shared._Z27sgemm_one_dim_tid_access_v4ILi32ELi32ELi32ELi4ELi4EEvPfS0_S0_iii,"aw",@nobits
	.sectionflags	@""
	.align	4
.nv.shared._Z27sgemm_one_dim_tid_access_v4ILi32ELi32ELi32ELi4ELi4EEvPfS0_S0_iii:
	.zero		9216


//--------------------- .nv.constant0._Z19sgemm_double_bufferILi32ELi32ELi32ELi4ELi4EEvPKfS1_Pfiii --------------------------
	.section	.nv.constant0._Z19sgemm_double_bufferILi32ELi32ELi32ELi4ELi4EEvPKfS1_Pfiii,"a",@progbits
	.sectionflags	@""
	.align	4
.nv.constant0._Z19sgemm_double_bufferILi32ELi32ELi32ELi4ELi4EEvPKfS1_Pfiii:
	.zero		932


//--------------------- .nv.constant0._Z27sgemm_one_dim_tid_access_v4ILi32ELi32ELi32ELi4ELi4EEvPfS0_S0_iii --------------------------
	.section	.nv.constant0._Z27sgemm_one_dim_tid_access_v4ILi32ELi32ELi32ELi4ELi4EEvPfS0_S0_iii,"a",@progbits
	.sectionflags	@""
	.align	4
.nv.constant0._Z27sgemm_one_dim_tid_access_v4ILi32ELi32ELi32ELi4ELi4EEvPfS0_S0_iii:
	.zero		932


//--------------------- .nv.constant0._Z14sgemm_naive_v0PfS_S_iii --------------------------
	.section	.nv.constant0._Z14sgemm_naive_v0PfS_S_iii,"a",@progbits
	.sectionflags	@""
	.align	4
.nv.constant0._Z14sgemm_naive_v0PfS_S_iii:
	.zero		932


//--------------------- SYMBOLS --------------------------

	.type		.nv.reservedSmem.offset0,@object
	.size		.nv.reservedSmem.offset0,0x4
	.type		.nv.reservedSmem.cap,@object
	.size		.nv.reservedSmem.cap,0x4
